	.target	sm_90a

	.elftype	@"ET_EXEC"


//--------------------- .note.nv.tkinfo           --------------------------
	.section	.note.nv.tkinfo,"",@"SHT_NOTE"
	.sectionflags	@"SHF_NOTE_NV_TKINFO"
	.tkinfo
        /*0018*/ 	.word	0x00000002
        /*0030*/ 	.string	""
        /*0030*/ 	.string	"ptxas"
        /*0030*/ 	.string	"Cuda compilation tools, release 13.0, V13.0.88"
        /*0030*/ 	.string	"Build cuda_13.0.r13.0/compiler.36424714_0"
        /*0030*/ 	.string	"-arch sm_90a -m 64 "



//--------------------- .note.nv.cuinfo           --------------------------
	.section	.note.nv.cuinfo,"",@"SHT_NOTE"
	.sectionflags	@"SHF_NOTE_NV_CUINFO"
        /*0018*/ 	.short	0x0002
        /*001a*/ 	.short	0x005a
        /*001c*/ 	.short	0x0082
	.zero		2


//--------------------- .nv.info                  --------------------------
	.section	.nv.info,"",@"SHT_CUDA_INFO"
	.align	4


	//----- nvinfo : EIATTR_REGCOUNT
	.align		4
        /*0000*/ 	.byte	0x04, 0x2f
        /*0002*/ 	.short	(.L_15 - .L_14)
	.align		4
.L_14:
        /*0004*/ 	.word	index@(_ZN7cutlass13device_kernelINS_4gemm6kernel13GemmUniversalIN4cute5tupleIJiiiiEEENS1_10collective13CollectiveMmaINS1_34MainloopSm90TmaGmmaWarpSpecializedILi2ENS5_IJNS4_1CILi2EEENSA_ILi1EEESC_EEENS1_35KernelTmaWarpSpecializedCooperativeEEENS5_IJNSA_ILi384EEENSA_ILi224EEENSA_ILi128EEEEEEaNS5_IJlSC_lEEEaSK_NS4_8TiledMMAINS4_8MMA_AtomIJNS4_4SM904GMMA26MMA_64x32x32_S32S8S8_SS_TNEEEENS4_6LayoutISD_NS5_IJSC_NSA_ILi0EEESS_EEEEENS5_IJNS4_10UnderscoreESV_SV_EEEEENS4_13SM90_TMA_LOADENS4_14ComposedLayoutINS4_7SwizzleILi3ELi4ELi3EEENS4_18smem_ptr_flag_bitsILi8EEENSR_INS5_IJNSA_ILi8EEESI_EEENS5_IJSI_SC_EEEEEEEvNS4_8identityENS4_23SM90_TMA_LOAD_MULTICASTES18_vS19_EENS_8epilogue10collective6detail29Sm90TmaWarpSpecializedAdapterINS1D_15DefaultEpilogueIaSK_SK_NS1C_6thread17LinearCombinationIaLi1EiiLNS1H_9ScaleType4KindE0ELNS_15FloatRoundStyleE2EaEENS1_15EpilogueDefaultEEEEEvvEEEEvNT_6ParamsE)
        /*0008*/ 	.word	0x000000a8


	//----- nvinfo : EIATTR_FRAME_SIZE
	.align		4
.L_15:
        /*000c*/ 	.byte	0x04, 0x11
        /*000e*/ 	.short	(.L_17 - .L_16)
	.align		4
.L_16:
        /*0010*/ 	.word	index@(_ZN7cutlass13device_kernelINS_4gemm6kernel13GemmUniversalIN4cute5tupleIJiiiiEEENS1_10collective13CollectiveMmaINS1_34MainloopSm90TmaGmmaWarpSpecializedILi2ENS5_IJNS4_1CILi2EEENSA_ILi1EEESC_EEENS1_35KernelTmaWarpSpecializedCooperativeEEENS5_IJNSA_ILi384EEENSA_ILi224EEENSA_ILi128EEEEEEaNS5_IJlSC_lEEEaSK_NS4_8TiledMMAINS4_8MMA_AtomIJNS4_4SM904GMMA26MMA_64x32x32_S32S8S8_SS_TNEEEENS4_6LayoutISD_NS5_IJSC_NSA_ILi0EEESS_EEEEENS5_IJNS4_10UnderscoreESV_SV_EEEEENS4_13SM90_TMA_LOADENS4_14ComposedLayoutINS4_7SwizzleILi3ELi4ELi3EEENS4_18smem_ptr_flag_bitsILi8EEENSR_INS5_IJNSA_ILi8EEESI_EEENS5_IJSI_SC_EEEEEEEvNS4_8identityENS4_23SM90_TMA_LOAD_MULTICASTES18_vS19_EENS_8epilogue10collective6detail29Sm90TmaWarpSpecializedAdapterINS1D_15DefaultEpilogueIaSK_SK_NS1C_6thread17LinearCombinationIaLi1EiiLNS1H_9ScaleType4KindE0ELNS_15FloatRoundStyleE2EaEENS1_15EpilogueDefaultEEEEEvvEEEEvNT_6ParamsE)
        /*0014*/ 	.word	0x000007d8


	//----- nvinfo : EIATTR_MIN_STACK_SIZE
	.align		4
.L_17:
        /*0018*/ 	.byte	0x04, 0x12
        /*001a*/ 	.short	(.L_19 - .L_18)
	.align		4
.L_18:
        /*001c*/ 	.word	index@(_ZN7cutlass13device_kernelINS_4gemm6kernel13GemmUniversalIN4cute5tupleIJiiiiEEENS1_10collective13CollectiveMmaINS1_34MainloopSm90TmaGmmaWarpSpecializedILi2ENS5_IJNS4_1CILi2EEENSA_ILi1EEESC_EEENS1_35KernelTmaWarpSpecializedCooperativeEEENS5_IJNSA_ILi384EEENSA_ILi224EEENSA_ILi128EEEEEEaNS5_IJlSC_lEEEaSK_NS4_8TiledMMAINS4_8MMA_AtomIJNS4_4SM904GMMA26MMA_64x32x32_S32S8S8_SS_TNEEEENS4_6LayoutISD_NS5_IJSC_NSA_ILi0EEESS_EEEEENS5_IJNS4_10UnderscoreESV_SV_EEEEENS4_13SM90_TMA_LOADENS4_14ComposedLayoutINS4_7SwizzleILi3ELi4ELi3EEENS4_18smem_ptr_flag_bitsILi8EEENSR_INS5_IJNSA_ILi8EEESI_EEENS5_IJSI_SC_EEEEEEEvNS4_8identityENS4_23SM90_TMA_LOAD_MULTICASTES18_vS19_EENS_8epilogue10collective6detail29Sm90TmaWarpSpecializedAdapterINS1D_15DefaultEpilogueIaSK_SK_NS1C_6thread17LinearCombinationIaLi1EiiLNS1H_9ScaleType4KindE0ELNS_15FloatRoundStyleE2EaEENS1_15EpilogueDefaultEEEEEvvEEEEvNT_6ParamsE)
        /*0020*/ 	.word	0x000007d8
.L_19:


//--------------------- .nv.compat                --------------------------
	.section	.nv.compat,"",@"SHT_CUDA_COMPAT_INFO"
	.align	4
        /*0000*/ 	.byte	0x02, 0x09, 0x01, 0x00, 0x02, 0x02, 0x04, 0x00, 0x02, 0x05, 0x05, 0x00, 0x03, 0x07, 0x01, 0x01
        /*0010*/ 	.byte	0x02, 0x03, 0x01, 0x00, 0x02, 0x06, 0x01, 0x00, 0x04, 0x0b, 0x08, 0x00, 0x00, 0x00, 0x00, 0x00
        /*0020*/ 	.byte	0x00, 0x00, 0x00, 0x00


//--------------------- .nv.info._ZN7cutlass13device_kernelINS_4gemm6kernel13GemmUniversalIN4cute5tupleIJiiiiEEENS1_10collective13CollectiveMmaINS1_34MainloopSm90TmaGmmaWarpSpecializedILi2ENS5_IJNS4_1CILi2EEENSA_ILi1EEESC_EEENS1_35KernelTmaWarpSpecializedCooperativeEEENS5_IJNSA_ILi384EEENSA_ILi224EEENSA_ILi128EEEEEEaNS5_IJlSC_lEEEaSK_NS4_8TiledMMAINS4_8MMA_AtomIJNS4_4SM904GMMA26MMA_64x32x32_S32S8S8_SS_TNEEEENS4_6LayoutISD_NS5_IJSC_NSA_ILi0EEESS_EEEEENS5_IJNS4_10UnderscoreESV_SV_EEEEENS4_13SM90_TMA_LOADENS4_14ComposedLayoutINS4_7SwizzleILi3ELi4ELi3EEENS4_18smem_ptr_flag_bitsILi8EEENSR_INS5_IJNSA_ILi8EEESI_EEENS5_IJSI_SC_EEEEEEEvNS4_8identityENS4_23SM90_TMA_LOAD_MULTICASTES18_vS19_EENS_8epilogue10collective6detail29Sm90TmaWarpSpecializedAdapterINS1D_15DefaultEpilogueIaSK_SK_NS1C_6thread17LinearCombinationIaLi1EiiLNS1H_9ScaleType4KindE0ELNS_15FloatRoundStyleE2EaEENS1_15EpilogueDefaultEEEEEvvEEEEvNT_6ParamsE --------------------------
	.section	.nv.info._ZN7cutlass13device_kernelINS_4gemm6kernel13GemmUniversalIN4cute5tupleIJiiiiEEENS1_10collective13CollectiveMmaINS1_34MainloopSm90TmaGmmaWarpSpecializedILi2ENS5_IJNS4_1CILi2EEENSA_ILi1EEESC_EEENS1_35KernelTmaWarpSpecializedCooperativeEEENS5_IJNSA_ILi384EEENSA_ILi224EEENSA_ILi128EEEEEEaNS5_IJlSC_lEEEaSK_NS4_8TiledMMAINS4_8MMA_AtomIJNS4_4SM904GMMA26MMA_64x32x32_S32S8S8_SS_TNEEEENS4_6LayoutISD_NS5_IJSC_NSA_ILi0EEESS_EEEEENS5_IJNS4_10UnderscoreESV_SV_EEEEENS4_13SM90_TMA_LOADENS4_14ComposedLayoutINS4_7SwizzleILi3ELi4ELi3EEENS4_18smem_ptr_flag_bitsILi8EEENSR_INS5_IJNSA_ILi8EEESI_EEENS5_IJSI_SC_EEEEEEEvNS4_8identityENS4_23SM90_TMA_LOAD_MULTICASTES18_vS19_EENS_8epilogue10collective6detail29Sm90TmaWarpSpecializedAdapterINS1D_15DefaultEpilogueIaSK_SK_NS1C_6thread17LinearCombinationIaLi1EiiLNS1H_9ScaleType4KindE0ELNS_15FloatRoundStyleE2EaEENS1_15EpilogueDefaultEEEEEvvEEEEvNT_6ParamsE,"",@"SHT_CUDA_INFO"
	.sectionflags	@""
	.align	4


	//----- nvinfo : EIATTR_CUDA_API_VERSION
	.align		4
        /*0000*/ 	.byte	0x04, 0x37
        /*0002*/ 	.short	(.L_21 - .L_20)
.L_20:
        /*0004*/ 	.word	0x00000082


	//----- nvinfo : EIATTR_KPARAM_INFO
	.align		4
.L_21:
        /*0008*/ 	.byte	0x04, 0x17
        /*000a*/ 	.short	(.L_23 - .L_22)
.L_22:
        /*000c*/ 	.word	0x00000000
        /*0010*/ 	.short	0x0000
        /*0012*/ 	.short	0x0070
        /*0014*/ 	.byte	0x00, 0xf0, 0x01, 0x10


	//----- nvinfo : EIATTR_SPARSE_MMA_MASK
	.align		4
.L_23:
        /*0018*/ 	.byte	0x03, 0x50
        /*001a*/ 	.short	0x0000


	//----- nvinfo : EIATTR_MAXREG_COUNT
	.align		4
        /*001c*/ 	.byte	0x03, 0x1b
        /*001e*/ 	.short	0x00a8


	//----- nvinfo : EIATTR_NUM_BARRIERS
	.align		4
        /*0020*/ 	.byte	0x02, 0x4c
        /*0022*/ 	.byte	0x01
	.zero		1


	//----- nvinfo : EIATTR_EXTERNS
	.align		4
        /*0024*/ 	.byte	0x04, 0x0f
        /*0026*/ 	.short	(.L_25 - .L_24)


	//   ....[0]....
	.align		4
.L_24:
        /*0028*/ 	.word	index@(__assertfail)


	//----- nvinfo : EIATTR_ANNOTATIONS
	.align		4
.L_25:
        /*002c*/ 	.byte	0x04, 0x55
        /*002e*/ 	.short	(.L_27 - .L_26)


	//   ....[0]....
.L_26:
        /*0030*/ 	.word	0x00000001
        /*0034*/ 	.byte	0x00, 0x07, 0x00, 0x00, 0x01, 0x00, 0x00, 0x00, 0xe0, 0x07, 0x00, 0x00, 0x01, 0x00, 0x00, 0x00
        /* <DEDUP_REMOVED lines=957> */
        /*3c14*/ 	.byte	0x70, 0x71, 0x02, 0x00, 0x01, 0x00, 0x00, 0x00, 0x90, 0x71, 0x02, 0x00


	//----- nvinfo : EIATTR_MERCURY_ISA_VERSION
	.align		4
.L_27:
        /*3c20*/ 	.byte	0x03, 0x5f
        /*3c22*/ 	.short	0x0101


	//----- nvinfo : EIATTR_INT_WARP_WIDE_INSTR_OFFSETS
	.align		4
        /*3c24*/ 	.byte	0x04, 0x31
        /*3c26*/ 	.short	(.L_29 - .L_28)


	//   ....[0]....
.L_28:
        /*3c28*/ 	.word	0x00000530


	//   ....[1]....
        /*3c2c*/ 	.word	0x00000540


	//   ....[2]....
        /*3c30*/ 	.word	0x000006a0


	//   ....[3]....
        /*3c34*/ 	.word	0x0000e6c0


	//----- nvinfo : EIATTR_COOP_GROUP_MASK_REGIDS
	.align		4
.L_29:
        /*3c38*/ 	.byte	0x04, 0x29
        /*3c3a*/ 	.short	(.L_31 - .L_30)


	//   ....[0]....
.L_30:
        /*3c3c*/ 	.word	0xffffffff


	//   ....[1]....
        /*3c40*/ 	.word	0xffffffff


	//   ....[2]....
        /*3c44*/ 	.word	0xffffffff


	//   ....[3]....
        /*3c48*/ 	.word	0xffffffff


	//   ....[4]....
        /*3c4c*/ 	.word	0xffffffff


	//   ....[5]....
        /*3c50*/ 	.word	0xffffffff


	//----- nvinfo : EIATTR_COOP_GROUP_INSTR_OFFSETS
	.align		4
.L_31:
        /*3c54*/ 	.byte	0x04, 0x28
        /*3c56*/ 	.short	(.L_33 - .L_32)


	//   ....[0]....
.L_32:
        /*3c58*/ 	.word	0x00000070


	//   ....[1]....
        /*3c5c*/ 	.word	0x00000080


	//   ....[2]....
        /*3c60*/ 	.word	0x000001a0


	//   ....[3]....
        /*3c64*/ 	.word	0x00000390


	//   ....[4]....
        /*3c68*/ 	.word	0x00000820


	//   ....[5]....
        /*3c6c*/ 	.word	0x00001460


	//----- nvinfo : EIATTR_REG_RECONFIG
	.align		4
.L_33:
        /*3c70*/ 	.byte	0x01, 0x54
	.zero		2


	//----- nvinfo : EIATTR_SYSCALL_OFFSETS
	.align		4
        /*3c74*/ 	.byte	0x04, 0x46
        /*3c76*/ 	.short	(.L_35 - .L_34)


	//   ....[0]....
.L_34:
        /*3c78*/ 	.word	0x00001610


	//----- nvinfo : EIATTR_MBARRIER_INSTR_OFFSETS
	.align		4
.L_35:
        /*3c7c*/ 	.byte	0x04, 0x39
        /*3c7e*/ 	.short	(.L_37 - .L_36)


	//   ....[0]....
.L_36:
        /*3c80*/ 	.word	0x00000320
        /*3c84*/ 	.word	0x000000ff
        /*3c88*/ 	.word	0x00000000
        /*3c8c*/ 	.short	0x0100
        /*3c8e*/ 	.byte	0x08
	.zero		1


	//   ....[1]....
        /*3c90*/ 	.word	0x00000330
        /*3c94*/ 	.word	0x000000ff
        /*3c98*/ 	.word	0x00000010
        /*3c9c*/ 	.short	0x0100
        /*3c9e*/ 	.byte	0x08
	.zero		1


	//   ....[2]....
        /*3ca0*/ 	.word	0x00000340
        /*3ca4*/ 	.word	0x000000ff
        /*3ca8*/ 	.word	0x00000008
        /*3cac*/ 	.short	0x0100
        /*3cae*/ 	.byte	0x08
	.zero		1


	//   ....[3]....
        /*3cb0*/ 	.word	0x00000350
        /*3cb4*/ 	.word	0x000000ff
        /*3cb8*/ 	.word	0x00000018
        /*3cbc*/ 	.short	0x0100
        /*3cbe*/ 	.byte	0x08
	.zero		1


	//   ....[4]....
        /*3cc0*/ 	.word	0x00000720
        /*3cc4*/ 	.word	0x000000ff
        /*3cc8*/ 	.word	0x00000030
        /*3ccc*/ 	.short	0x0100
        /*3cce*/ 	.byte	0x06
	.zero		1


	//   ....[5]....
        /*3cd0*/ 	.word	0x00000770
        /*3cd4*/ 	.word	0x000000ff
        /*3cd8*/ 	.word	0x00000038
        /*3cdc*/ 	.short	0x0100
        /*3cde*/ 	.byte	0x06
	.zero		1


	//   ....[6]....
        /*3ce0*/ 	.word	0x000016f0
        /*3ce4*/ 	.word	0x00000003
        /*3ce8*/ 	.word	0x00000000
        /*3cec*/ 	.short	0x010a
        /*3cee*/ 	.byte	0x3f
	.zero		1


	//   ....[7]....
        /*3cf0*/ 	.word	0x00001730
        /*3cf4*/ 	.word	0x00000003
        /*3cf8*/ 	.word	0x00000000
        /*3cfc*/ 	.short	0x010a
        /*3cfe*/ 	.byte	0x3f
	.zero		1


	//   ....[8]....
        /*3d00*/ 	.word	0x00007a20
        /*3d04*/ 	.word	0x00000002
        /*3d08*/ 	.word	0x00000000
        /*3d0c*/ 	.short	0x010a
        /*3d0e*/ 	.byte	0x3f
	.zero		1


	//   ....[9]....
        /*3d10*/ 	.word	0x00007a60
        /*3d14*/ 	.word	0x00000002
        /*3d18*/ 	.word	0x00000000
        /*3d1c*/ 	.short	0x010a
        /*3d1e*/ 	.byte	0x3f
	.zero		1


	//   ....[10]....
        /*3d20*/ 	.word	0x0000e520
        /*3d24*/ 	.word	0x00000002
        /*3d28*/ 	.word	0x00000000
        /*3d2c*/ 	.short	0x0101
        /*3d2e*/ 	.byte	0x3f
	.zero		1


	//   ....[11]....
        /*3d30*/ 	.word	0x0000e750
        /*3d34*/ 	.word	0x00000000
        /*3d38*/ 	.word	0x00000000
        /*3d3c*/ 	.short	0x0101
        /*3d3e*/ 	.byte	0x3f
	.zero		1


	//   ....[12]....
        /*3d40*/ 	.word	0x00026cf0
        /*3d44*/ 	.word	0x0000000f
        /*3d48*/ 	.word	0x00000010
        /*3d4c*/ 	.short	0x010a
        /*3d4e*/ 	.byte	0x3f
	.zero		1


	//   ....[13]....
        /*3d50*/ 	.word	0x00027100
        /*3d54*/ 	.word	0x00000002
        /*3d58*/ 	.word	0x00000038
        /*3d5c*/ 	.short	0x0101
        /*3d5e*/ 	.byte	0x3f
	.zero		1


	//   ....[14]....
        /*3d60*/ 	.word	0x000278a0
        /*3d64*/ 	.word	0x00000005
        /*3d68*/ 	.word	0x00000000
        /*3d6c*/ 	.short	0x010a
        /*3d6e*/ 	.byte	0x3f
	.zero		1


	//   ....[15]....
        /*3d70*/ 	.word	0x00027930
        /*3d74*/ 	.word	0x00000003
        /*3d78*/ 	.word	0x00000000
        /*3d7c*/ 	.short	0x010a
        /*3d7e*/ 	.byte	0x3f
	.zero		1


	//   ....[16]....
        /*3d80*/ 	.word	0x00027990
        /*3d84*/ 	.word	0x00000003
        /*3d88*/ 	.word	0x00000000
        /*3d8c*/ 	.short	0x010a
        /*3d8e*/ 	.byte	0x3f
	.zero		1


	//   ....[17]....
        /*3d90*/ 	.word	0x000279e0
        /*3d94*/ 	.word	0x00000002
        /*3d98*/ 	.word	0x00000000
        /*3d9c*/ 	.short	0x010a
        /*3d9e*/ 	.byte	0x3f
	.zero		1


	//   ....[18]....
        /*3da0*/ 	.word	0x00027ab0
        /*3da4*/ 	.word	0x0000000f
        /*3da8*/ 	.word	0x00000010
        /*3dac*/ 	.short	0x010a
        /*3dae*/ 	.byte	0x3f
	.zero		1


	//   ....[19]....
        /*3db0*/ 	.word	0x00027b80
        /*3db4*/ 	.word	0x00000005
        /*3db8*/ 	.word	0x00000000
        /*3dbc*/ 	.short	0x010a
        /*3dbe*/ 	.byte	0x3f
	.zero		1


	//----- nvinfo : EIATTR_NUM_MBARRIERS
	.align		4
.L_37:
        /*3dc0*/ 	.byte	0x03, 0x38
        /*3dc2*/ 	.short	0x0006


	//----- nvinfo : EIATTR_EXIT_INSTR_OFFSETS
	.align		4
        /*3dc4*/ 	.byte	0x04, 0x1c
        /*3dc6*/ 	.short	(.L_39 - .L_38)


	//   ....[0]....
.L_38:
        /*3dc8*/ 	.word	0x00000a80


	//   ....[1]....
        /*3dcc*/ 	.word	0x00001310


	//   ....[2]....
        /*3dd0*/ 	.word	0x00026360


	//   ....[3]....
        /*3dd4*/ 	.word	0x00026980


	//   ....[4]....
        /*3dd8*/ 	.word	0x00027980


	//----- nvinfo : EIATTR_MAX_THREADS
	.align		4
.L_39:
        /*3ddc*/ 	.byte	0x04, 0x05
        /*3dde*/ 	.short	(.L_41 - .L_40)
.L_40:
        /*3de0*/ 	.word	0x00000180
        /*3de4*/ 	.word	0x00000001
        /*3de8*/ 	.word	0x00000001


	//----- nvinfo : EIATTR_CRS_STACK_SIZE
	.align		4
.L_41:
        /*3dec*/ 	.byte	0x04, 0x1e
        /*3dee*/ 	.short	(.L_43 - .L_42)
.L_42:
        /*3df0*/ 	.word	0x00000000


	//----- nvinfo : EIATTR_CBANK_PARAM_SIZE
	.align		4
.L_43:
        /*3df4*/ 	.byte	0x03, 0x19
        /*3df6*/ 	.short	0x0470


	//----- nvinfo : EIATTR_PARAM_CBANK
	.align		4
        /*3df8*/ 	.byte	0x04, 0x0a
        /*3dfa*/ 	.short	(.L_45 - .L_44)
	.align		4
.L_44:
        /*3dfc*/ 	.word	index@(.nv.constant0._ZN7cutlass13device_kernelINS_4gemm6kernel13GemmUniversalIN4cute5tupleIJiiiiEEENS1_10collective13CollectiveMmaINS1_34MainloopSm90TmaGmmaWarpSpecializedILi2ENS5_IJNS4_1CILi2EEENSA_ILi1EEESC_EEENS1_35KernelTmaWarpSpecializedCooperativeEEENS5_IJNSA_ILi384EEENSA_ILi224EEENSA_ILi128EEEEEEaNS5_IJlSC_lEEEaSK_NS4_8TiledMMAINS4_8MMA_AtomIJNS4_4SM904GMMA26MMA_64x32x32_S32S8S8_SS_TNEEEENS4_6LayoutISD_NS5_IJSC_NSA_ILi0EEESS_EEEEENS5_IJNS4_10UnderscoreESV_SV_EEEEENS4_13SM90_TMA_LOADENS4_14ComposedLayoutINS4_7SwizzleILi3ELi4ELi3EEENS4_18smem_ptr_flag_bitsILi8EEENSR_INS5_IJNSA_ILi8EEESI_EEENS5_IJSI_SC_EEEEEEEvNS4_8identityENS4_23SM90_TMA_LOAD_MULTICASTES18_vS19_EENS_8epilogue10collective6detail29Sm90TmaWarpSpecializedAdapterINS1D_15DefaultEpilogueIaSK_SK_NS1C_6thread17LinearCombinationIaLi1EiiLNS1H_9ScaleType4KindE0ELNS_15FloatRoundStyleE2EaEENS1_15EpilogueDefaultEEEEEvvEEEEvNT_6ParamsE)
        /*3e00*/ 	.short	0x0210
        /*3e02*/ 	.short	0x0470


	//----- nvinfo : EIATTR_SW_WAR
	.align		4
.L_45:
        /*3e04*/ 	.byte	0x04, 0x36
        /*3e06*/ 	.short	(.L_47 - .L_46)
.L_46:
        /*3e08*/ 	.word	0x00000008
.L_47:


//--------------------- .nv.callgraph             --------------------------
	.section	.nv.callgraph,"",@"SHT_CUDA_CALLGRAPH"
	.align	4
	.sectionentsize	8
	.align		4
        /*0000*/ 	.word	0x00000000
	.align		4
        /*0004*/ 	.word	0xffffffff
	.align		4
        /*0008*/ 	.word	index@(_ZN7cutlass13device_kernelINS_4gemm6kernel13GemmUniversalIN4cute5tupleIJiiiiEEENS1_10collective13CollectiveMmaINS1_34MainloopSm90TmaGmmaWarpSpecializedILi2ENS5_IJNS4_1CILi2EEENSA_ILi1EEESC_EEENS1_35KernelTmaWarpSpecializedCooperativeEEENS5_IJNSA_ILi384EEENSA_ILi224EEENSA_ILi128EEEEEEaNS5_IJlSC_lEEEaSK_NS4_8TiledMMAINS4_8MMA_AtomIJNS4_4SM904GMMA26MMA_64x32x32_S32S8S8_SS_TNEEEENS4_6LayoutISD_NS5_IJSC_NSA_ILi0EEESS_EEEEENS5_IJNS4_10UnderscoreESV_SV_EEEEENS4_13SM90_TMA_LOADENS4_14ComposedLayoutINS4_7SwizzleILi3ELi4ELi3EEENS4_18smem_ptr_flag_bitsILi8EEENSR_INS5_IJNSA_ILi8EEESI_EEENS5_IJSI_SC_EEEEEEEvNS4_8identityENS4_23SM90_TMA_LOAD_MULTICASTES18_vS19_EENS_8epilogue10collective6detail29Sm90TmaWarpSpecializedAdapterINS1D_15DefaultEpilogueIaSK_SK_NS1C_6thread17LinearCombinationIaLi1EiiLNS1H_9ScaleType4KindE0ELNS_15FloatRoundStyleE2EaEENS1_15EpilogueDefaultEEEEEvvEEEEvNT_6ParamsE)
	.align		4
        /*000c*/ 	.word	index@(__assertfail)
	.align		4
        /*0010*/ 	.word	0x00000000
	.align		4
        /*0014*/ 	.word	0xfffffffe
	.align		4
        /*0018*/ 	.word	0x00000000
	.align		4
        /*001c*/ 	.word	0xfffffffd
	.align		4
        /*0020*/ 	.word	0x00000000
	.align		4
        /*0024*/ 	.word	0xfffffffc


//--------------------- .nv.constant4             --------------------------
	.section	.nv.constant4,"a",@progbits
	.align	8
	.align		8
.nv.constant4:
        /*0000*/ 	.dword	__assertfail
	.align		8
        /*0008*/ 	.dword	__unnamed_1
	.align		8
        /*0010*/ 	.dword	_ZN40_INTERNAL_2110da12_4_k_cu_0cbc92ff_124394cuda3std3__45__cpo5beginE
	.align		8
        /*0018*/ 	.dword	_ZN40_INTERNAL_2110da12_4_k_cu_0cbc92ff_124394cuda3std3__45__cpo3endE
	.align		8
        /*0020*/ 	.dword	_ZN40_INTERNAL_2110da12_4_k_cu_0cbc92ff_124394cuda3std3__45__cpo6cbeginE
	.align		8
        /*0028*/ 	.dword	_ZN40_INTERNAL_2110da12_4_k_cu_0cbc92ff_124394cuda3std3__45__cpo4cendE
	.align		8
        /*0030*/ 	.dword	_ZN40_INTERNAL_2110da12_4_k_cu_0cbc92ff_124394cuda3std3__442_GLOBAL__N__2110da12_4_k_cu_0cbc92ff_124396ignoreE
	.align		8
        /*0038*/ 	.dword	_ZN40_INTERNAL_2110da12_4_k_cu_0cbc92ff_124394cuda3std3__419piecewise_constructE
	.align		8
        /*0040*/ 	.dword	_ZN40_INTERNAL_2110da12_4_k_cu_0cbc92ff_124394cuda3std3__48in_placeE
	.align		8
        /*0048*/ 	.dword	_ZN40_INTERNAL_2110da12_4_k_cu_0cbc92ff_124394cuda3std6ranges3__45__cpo4swapE
	.align		8
        /*0050*/ 	.dword	_ZN40_INTERNAL_2110da12_4_k_cu_0cbc92ff_124394cuda3std6ranges3__45__cpo9iter_moveE
	.align		8
        /*0058*/ 	.dword	_ZN40_INTERNAL_2110da12_4_k_cu_0cbc92ff_124394cute7productE
	.align		8
        /*0060*/ 	.dword	_ZN40_INTERNAL_2110da12_4_k_cu_0cbc92ff_124394cute1_E
	.align		8
        /*0068*/ 	.dword	$str$22
	.align		8
        /*0070*/ 	.dword	$str$23


//--------------------- .text._ZN7cutlass13device_kernelINS_4gemm6kernel13GemmUniversalIN4cute5tupleIJiiiiEEENS1_10collective13CollectiveMmaINS1_34MainloopSm90TmaGmmaWarpSpecializedILi2ENS5_IJNS4_1CILi2EEENSA_ILi1EEESC_EEENS1_35KernelTmaWarpSpecializedCooperativeEEENS5_IJNSA_ILi384EEENSA_ILi224EEENSA_ILi128EEEEEEaNS5_IJlSC_lEEEaSK_NS4_8TiledMMAINS4_8MMA_AtomIJNS4_4SM904GMMA26MMA_64x32x32_S32S8S8_SS_TNEEEENS4_6LayoutISD_NS5_IJSC_NSA_ILi0EEESS_EEEEENS5_IJNS4_10UnderscoreESV_SV_EEEEENS4_13SM90_TMA_LOADENS4_14ComposedLayoutINS4_7SwizzleILi3ELi4ELi3EEENS4_18smem_ptr_flag_bitsILi8EEENSR_INS5_IJNSA_ILi8EEESI_EEENS5_IJSI_SC_EEEEEEEvNS4_8identityENS4_23SM90_TMA_LOAD_MULTICASTES18_vS19_EENS_8epilogue10collective6detail29Sm90TmaWarpSpecializedAdapterINS1D_15DefaultEpilogueIaSK_SK_NS1C_6thread17LinearCombinationIaLi1EiiLNS1H_9ScaleType4KindE0ELNS_15FloatRoundStyleE2EaEENS1_15EpilogueDefaultEEEEEvvEEEEvNT_6ParamsE --------------------------
	.section	.text._ZN7cutlass13device_kernelINS_4gemm6kernel13GemmUniversalIN4cute5tupleIJiiiiEEENS1_10collective13CollectiveMmaINS1_34MainloopSm90TmaGmmaWarpSpecializedILi2ENS5_IJNS4_1CILi2EEENSA_ILi1EEESC_EEENS1_35KernelTmaWarpSpecializedCooperativeEEENS5_IJNSA_ILi384EEENSA_ILi224EEENSA_ILi128EEEEEEaNS5_IJlSC_lEEEaSK_NS4_8TiledMMAINS4_8MMA_AtomIJNS4_4SM904GMMA26MMA_64x32x32_S32S8S8_SS_TNEEEENS4_6LayoutISD_NS5_IJSC_NSA_ILi0EEESS_EEEEENS5_IJNS4_10UnderscoreESV_SV_EEEEENS4_13SM90_TMA_LOADENS4_14ComposedLayoutINS4_7SwizzleILi3ELi4ELi3EEENS4_18smem_ptr_flag_bitsILi8EEENSR_INS5_IJNSA_ILi8EEESI_EEENS5_IJSI_SC_EEEEEEEvNS4_8identityENS4_23SM90_TMA_LOAD_MULTICASTES18_vS19_EENS_8epilogue10collective6detail29Sm90TmaWarpSpecializedAdapterINS1D_15DefaultEpilogueIaSK_SK_NS1C_6thread17LinearCombinationIaLi1EiiLNS1H_9ScaleType4KindE0ELNS_15FloatRoundStyleE2EaEENS1_15EpilogueDefaultEEEEEvvEEEEvNT_6ParamsE,"ax",@progbits
	.align	128
.text._ZN7cutlass13device_kernelINS_4gemm6kernel13GemmUniversalIN4cute5tupleIJiiiiEEENS1_10collective13CollectiveMmaINS1_34MainloopSm90TmaGmmaWarpSpecializedILi2ENS5_IJNS4_1CILi2EEENSA_ILi1EEESC_EEENS1_35KernelTmaWarpSpecializedCooperativeEEENS5_IJNSA_ILi384EEENSA_ILi224EEENSA_ILi128EEEEEEaNS5_IJlSC_lEEEaSK_NS4_8TiledMMAINS4_8MMA_AtomIJNS4_4SM904GMMA26MMA_64x32x32_S32S8S8_SS_TNEEEENS4_6LayoutISD_NS5_IJSC_NSA_ILi0EEESS_EEEEENS5_IJNS4_10UnderscoreESV_SV_EEEEENS4_13SM90_TMA_LOADENS4_14ComposedLayoutINS4_7SwizzleILi3ELi4ELi3EEENS4_18smem_ptr_flag_bitsILi8EEENSR_INS5_IJNSA_ILi8EEESI_EEENS5_IJSI_SC_EEEEEEEvNS4_8identityENS4_23SM90_TMA_LOAD_MULTICASTES18_vS19_EENS_8epilogue10collective6detail29Sm90TmaWarpSpecializedAdapterINS1D_15DefaultEpilogueIaSK_SK_NS1C_6thread17LinearCombinationIaLi1EiiLNS1H_9ScaleType4KindE0ELNS_15FloatRoundStyleE2EaEENS1_15EpilogueDefaultEEEEEvvEEEEvNT_6ParamsE:
        .type           _ZN7cutlass13device_kernelINS_4gemm6kernel13GemmUniversalIN4cute5tupleIJiiiiEEENS1_10collective13CollectiveMmaINS1_34MainloopSm90TmaGmmaWarpSpecializedILi2ENS5_IJNS4_1CILi2EEENSA_ILi1EEESC_EEENS1_35KernelTmaWarpSpecializedCooperativeEEENS5_IJNSA_ILi384EEENSA_ILi224EEENSA_ILi128EEEEEEaNS5_IJlSC_lEEEaSK_NS4_8TiledMMAINS4_8MMA_AtomIJNS4_4SM904GMMA26MMA_64x32x32_S32S8S8_SS_TNEEEENS4_6LayoutISD_NS5_IJSC_NSA_ILi0EEESS_EEEEENS5_IJNS4_10UnderscoreESV_SV_EEEEENS4_13SM90_TMA_LOADENS4_14ComposedLayoutINS4_7SwizzleILi3ELi4ELi3EEENS4_18smem_ptr_flag_bitsILi8EEENSR_INS5_IJNSA_ILi8EEESI_EEENS5_IJSI_SC_EEEEEEEvNS4_8identityENS4_23SM90_TMA_LOAD_MULTICASTES18_vS19_EENS_8epilogue10collective6detail29Sm90TmaWarpSpecializedAdapterINS1D_15DefaultEpilogueIaSK_SK_NS1C_6thread17LinearCombinationIaLi1EiiLNS1H_9ScaleType4KindE0ELNS_15FloatRoundStyleE2EaEENS1_15EpilogueDefaultEEEEEvvEEEEvNT_6ParamsE,@function
        .size           _ZN7cutlass13device_kernelINS_4gemm6kernel13GemmUniversalIN4cute5tupleIJiiiiEEENS1_10collective13CollectiveMmaINS1_34MainloopSm90TmaGmmaWarpSpecializedILi2ENS5_IJNS4_1CILi2EEENSA_ILi1EEESC_EEENS1_35KernelTmaWarpSpecializedCooperativeEEENS5_IJNSA_ILi384EEENSA_ILi224EEENSA_ILi128EEEEEEaNS5_IJlSC_lEEEaSK_NS4_8TiledMMAINS4_8MMA_AtomIJNS4_4SM904GMMA26MMA_64x32x32_S32S8S8_SS_TNEEEENS4_6LayoutISD_NS5_IJSC_NSA_ILi0EEESS_EEEEENS5_IJNS4_10UnderscoreESV_SV_EEEEENS4_13SM90_TMA_LOADENS4_14ComposedLayoutINS4_7SwizzleILi3ELi4ELi3EEENS4_18smem_ptr_flag_bitsILi8EEENSR_INS5_IJNSA_ILi8EEESI_EEENS5_IJSI_SC_EEEEEEEvNS4_8identityENS4_23SM90_TMA_LOAD_MULTICASTES18_vS19_EENS_8epilogue10collective6detail29Sm90TmaWarpSpecializedAdapterINS1D_15DefaultEpilogueIaSK_SK_NS1C_6thread17LinearCombinationIaLi1EiiLNS1H_9ScaleType4KindE0ELNS_15FloatRoundStyleE2EaEENS1_15EpilogueDefaultEEEEEvvEEEEvNT_6ParamsE,(.L_x_741 - _ZN7cutlass13device_kernelINS_4gemm6kernel13GemmUniversalIN4cute5tupleIJiiiiEEENS1_10collective13CollectiveMmaINS1_34MainloopSm90TmaGmmaWarpSpecializedILi2ENS5_IJNS4_1CILi2EEENSA_ILi1EEESC_EEENS1_35KernelTmaWarpSpecializedCooperativeEEENS5_IJNSA_ILi384EEENSA_ILi224EEENSA_ILi128EEEEEEaNS5_IJlSC_lEEEaSK_NS4_8TiledMMAINS4_8MMA_AtomIJNS4_4SM904GMMA26MMA_64x32x32_S32S8S8_SS_TNEEEENS4_6LayoutISD_NS5_IJSC_NSA_ILi0EEESS_EEEEENS5_IJNS4_10UnderscoreESV_SV_EEEEENS4_13SM90_TMA_LOADENS4_14ComposedLayoutINS4_7SwizzleILi3ELi4ELi3EEENS4_18smem_ptr_flag_bitsILi8EEENSR_INS5_IJNSA_ILi8EEESI_EEENS5_IJSI_SC_EEEEEEEvNS4_8identityENS4_23SM90_TMA_LOAD_MULTICASTES18_vS19_EENS_8epilogue10collective6detail29Sm90TmaWarpSpecializedAdapterINS1D_15DefaultEpilogueIaSK_SK_NS1C_6thread17LinearCombinationIaLi1EiiLNS1H_9ScaleType4KindE0ELNS_15FloatRoundStyleE2EaEENS1_15EpilogueDefaultEEEEEvvEEEEvNT_6ParamsE)
        .other          _ZN7cutlass13device_kernelINS_4gemm6kernel13GemmUniversalIN4cute5tupleIJiiiiEEENS1_10collective13CollectiveMmaINS1_34MainloopSm90TmaGmmaWarpSpecializedILi2ENS5_IJNS4_1CILi2EEENSA_ILi1EEESC_EEENS1_35KernelTmaWarpSpecializedCooperativeEEENS5_IJNSA_ILi384EEENSA_ILi224EEENSA_ILi128EEEEEEaNS5_IJlSC_lEEEaSK_NS4_8TiledMMAINS4_8MMA_AtomIJNS4_4SM904GMMA26MMA_64x32x32_S32S8S8_SS_TNEEEENS4_6LayoutISD_NS5_IJSC_NSA_ILi0EEESS_EEEEENS5_IJNS4_10UnderscoreESV_SV_EEEEENS4_13SM90_TMA_LOADENS4_14ComposedLayoutINS4_7SwizzleILi3ELi4ELi3EEENS4_18smem_ptr_flag_bitsILi8EEENSR_INS5_IJNSA_ILi8EEESI_EEENS5_IJSI_SC_EEEEEEEvNS4_8identityENS4_23SM90_TMA_LOAD_MULTICASTES18_vS19_EENS_8epilogue10collective6detail29Sm90TmaWarpSpecializedAdapterINS1D_15DefaultEpilogueIaSK_SK_NS1C_6thread17LinearCombinationIaLi1EiiLNS1H_9ScaleType4KindE0ELNS_15FloatRoundStyleE2EaEENS1_15EpilogueDefaultEEEEEvvEEEEvNT_6ParamsE,@"STO_CUDA_ENTRY STV_DEFAULT"
_ZN7cutlass13device_kernelINS_4gemm6kernel13GemmUniversalIN4cute5tupleIJiiiiEEENS1_10collective13CollectiveMmaINS1_34MainloopSm90TmaGmmaWarpSpecializedILi2ENS5_IJNS4_1CILi2EEENSA_ILi1EEESC_EEENS1_35KernelTmaWarpSpecializedCooperativeEEENS5_IJNSA_ILi384EEENSA_ILi224EEENSA_ILi128EEEEEEaNS5_IJlSC_lEEEaSK_NS4_8TiledMMAINS4_8MMA_AtomIJNS4_4SM904GMMA26MMA_64x32x32_S32S8S8_SS_TNEEEENS4_6LayoutISD_NS5_IJSC_NSA_ILi0EEESS_EEEEENS5_IJNS4_10UnderscoreESV_SV_EEEEENS4_13SM90_TMA_LOADENS4_14ComposedLayoutINS4_7SwizzleILi3ELi4ELi3EEENS4_18smem_ptr_flag_bitsILi8EEENSR_INS5_IJNSA_ILi8EEESI_EEENS5_IJSI_SC_EEEEEEEvNS4_8identityENS4_23SM90_TMA_LOAD_MULTICASTES18_vS19_EENS_8epilogue10collective6detail29Sm90TmaWarpSpecializedAdapterINS1D_15DefaultEpilogueIaSK_SK_NS1C_6thread17LinearCombinationIaLi1EiiLNS1H_9ScaleType4KindE0ELNS_15FloatRoundStyleE2EaEENS1_15EpilogueDefaultEEEEEvvEEEEvNT_6ParamsE:
[----:B------:R-:W0:Y:S02]  /*0000*/  LDC R1, c[0x0][0x28] ;  /* 0x00000a00ff017b82 */ /* 0x000e240000000800 */
[----:B0-----:R-:W-:Y:S01]  /*0010*/  VIADD R1, R1, 0xfffff828 ;  /* 0xfffff82801017836 */ /* 0x001fe20000000000 */
[----:B------:R-:W0:Y:S01]  /*0020*/  S2R R4, SR_TID.X ;  /* 0x0000000000047919 */ /* 0x000e220000002100 */
[----:B------:R-:W-:Y:S01]  /*0030*/  ELECT P0, URZ, PT ;  /* 0x00000000003f782f */ /* 0x000fe20003800000 */
[----:B------:R-:W-:Y:S01]  /*0040*/  BSSY B0, `(.L_x_0) ;  /* 0x0000015000007945 */ /* 0x000fe20003800000 */
[--C-:B0-----:R-:W-:Y:S02]  /*0050*/  SHF.R.U32.HI R0, RZ, 0x5, R4.reuse ;  /* 0x00000005ff007819 */ /* 0x101fe40000011604 */
[----:B------:R-:W-:-:S03]  /*0060*/  SHF.R.U32.HI R2, RZ, 0x7, R4 ;  /* 0x00000007ff027819 */ /* 0x000fc60000011604 */
[----:B------:R-:W0:Y:S04]  /*0070*/  SHFL.IDX PT, R3, R0, RZ, 0x1f ;  /* 0x00001fff00037589 */ /* 0x000e2800000e0000 */
[----:B------:R-:W1:Y:S01]  /*0080*/  SHFL.IDX PT, R2, R2, RZ, 0x1f ;  /* 0x00001fff02027589 */ /* 0x000e6200000e0000 */
[----:B0-----:R-:W-:Y:S02]  /*0090*/  R2UR UR9, R3 ;  /* 0x00000000030972ca */ /* 0x001fe400000e0000 */
[----:B-1----:R-:W-:-:S11]  /*00a0*/  R2UR UR5, R2 ;  /* 0x00000000020572ca */ /* 0x002fd600000e0000 */
[----:B------:R-:W-:Y:S02]  /*00b0*/  USHF.R.S32.HI UR4, URZ, 0x1f, UR9 ;  /* 0x0000001f3f047899 */ /* 0x000fe40008011409 */
[----:B------:R-:W-:Y:S02]  /*00c0*/  ISETP.NE.OR P0, PT, RZ, UR9, !P0 ;  /* 0x00000009ff007c0c */ /* 0x000fe4000c705670 */
[----:B------:R-:W-:-:S04]  /*00d0*/  ULEA.HI UR4, UR4, UR9, URZ, 0x2 ;  /* 0x0000000904047291 */ /* 0x000fc8000f8f103f */
[----:B------:R-:W-:-:S04]  /*00e0*/  ULOP3.LUT UR4, UR4, 0xfffffffc, URZ, 0xc0, !UPT ;  /* 0xfffffffc04047892 */ /* 0x000fc8000f8ec03f */
[----:B------:R-:W-:-:S03]  /*00f0*/  UIADD3 UR9, UR9, -UR4, URZ ;  /* 0x8000000409097290 */ /* 0x000fc6000fffe03f */
[----:B------:R-:W-:Y:S09]  /*0100*/  @P0 BRA `(.L_x_1) ;  /* 0x0000000000200947 */ /* 0x000ff20003800000 */
[----:B------:R-:W-:Y:S02]  /*0110*/  ULDC.64 UR6, c[0x0][0x198] ;  /* 0x0000660000067ab9 */ /* 0x000fe40000000a00 */
[----:B------:R-:W-:Y:S02]  /*0120*/  UIADD3 UR10, UP0, UR6, 0xf0, URZ ;  /* 0x000000f0060a7890 */ /* 0x000fe4000ff1e03f */
[----:B------:R-:W-:Y:S02]  /*0130*/  UIADD3 UR6, UP1, UR6, 0x1f0, URZ ;  /* 0x000001f006067890 */ /* 0x000fe4000ff3e03f */
[----:B------:R-:W-:Y:S02]  /*0140*/  UIADD3.X UR11, URZ, UR7, URZ, UP0, !UPT ;  /* 0x000000073f0b7290 */ /* 0x000fe400087fe43f */
[----:B------:R-:W-:-:S07]  /*0150*/  UIADD3.X UR7, URZ, UR7, URZ, UP1, !UPT ;  /* 0x000000073f077290 */ /* 0x000fce0008ffe43f */
[----:B------:R0:W-:Y:S02]  /*0160*/  UTMACCTL.PF [UR10] ;  /* 0x000000000a0079b9 */ /* 0x0001e40008040000 */
[----:B------:R0:W-:Y:S02]  /*0170*/  UTMACCTL.PF [UR6] ;  /* 0x00000000060079b9 */ /* 0x0001e40008040000 */
[----:B0-----:R-:W-:Y:S01]  /*0180*/  NOP ;  /* 0x0000000000007918 */ /* 0x001fe20000000000 */
.L_x_1:
[----:B------:R-:W-:Y:S05]  /*0190*/  BSYNC B0 ;  /* 0x0000000000007941 */ /* 0x000fea0003800000 */
.L_x_0:
[----:B------:R-:W0:Y:S01]  /*01a0*/  SHFL.IDX PT, R2, R0, RZ, 0x1f ;  /* 0x00001fff00027589 */ /* 0x000e2200000e0000 */
[----:B------:R-:W-:Y:S01]  /*01b0*/  UISETP.NE.AND UP0, UPT, UR9, 0x3, UPT ;  /* 0x000000030900788c */ /* 0x000fe2000bf05270 */
[----:B------:R-:W-:Y:S01]  /*01c0*/  ISETP.NE.AND P1, PT, RZ, UR5, PT ;  /* 0x00000005ff007c0c */ /* 0x000fe2000bf25270 */
[----:B------:R-:W-:Y:S02]  /*01d0*/  UIADD3 UR16, UR5, -0x1, URZ ;  /* 0xffffffff05107890 */ /* 0x000fe4000fffe03f */
[----:B------:R-:W-:Y:S02]  /*01e0*/  UISETP.EQ.OR UP0, UPT, UR9, URZ, !UP0 ;  /* 0x0000003f0900728c */ /* 0x000fe4000c702670 */
[----:B------:R-:W-:Y:S02]  /*01f0*/  UISETP.GE.U32.AND UP1, UPT, UR16, 0x2, UPT ;  /* 0x000000021000788c */ /* 0x000fe4000bf26070 */
[----:B------:R-:W-:-:S04]  /*0200*/  UISETP.EQ.AND UP0, UPT, UR5, URZ, UP0 ;  /* 0x0000003f0500728c */ /* 0x000fc80008702270 */
[----:B------:R-:W-:-:S04]  /*0210*/  USEL UR36, URZ, 0x1, !UP0 ;  /* 0x000000013f247887 */ /* 0x000fc8000c000000 */
[----:B------:R-:W-:Y:S01]  /*0220*/  USEL UR36, UR36, 0x2, UP1 ;  /* 0x0000000224247887 */ /* 0x000fe20008800000 */
[----:B0-----:R-:W-:-:S13]  /*0230*/  ISETP.NE.AND P0, PT, R2, RZ, PT ;  /* 0x000000ff0200720c */ /* 0x001fda0003f05270 */
[----:B------:R-:W-:Y:S05]  /*0240*/  @P0 BRA `(.L_x_2) ;  /* 0x0000000000480947 */ /* 0x000fea0003800000 */
[----:B------:R-:W0:Y:S01]  /*0250*/  S2UR UR8, SR_CgaCtaId ;  /* 0x00000000000879c3 */ /* 0x000e220000008800 */
[----:B------:R-:W-:Y:S01]  /*0260*/  UMOV UR4, 0x400 ;  /* 0x0000040000047882 */ /* 0x000fe20000000000 */
[----:B------:R-:W-:Y:S01]  /*0270*/  UMOV UR5, 0x1 ;  /* 0x0000000100057882 */ /* 0x000fe20000000000 */
[----:B------:R-:W-:Y:S01]  /*0280*/  UMOV UR6, 0x4 ;  /* 0x0000000400067882 */ /* 0x000fe20000000000 */
[----:B------:R-:W-:Y:S01]  /*0290*/  ELECT P0, URZ, PT ;  /* 0x00000000003f782f */ /* 0x000fe20003800000 */
[----:B------:R-:W-:-:S04]  /*02a0*/  UIADD3 UR6, -UR6, 0x100000, URZ ;  /* 0x0010000006067890 */ /* 0x000fc8000fffe13f */
[----:B------:R-:W-:Y:S02]  /*02b0*/  USHF.L.U32 UR7, UR6, 0xb, URZ ;  /* 0x0000000b06077899 */ /* 0x000fe4000800063f */
[----:B------:R-:W-:Y:S02]  /*02c0*/  USHF.L.U32 UR6, UR6, 0x1, URZ ;  /* 0x0000000106067899 */ /* 0x000fe4000800063f */
[----:B0-----:R-:W-:Y:S02]  /*02d0*/  ULEA UR8, UR8, UR4, 0x18 ;  /* 0x0000000408087291 */ /* 0x001fe4000f8ec03f */
[----:B------:R-:W-:-:S04]  /*02e0*/  UIADD3 UR4, -UR5, 0x100000, URZ ;  /* 0x0010000005047890 */ /* 0x000fc8000fffe13f */
[----:B------:R-:W-:Y:S02]  /*02f0*/  USHF.L.U32 UR5, UR4, 0xb, URZ ;  /* 0x0000000b04057899 */ /* 0x000fe4000800063f */
[----:B------:R-:W-:Y:S01]  /*0300*/  USHF.L.U32 UR4, UR4, 0x1, URZ ;  /* 0x0000000104047899 */ /* 0x000fe2000800063f */
[----:B------:R-:W0:Y:S11]  /*0310*/  FENCE.VIEW.ASYNC.S ;  /* 0x00000000000073c6 */ /* 0x000e360000000000 */
[----:B0-----:R0:W1:Y:S01]  /*0320*/  SYNCS.EXCH.64 URZ, [UR8], UR4 ;  /* 0x00000004083f75b2 */ /* 0x0010620008000100 */
[----:B------:R0:W2:Y:S01]  /*0330*/  SYNCS.EXCH.64 URZ, [UR8+0x10], UR6 ;  /* 0x00001006083f75b2 */ /* 0x0000a20008000100 */
[----:B------:R0:W3:Y:S01]  /*0340*/  SYNCS.EXCH.64 URZ, [UR8+0x8], UR4 ;  /* 0x00000804083f75b2 */ /* 0x0000e20008000100 */
[----:B------:R0:W4:Y:S01]  /*0350*/  SYNCS.EXCH.64 URZ, [UR8+0x18], UR6 ;  /* 0x00001806083f75b2 */ /* 0x0001220008000100 */
[----:B------:R-:W-:Y:S01]  /*0360*/  NOP ;  /* 0x0000000000007918 */ /* 0x000fe20000000000 */
.L_x_2:
[----:B------:R-:W5:Y:S01]  /*0370*/  S2UR UR13, SR_CTAID.X ;  /* 0x00000000000d79c3 */ /* 0x000f620000002500 */
[----:B------:R-:W-:Y:S01]  /*0380*/  SHF.R.S32.HI R3, RZ, 0x1f, R4 ;  /* 0x0000001fff037819 */ /* 0x000fe20000011404 */
[----:B------:R5:W1:Y:S01]  /*0390*/  SHFL.IDX PT, R6, R0, RZ, 0x1f ;  /* 0x00001fff00067589 */ /* 0x000a6200000e0000 */
[----:B0-----:R-:W-:Y:S01]  /*03a0*/  ULDC UR4, c[0x0][0x150] ;  /* 0x0000540000047ab9 */ /* 0x001fe20000000800 */
[----:B------:R-:W-:Y:S02]  /*03b0*/  ELECT P0, URZ, PT ;  /* 0x00000000003f782f */ /* 0x000fe40003800000 */
[----:B------:R-:W-:Y:S01]  /*03c0*/  LEA.HI R3, R3, R4, RZ, 0x7 ;  /* 0x0000000403037211 */ /* 0x000fe200078f38ff */
[----:B------:R-:W-:Y:S01]  /*03d0*/  ULDC UR5, c[0x0][0x154] ;  /* 0x0000550000057ab9 */ /* 0x000fe20000000800 */
[----:B------:R-:W-:Y:S01]  /*03e0*/  SHF.R.S32.HI R7, RZ, 0x1f, R2 ;  /* 0x0000001fff077819 */ /* 0x000fe20000011402 */
[----:B------:R-:W0:Y:S01]  /*03f0*/  S2UR UR10, SR_CTAID.Y ;  /* 0x00000000000a79c3 */ /* 0x000e220000002600 */
[----:B------:R-:W-:Y:S01]  /*0400*/  LOP3.LUT R3, R3, 0xffffff80, RZ, 0xc0, !PT ;  /* 0xffffff8003037812 */ /* 0x000fe200078ec0ff */
[----:B------:R-:W-:Y:S01]  /*0410*/  ULDC UR8, c[0x0][0x144] ;  /* 0x0000510000087ab9 */ /* 0x000fe20000000800 */
[----:B------:R-:W-:Y:S01]  /*0420*/  LEA.HI R7, R7, R2, RZ, 0x2 ;  /* 0x0000000207077211 */ /* 0x000fe200078f10ff */
[----:B------:R-:W-:Y:S01]  /*0430*/  NOP ;  /* 0x0000000000007918 */ /* 0x000fe20000000000 */
[----:B------:R-:W-:Y:S01]  /*0440*/  NOP ;  /* 0x0000000000007918 */ /* 0x000fe20000000000 */
[----:B------:R-:W-:Y:S01]  /*0450*/  IMAD.IADD R3, R4, 0x1, -R3 ;  /* 0x0000000104037824 */ /* 0x000fe200078e0a03 */
[----:B------:R-:W-:Y:S01]  /*0460*/  LOP3.LUT R7, R7, 0x3ffffffc, RZ, 0xc0, !PT ;  /* 0x3ffffffc07077812 */ /* 0x000fe200078ec0ff */
[----:B------:R-:W-:-:S03]  /*0470*/  ULDC UR11, c[0x0][0x148] ;  /* 0x00005200000b7ab9 */ /* 0x000fc60000000800 */
[----:B------:R-:W-:Y:S01]  /*0480*/  SHF.R.S32.HI R4, RZ, 0x1f, R3 ;  /* 0x0000001fff047819 */ /* 0x000fe20000011403 */
[----:B------:R-:W-:-:S03]  /*0490*/  IMAD.IADD R2, R2, 0x1, -R7 ;  /* 0x0000000102027824 */ /* 0x000fc600078e0a07 */
[----:B------:R-:W-:Y:S02]  /*04a0*/  LEA.HI R4, R4, R3, RZ, 0x3 ;  /* 0x0000000304047211 */ /* 0x000fe400078f18ff */
[----:B-----5:R-:W-:Y:S02]  /*04b0*/  I2FP.F32.U32 R5, UR13 ;  /* 0x0000000d00057c45 */ /* 0x020fe40008201000 */
[--C-:B------:R-:W-:Y:S02]  /*04c0*/  SHF.R.S32.HI R0, RZ, 0x3, R4.reuse ;  /* 0x00000003ff007819 */ /* 0x100fe40000011404 */
[----:B-1----:R-:W-:Y:S01]  /*04d0*/  ISETP.NE.OR P0, PT, R6, RZ, !P0 ;  /* 0x000000ff0600720c */ /* 0x002fe20004705670 */
[----:B------:R-:W-:Y:S01]  /*04e0*/  FMUL R8, R5, UR4 ;  /* 0x0000000405087c20 */ /* 0x000fe20008400000 */
[----:B------:R-:W-:-:S04]  /*04f0*/  SHF.R.S32.HI R5, RZ, 0x1f, R4 ;  /* 0x0000001fff057819 */ /* 0x000fc80000011404 */
[----:B------:R-:W-:Y:S01]  /*0500*/  LEA.HI R5, R5, R0, RZ, 0x2 ;  /* 0x0000000005057211 */ /* 0x000fe200078f10ff */
[----:B------:R-:W1:Y:S03]  /*0510*/  F2I.U32.TRUNC.NTZ R8, R8 ;  /* 0x0000000800087305 */ /* 0x000e66000020f000 */
[----:B------:R-:W-:-:S03]  /*0520*/  LOP3.LUT R5, R5, 0xfffffffc, RZ, 0xc0, !PT ;  /* 0xfffffffc05057812 */ /* 0x000fc600078ec0ff */
[----:B------:R-:W-:Y:S01]  /*0530*/  VOTEU.ALL UP0, P0 ;  /* 0x00000000003f7886 */ /* 0x000fe20000000000 */
[----:B------:R-:W-:Y:S01]  /*0540*/  VOTEU.ALL UP1, P0 ;  /* 0x00000000003f7886 */ /* 0x000fe20000020000 */
[----:B------:R-:W-:Y:S01]  /*0550*/  IMAD.IADD R5, R0, 0x1, -R5 ;  /* 0x0000000100057824 */ /* 0x000fe200078e0a05 */
[----:B0-----:R-:W-:Y:S02]  /*0560*/  I2FP.F32.U32 R0, UR10 ;  /* 0x0000000a00007c45 */ /* 0x001fe40008201000 */
[----:B------:R-:W0:Y:S01]  /*0570*/  @!UP0 S2UR UR7, SR_CgaCtaId ;  /* 0x00000000000789c3 */ /* 0x000e220000008800 */
[----:B------:R-:W-:Y:S01]  /*0580*/  IMAD R2, R2, 0x4, R5 ;  /* 0x0000000402027824 */ /* 0x000fe200078e0205 */
[----:B------:R-:W-:Y:S01]  /*0590*/  @!UP0 UMOV UR6, 0x400 ;  /* 0x0000040000068882 */ /* 0x000fe20000000000 */
[----:B------:R-:W-:Y:S01]  /*05a0*/  FMUL R4, R0, UR5 ;  /* 0x0000000500047c20 */ /* 0x000fe20008400000 */
[----:B-1----:R-:W-:Y:S02]  /*05b0*/  R2UR UR4, R8 ;  /* 0x00000000080472ca */ /* 0x002fe400000e0000 */
[----:B------:R-:W-:-:S03]  /*05c0*/  LEA.HI R0, R2, R2, RZ, 0x1 ;  /* 0x0000000202007211 */ /* 0x000fc600078f08ff */
[----:B------:R-:W1:Y:S01]  /*05d0*/  F2I.U32.TRUNC.NTZ R4, R4 ;  /* 0x0000000400047305 */ /* 0x000e62000020f000 */
[----:B------:R-:W-:-:S05]  /*05e0*/  LOP3.LUT R5, R0, 0xfffffffe, RZ, 0xc0, !PT ;  /* 0xfffffffe00057812 */ /* 0x000fca00078ec0ff */
[----:B------:R-:W-:Y:S02]  /*05f0*/  IMAD.IADD R5, R2, 0x1, -R5 ;  /* 0x0000000102057824 */ /* 0x000fe400078e0a05 */
[----:B------:R-:W-:-:S04]  /*0600*/  UIADD3 UR4, -UR4, URZ, URZ ;  /* 0x0000003f04047290 */ /* 0x000fc8000fffe13f */
[----:B------:R-:W-:Y:S01]  /*0610*/  UIMAD UR8, UR8, UR4, UR13 ;  /* 0x00000004080872a4 */ /* 0x000fe2000f8e020d */
[----:B-1----:R-:W-:Y:S02]  /*0620*/  R2UR UR12, R4 ;  /* 0x00000000040c72ca */ /* 0x002fe400000e0000 */
[----:B------:R-:W-:Y:S01]  /*0630*/  UMOV UR4, 0x20 ;  /* 0x0000002000047882 */ /* 0x000fe20000000000 */
[----:B0-----:R-:W-:Y:S02]  /*0640*/  @!UP0 ULEA UR6, UR7, UR6, 0x18 ;  /* 0x0000000607068291 */ /* 0x001fe4000f8ec03f */
[----:B------:R-:W-:Y:S01]  /*0650*/  ISETP.NE.AND P3, PT, R5, UR8, PT ;  /* 0x0000000805007c0c */ /* 0x000fe2000bf65270 */
[----:B------:R-:W-:-:S04]  /*0660*/  @!UP0 UIADD3 UR4, -UR4, 0x100000, URZ ;  /* 0x0010000004048890 */ /* 0x000fc8000fffe13f */
[----:B------:R-:W-:Y:S02]  /*0670*/  @!UP0 USHF.L.U32 UR5, UR4, 0xb, URZ ;  /* 0x0000000b04058899 */ /* 0x000fe4000800063f */
[----:B------:R-:W-:Y:S01]  /*0680*/  @!UP0 USHF.L.U32 UR4, UR4, 0x1, URZ ;  /* 0x0000000104048899 */ /* 0x000fe2000800063f */
[C---:B------:R-:W-:Y:S01]  /*0690*/  IMAD.SHL.U32 R5, R2.reuse, 0x4, RZ ;  /* 0x0000000402057824 */ /* 0x040fe200078e00ff */
[----:B------:R-:W-:Y:S01]  /*06a0*/  VOTEU.ALL UP0, P0 ;  /* 0x00000000003f7886 */ /* 0x000fe20000000000 */
[----:B------:R-:W0:Y:S01]  /*06b0*/  LDC R4, c[0x0][0x140] ;  /* 0x00005000ff047b82 */ /* 0x000e220000000800 */
[----:B------:R-:W-:Y:S02]  /*06c0*/  LOP3.LUT P0, RZ, R3, 0x7, RZ, 0xc0, !PT ;  /* 0x0000000703ff7812 */ /* 0x000fe4000780c0ff */
[----:B------:R-:W-:Y:S01]  /*06d0*/  LOP3.LUT R9, R2, 0xc, R5, 0x78, !PT ;  /* 0x0000000c02097812 */ /* 0x000fe200078e7805 */
[----:B------:R-:W-:-:S03]  /*06e0*/  UIADD3 UR12, -UR12, URZ, URZ ;  /* 0x0000003f0c0c7290 */ /* 0x000fc6000fffe13f */
[C---:B------:R-:W-:Y:S01]  /*06f0*/  ISETP.LT.U32.AND P0, PT, R9.reuse, 0x2, !P0 ;  /* 0x000000020900780c */ /* 0x040fe20004701070 */
[----:B------:R1:W-:Y:S04]  /*0700*/  STL [R1+0x204], R9 ;  /* 0x0002040901007387 */ /* 0x0003e80000100800 */
[----:B------:R-:W5:Y:S02]  /*0710*/  FENCE.VIEW.ASYNC.S ;  /* 0x00000000000073c6 */ /* 0x000f640000000000 */
[----:B-----5:R-:W0:Y:S01]  /*0720*/  @!UP0 SYNCS.EXCH.64 URZ, [UR6+0x30], UR4 ;  /* 0x00003004063f85b2 */ /* 0x020e220008000100 */
[----:B------:R-:W-:Y:S02]  /*0730*/  @P3 LEA.HI R0, R9, R9, RZ, 0x1 ;  /* 0x0000000909003211 */ /* 0x000fe400078f08ff */
[----:B------:R-:W-:-:S02]  /*0740*/  SEL R3, RZ, 0x1, !P0 ;  /* 0x00000001ff037807 */ /* 0x000fc40004000000 */
[----:B------:R-:W-:Y:S02]  /*0750*/  @P3 SHF.R.S32.HI R0, RZ, 0x1, R0 ;  /* 0x00000001ff003819 */ /* 0x000fe40000011400 */
[----:B0-----:R-:W-:Y:S01]  /*0760*/  ISETP.EQ.U32.AND P2, PT, R4, 0x1, PT ;  /* 0x000000010400780c */ /* 0x001fe20003f42070 */
[----:B------:R0:W1:Y:S01]  /*0770*/  @!UP1 SYNCS.EXCH.64 URZ, [UR6+0x38], UR4 ;  /* 0x00003804063f95b2 */ /* 0x0000620008000100 */
[----:B------:R-:W-:Y:S01]  /*0780*/  NOP ;  /* 0x0000000000007918 */ /* 0x000fe20000000000 */
[----:B0-----:R-:W-:-:S06]  /*0790*/  UIMAD UR4, UR11, UR12, UR10 ;  /* 0x0000000c0b0472a4 */ /* 0x001fcc000f8e020a */
[----:B------:R-:W-:Y:S01]  /*07a0*/  @P3 ISETP.NE.AND P4, PT, R0, UR4, PT ;  /* 0x0000000400003c0c */ /* 0x000fe2000bf85270 */
[----:B------:R-:W-:-:S03]  /*07b0*/  IMAD.MOV.U32 R0, RZ, RZ, 0x1 ;  /* 0x00000001ff007424 */ /* 0x000fc600078e00ff */
[----:B------:R-:W-:-:S04]  /*07c0*/  @P3 SEL R0, RZ, 0x1, P4 ;  /* 0x00000001ff003807 */ /* 0x000fc80002000000 */
[----:B------:R-:W-:-:S05]  /*07d0*/  LOP3.LUT R0, R0, R3, RZ, 0xc0, !PT ;  /* 0x0000000300007212 */ /* 0x000fca00078ec0ff */
[----:B------:R0:W-:Y:S01]  /*07e0*/  STL [R1+0x200], R0 ;  /* 0x0002000001007387 */ /* 0x0001e20000100800 */
[----:B------:R-:W-:Y:S05]  /*07f0*/  @!P2 BRA `(.L_x_3) ;  /* 0x000000000008a947 */ /* 0x000fea0003800000 */
[----:B-1234-:R-:W-:Y:S01]  /*0800*/  UCGABAR_ARV ;  /* 0x00000000000079c7 */ /* 0x01efe20008000000 */
[----:B------:R-:W-:Y:S05]  /*0810*/  BRA `(.L_x_4) ;  /* 0x0000000000047947 */ /* 0x000fea0003800000 */
.L_x_3:
[----:B-1234-:R-:W-:Y:S01]  /*0820*/  NOP ;  /* 0x0000000000007918 */ /* 0x01efe20000000000 */
.L_x_4:
[----:B------:R-:W-:Y:S01]  /*0830*/  ULDC UR4, c[0x0][0x65c] ;  /* 0x0001970000047ab9 */ /* 0x000fe20000000800 */
[----:B------:R-:W-:Y:S01]  /*0840*/  UMOV UR5, URZ ;  /* 0x0000003f00057c82 */ /* 0x000fe20008000000 */
[----:B------:R-:W-:-:S03]  /*0850*/  UISETP.NE.AND UP0, UPT, UR4, 0x1, UPT ;  /* 0x000000010400788c */ /* 0x000fc6000bf05270 */
[----:B------:R-:W-:Y:S01]  /*0860*/  UMOV UR4, UR13 ;  /* 0x0000000d00047c82 */ /* 0x000fe20008000000 */
[----:B------:R-:W-:Y:S02]  /*0870*/  UP2UR UR37, UPR, URZ, 0x1 ;  /* 0x000000013f257883 */ /* 0x000fe40008000000 */
[----:B------:R-:W-:Y:S02]  /*0880*/  PLOP3.LUT P0, PT, PT, PT, UP0, 0x80, 0x0 ;  /* 0x000000000000781c */ /* 0x000fe40003f0f008 */
[----:B------:R-:W-:Y:S02]  /*0890*/  PLOP3.LUT P3, PT, PT, PT, UP0, 0x80, 0x0 ;  /* 0x000000000000781c */ /* 0x000fe40003f6f008 */
[----:B------:R-:W-:Y:S01]  /*08a0*/  PLOP3.LUT P5, PT, PT, PT, UP0, 0x80, 0x0 ;  /* 0x000000000000781c */ /* 0x000fe20003faf008 */
[----:B------:R-:W-:Y:S01]  /*08b0*/  @UP0 ULDC UR14, c[0x0][0x10] ;  /* 0x00000400000e0ab9 */ /* 0x000fe20000000800 */
[----:B------:R-:W-:Y:S01]  /*08c0*/  @UP0 UMOV UR6, UR10 ;  /* 0x0000000a00060c82 */ /* 0x000fe20008000000 */
[----:B------:R-:W-:Y:S01]  /*08d0*/  @UP0 UMOV UR7, URZ ;  /* 0x0000003f00070c82 */ /* 0x000fe20008000000 */
[----:B------:R-:W-:Y:S01]  /*08e0*/  PLOP3.LUT P4, PT, PT, PT, UP0, 0x80, 0x0 ;  /* 0x000000000000781c */ /* 0x000fe20003f8f008 */
[----:B------:R-:W-:-:S03]  /*08f0*/  @UP0 UIMAD.WIDE.U32 UR14, UR13, UR14, UR6 ;  /* 0x0000000e0d0e02a5 */ /* 0x000fc6000f8e0006 */
[----:B------:R-:W-:Y:S01]  /*0900*/  @!UP0 ULDC UR7, c[0x0][0xc] ;  /* 0x0000030000078ab9 */ /* 0x000fe20000000800 */
[----:B------:R-:W-:Y:S01]  /*0910*/  @UP0 UMOV UR6, URZ ;  /* 0x0000003f00060c82 */ /* 0x000fe20008000000 */
[----:B------:R-:W-:Y:S01]  /*0920*/  @!UP0 UIMAD.WIDE.U32 UR4, UR10, UR7, UR4 ;  /* 0x000000070a0482a5 */ /* 0x000fe2000f8e0004 */
[----:B------:R-:W-:Y:S01]  /*0930*/  IMAD.U32 R2, RZ, RZ, UR14 ;  /* 0x0000000eff027e24 */ /* 0x000fe2000f8e00ff */
[----:B------:R-:W-:Y:S02]  /*0940*/  @UP0 UIADD3 UR6, UR15, UR6, URZ ;  /* 0x000000060f060290 */ /* 0x000fe4000fffe03f */
[----:B------:R-:W-:Y:S02]  /*0950*/  IMAD.U32 R3, RZ, RZ, UR15 ;  /* 0x0000000fff037e24 */ /* 0x000fe4000f8e00ff */
[----:B------:R-:W-:Y:S02]  /*0960*/  @P0 IMAD.MOV.U32 R7, RZ, RZ, R2 ;  /* 0x000000ffff070224 */ /* 0x000fe400078e0002 */
[----:B------:R-:W-:-:S02]  /*0970*/  IMAD.U32 R5, RZ, RZ, UR5 ;  /* 0x00000005ff057e24 */ /* 0x000fc4000f8e00ff */
[----:B------:R-:W-:Y:S02]  /*0980*/  IMAD.U32 R2, RZ, RZ, UR4 ;  /* 0x00000004ff027e24 */ /* 0x000fe4000f8e00ff */
[----:B------:R-:W-:Y:S02]  /*0990*/  @P3 IMAD.U32 R6, RZ, RZ, UR6 ;  /* 0x00000006ff063e24 */ /* 0x000fe4000f8e00ff */
[----:B------:R-:W-:Y:S02]  /*09a0*/  @!P5 IMAD.MOV.U32 R6, RZ, RZ, R5 ;  /* 0x000000ffff06d224 */ /* 0x000fe400078e0005 */
[----:B------:R-:W-:Y:S02]  /*09b0*/  @!P4 IMAD.MOV.U32 R7, RZ, RZ, R2 ;  /* 0x000000ffff07c224 */ /* 0x000fe400078e0002 */
[----:B------:R-:W-:Y:S01]  /*09c0*/  IMAD.U32 R3, RZ, RZ, UR5 ;  /* 0x00000005ff037e24 */ /* 0x000fe2000f8e00ff */
[----:B------:R1:W-:Y:S01]  /*09d0*/  STL [R1+0x210], R6 ;  /* 0x0002100601007387 */ /* 0x0003e20000100800 */
[----:B------:R-:W-:-:S03]  /*09e0*/  IMAD.U32 R4, RZ, RZ, UR4 ;  /* 0x00000004ff047e24 */ /* 0x000fc6000f8e00ff */
[----:B------:R1:W-:Y:S01]  /*09f0*/  STL [R1+0x214], R7 ;  /* 0x0002140701007387 */ /* 0x0003e20000100800 */
[----:B------:R-:W-:Y:S05]  /*0a00*/  @!P2 BRA `(.L_x_5) ;  /* 0x00000000000ca947 */ /* 0x000fea0003800000 */
[----:B------:R-:W-:Y:S01]  /*0a10*/  UCGABAR_WAIT ;  /* 0x0000000000007dc7 */ /* 0x000fe20008000000 */
[----:B------:R-:W-:Y:S01]  /*0a20*/  CCTL.IVALL ;  /* 0x00000000ff00798f */ /* 0x000fe20002000000 */
[----:B------:R-:W-:Y:S05]  /*0a30*/  BRA `(.L_x_6) ;  /* 0x0000000000047947 */ /* 0x000fea0003800000 */
.L_x_5:
[----:B------:R-:W-:Y:S06]  /*0a40*/  BAR.SYNC.DEFER_BLOCKING 0x0 ;  /* 0x0000000000007b1d */ /* 0x000fec0000010000 */
.L_x_6:
[----:B------:R-:W-:Y:S05]  /*0a50*/  @!P1 BRA `(.L_x_7) ;  /* 0x0000025800449947 */ /* 0x000fea0003800000 */
[----:B------:R-:W-:-:S06]  /*0a60*/  UISETP.GT.U32.AND UP0, UPT, UR16, 0x1, UPT ;  /* 0x000000011000788c */ /* 0x000fcc000bf04070 */
[----:B------:R-:W-:-:S13]  /*0a70*/  PLOP3.LUT P0, PT, PT, PT, UP0, 0x80, 0x0 ;  /* 0x000000000000781c */ /* 0x000fda0003f0f008 */
[----:B------:R-:W-:Y:S05]  /*0a80*/  @P0 EXIT ;  /* 0x000000000000094d */ /* 0x000fea0003800000 */
[----:B------:R-:W-:Y:S01]  /*0a90*/  ULDC.64 UR4, c[0x0][0x650] ;  /* 0x0001940000047ab9 */ /* 0x000fe20000000a00 */
[----:B------:R-:W-:Y:S01]  /*0aa0*/  UMOV UR53, 0xffffffff ;  /* 0xffffffff00357882 */ /* 0x000fe20000000000 */
[----:B------:R-:W-:Y:S01]  /*0ab0*/  ISETP.GE.U32.AND P0, PT, R7, UR4, PT ;  /* 0x0000000407007c0c */ /* 0x000fe2000bf06070 */
[----:B------:R-:W-:Y:S01]  /*0ac0*/  UMOV UR52, 0xffffffff ;  /* 0xffffffff00347882 */ /* 0x000fe20000000000 */
[----:B------:R-:W-:Y:S01]  /*0ad0*/  UMOV UR51, 0xffffffff ;  /* 0xffffffff00337882 */ /* 0x000fe20000000000 */
[----:B0-----:R-:W-:Y:S02]  /*0ae0*/  PRMT R0, RZ, 0x7610, R0 ;  /* 0x00007610ff007816 */ /* 0x001fe40000000000 */
[----:B------:R-:W-:-:S13]  /*0af0*/  ISETP.GE.U32.AND.EX P0, PT, R6, UR5, PT, P0 ;  /* 0x0000000506007c0c */ /* 0x000fda000bf06100 */
[----:B------:R-:W-:Y:S05]  /*0b00*/  @P0 BRA `(.L_x_8) ;  /* 0x0000000400480947 */ /* 0x000fea0003800000 */
[----:B------:R-:W-:Y:S01]  /*0b10*/  ULDC.64 UR16, c[0x0][0x628] ;  /* 0x00018a0000107ab9 */ /* 0x000fe20000000a00 */
[C---:B------:R-:W-:Y:S01]  /*0b20*/  R2UR UR19, R7.reuse ;  /* 0x00000000071372ca */ /* 0x040fe200000e0000 */
[----:B------:R-:W-:Y:S01]  /*0b30*/  ULDC UR18, c[0x0][0x630] ;  /* 0x00018c0000127ab9 */ /* 0x000fe20000000800 */
[----:B------:R-:W-:Y:S02]  /*0b40*/  ISETP.NE.U32.AND P0, PT, RZ, UR16, PT ;  /* 0x00000010ff007c0c */ /* 0x000fe4000bf05070 */
[----:B------:R-:W-:Y:S02]  /*0b50*/  R2UR UR4, R7 ;  /* 0x00000000070472ca */ /* 0x000fe400000e0000 */
[----:B------:R-:W-:Y:S02]  /*0b60*/  ISETP.NE.AND.EX P0, PT, RZ, UR17, PT, P0 ;  /* 0x00000011ff007c0c */ /* 0x000fe4000bf05300 */
[----:B------:R-:W-:-:S11]  /*0b70*/  R2UR UR5, R6 ;  /* 0x00000000060572ca */ /* 0x000fd600000e0000 */
[----:B------:R-:W-:Y:S05]  /*0b80*/  @!P0 BRA `(.L_x_9) ;  /* 0x0000000000308947 */ /* 0x000fea0003800000 */
[----:B------:R-:W-:Y:S01]  /*0b90*/  R2UR UR4, R7 ;  /* 0x00000000070472ca */ /* 0x000fe200000e0000 */
[----:B------:R-:W-:Y:S01]  /*0ba0*/  ULDC UR9, c[0x0][0x634] ;  /* 0x00018d0000097ab9 */ /* 0x000fe20000000800 */
[----:B------:R-:W-:-:S11]  /*0bb0*/  R2UR UR13, R6 ;  /* 0x00000000060d72ca */ /* 0x000fd600000e0000 */
[----:B------:R-:W-:-:S04]  /*0bc0*/  UIADD3 UR9, UP0, UR4, UR9, URZ ;  /* 0x0000000904097290 */ /* 0x000fc8000ff1e03f */
[----:B------:R-:W-:-:S04]  /*0bd0*/  UIADD3.X UR13, URZ, UR13, URZ, UP0, !UPT ;  /* 0x0000000d3f0d7290 */ /* 0x000fc800087fe43f */
[----:B------:R-:W-:-:S04]  /*0be0*/  UIMAD.WIDE.U32 UR4, UR13, UR16, URZ ;  /* 0x000000100d0472a5 */ /* 0x000fc8000f8e003f */
[----:B------:R-:W-:Y:S02]  /*0bf0*/  UIMAD.WIDE.U32 UR6, UP0, UR9, UR17, UR4 ;  /* 0x00000011090672a5 */ /* 0x000fe4000f800004 */
[----:B------:R-:W-:Y:S02]  /*0c00*/  UIMAD.WIDE.U32 UR4, UR9, UR16, URZ ;  /* 0x00000010090472a5 */ /* 0x000fe4000f8e003f */
[----:B------:R-:W-:Y:S02]  /*0c10*/  UIADD3.X UR15, URZ, URZ, URZ, UP0, !UPT ;  /* 0x0000003f3f0f7290 */ /* 0x000fe400087fe43f */
[----:B------:R-:W-:Y:S01]  /*0c20*/  UIADD3 URZ, UP0, UR5, UR6, URZ ;  /* 0x00000006053f7290 */ /* 0x000fe2000ff1e03f */
[----:B------:R-:W-:-:S03]  /*0c30*/  UMOV UR14, UR7 ;  /* 0x00000007000e7c82 */ /* 0x000fc60008000000 */
[----:B------:R-:W-:-:S12]  /*0c40*/  UIMAD.WIDE.U32.X UR4, UR13, UR17, UR14, UP0 ;  /* 0x000000110d0472a5 */ /* 0x000fd800080e040e */
.L_x_9:
[----:B------:R-:W-:Y:S01]  /*0c50*/  USHF.R.U64 UR51, UR4, UR18, UR5 ;  /* 0x0000001204337299 */ /* 0x000fe20008001205 */
[----:B------:R-:W-:Y:S01]  /*0c60*/  R2UR UR7, R6 ;  /* 0x00000000060772ca */ /* 0x000fe200000e0000 */
[----:B------:R-:W-:Y:S02]  /*0c70*/  USHF.R.U32.HI UR4, URZ, UR18, UR5 ;  /* 0x000000123f047299 */ /* 0x000fe40008011605 */
[----:B------:R-:W-:Y:S01]  /*0c80*/  UIADD3 UR5, UP0, URZ, -UR51, URZ ;  /* 0x800000333f057290 */ /* 0x000fe2000ff1e03f */
[----:B------:R-:W-:Y:S01]  /*0c90*/  ULDC.64 UR14, c[0x0][0x620] ;  /* 0x00018800000e7ab9 */ /* 0x000fe20000000a00 */
[----:B------:R-:W-:Y:S02]  /*0ca0*/  UMOV UR6, UR19 ;  /* 0x0000001300067c82 */ /* 0x000fe40008000000 */
[----:B------:R-:W-:Y:S01]  /*0cb0*/  UIADD3.X UR4, URZ, ~UR4, URZ, UP0, !UPT ;  /* 0x800000043f047290 */ /* 0x000fe200087fe43f */
[----:B------:R-:W-:Y:S01]  /*0cc0*/  ULDC UR9, c[0x0][0x618] ;  /* 0x0001860000097ab9 */ /* 0x000fe20000000800 */
[----:B------:R-:W-:-:S02]  /*0cd0*/  UIMAD UR12, UR11, UR12, UR10 ;  /* 0x0000000c0b0c72a4 */ /* 0x000fc4000f8e020a */
[----:B------:R-:W-:Y:S02]  /*0ce0*/  UIMAD UR4, UR4, UR14, URZ ;  /* 0x0000000e040472a4 */ /* 0x000fe4000f8e023f */
[----:B------:R-:W-:Y:S02]  /*0cf0*/  UIMAD.WIDE.U32 UR6, UR5, UR14, UR6 ;  /* 0x0000000e050672a5 */ /* 0x000fe4000f8e0006 */
[----:B------:R-:W-:Y:S01]  /*0d00*/  UIMAD UR4, UR5, UR15, UR4 ;  /* 0x0000000f050472a4 */ /* 0x000fe2000f8e0204 */
[----:B------:R-:W-:Y:S01]  /*0d10*/  ULDC UR10, c[0x0][0x608] ;  /* 0x00018200000a7ab9 */ /* 0x000fe20000000800 */
[----:B------:R-:W-:Y:S02]  /*0d20*/  ULDC UR18, c[0x0][0x658] ;  /* 0x0001960000127ab9 */ /* 0x000fe40000000800 */
[----:B------:R-:W-:Y:S01]  /*0d30*/  UIADD3 UR7, UR7, UR4, URZ ;  /* 0x0000000407077290 */ /* 0x000fe2000fffe03f */
[----:B------:R-:W-:Y:S02]  /*0d40*/  UMOV UR11, 0xffffffff ;  /* 0xffffffff000b7882 */ /* 0x000fe40000000000 */
[----:B------:R-:W-:Y:S01]  /*0d50*/  ULDC.64 UR4, c[0x0][0x640] ;  /* 0x0001900000047ab9 */ /* 0x000fe20000000a00 */
[----:B------:R-:W-:Y:S01]  /*0d60*/  USHF.R.U64 UR16, UR6, UR9, UR7 ;  /* 0x0000000906107299 */ /* 0x000fe20008001207 */
[----:B------:R-:W-:Y:S01]  /*0d70*/  ISETP.NE.U32.AND P0, PT, RZ, UR4, PT ;  /* 0x00000004ff007c0c */ /* 0x000fe2000bf05070 */
[----:B------:R-:W-:-:S02]  /*0d80*/  USHF.R.U32.HI UR7, URZ, UR9, UR7 ;  /* 0x000000093f077299 */ /* 0x000fc40008011607 */
[----:B------:R-:W-:Y:S01]  /*0d90*/  USHF.L.U32 UR6, UR11, UR18, URZ ;  /* 0x000000120b067299 */ /* 0x000fe2000800063f */
[----:B------:R-:W-:Y:S01]  /*0da0*/  ISETP.NE.AND.EX P0, PT, RZ, UR5, PT, P0 ;  /* 0x00000005ff007c0c */ /* 0x000fe2000bf05300 */
[----:B------:R-:W-:Y:S02]  /*0db0*/  USHF.R.U64 UR22, UR16, UR10, UR7 ;  /* 0x0000000a10167299 */ /* 0x000fe40008001207 */
[----:B------:R-:W-:Y:S02]  /*0dc0*/  USHF.R.U32.HI UR7, URZ, UR10, UR7 ;  /* 0x0000000a3f077299 */ /* 0x000fe40008011607 */
[----:B------:R-:W-:Y:S02]  /*0dd0*/  UISETP.NE.AND UP1, UPT, UR37, URZ, UPT ;  /* 0x0000003f2500728c */ /* 0x000fe4000bf25270 */
[----:B------:R-:W-:Y:S01]  /*0de0*/  USHF.R.U64 UR23, UR22, UR18, UR7 ;  /* 0x0000001216177299 */ /* 0x000fe20008001207 */
[----:B------:R-:W-:Y:S01]  /*0df0*/  ULDC UR17, c[0x0][0x600] ;  /* 0x0001800000117ab9 */ /* 0x000fe20000000800 */
[----:B------:R-:W-:-:S02]  /*0e00*/  ULOP3.LUT UR13, URZ, UR6, URZ, 0x33, !UPT ;  /* 0x000000063f0d7292 */ /* 0x000fc4000f8e333f */
[----:B------:R-:W-:Y:S02]  /*0e10*/  UIADD3 UR15, UR17, -0x1, URZ ;  /* 0xffffffff110f7890 */ /* 0x000fe4000fffe03f */
[----:B------:R-:W-:Y:S02]  /*0e20*/  USEL UR12, UR8, UR12, !UP1 ;  /* 0x0000000c080c7287 */ /* 0x000fe4000c800000 */
[----:B------:R-:W-:Y:S01]  /*0e30*/  USHF.R.U32.HI UR7, URZ, UR18, UR7 ;  /* 0x000000123f077299 */ /* 0x000fe20008011607 */
[----:B------:R-:W-:Y:S01]  /*0e40*/  ULDC UR19, c[0x0][0x648] ;  /* 0x0001920000137ab9 */ /* 0x000fe20000000800 */
[----:B------:R-:W-:Y:S01]  /*0e50*/  ULDC UR20, c[0x0][0x638] ;  /* 0x00018e0000147ab9 */ /* 0x000fe20000000800 */
[----:B------:R-:W-:Y:S01]  /*0e60*/  UMOV UR21, 0x1 ;  /* 0x0000000100157882 */ /* 0x000fe20000000000 */
[----:B------:R-:W-:Y:S01]  /*0e70*/  UMOV UR6, UR23 ;  /* 0x0000001700067c82 */ /* 0x000fe20008000000 */
[----:B------:R-:W-:Y:S07]  /*0e80*/  @!P0 BRA `(.L_x_10) ;  /* 0x0000000000308947 */ /* 0x000fee0003800000 */
[----:B------:R-:W-:Y:S02]  /*0e90*/  ULDC UR10, c[0x0][0x64c] ;  /* 0x00019300000a7ab9 */ /* 0x000fe40000000800 */
        /* <DEDUP_REMOVED lines=8> */
[----:B------:R-:W-:-:S07]  /*0f20*/  UIMAD.WIDE.U32.X UR4, UR14, UR5, UR10, UP0 ;  /* 0x000000050e0472a5 */ /* 0x000fce00080e040a */
[----:B------:R-:W-:Y:S01]  /*0f30*/  UMOV UR6, UR4 ;  /* 0x0000000400067c82 */ /* 0x000fe20008000000 */
[----:B------:R-:W-:-:S05]  /*0f40*/  UMOV UR7, UR5 ;  /* 0x0000000500077c82 */ /* 0x000fca0008000000 */
.L_x_10:
[----:B------:R-:W-:Y:S01]  /*0f50*/  USHF.R.U64 UR5, UR6, UR19, UR7 ;  /* 0x0000001306057299 */ /* 0x000fe20008001207 */
[----:B------:R-:W-:Y:S01]  /*0f60*/  IMAD.MOV.U32 R0, RZ, RZ, 0x1 ;  /* 0x00000001ff007424 */ /* 0x000fe200078e00ff */
[----:B------:R-:W-:Y:S02]  /*0f70*/  USHF.L.U32 UR4, UR21, UR18, URZ ;  /* 0x0000001215047299 */ /* 0x000fe4000800063f */
[----:B------:R-:W-:Y:S02]  /*0f80*/  ULOP3.LUT UR13, UR22, UR13, URZ, 0xc0, !UPT ;  /* 0x0000000d160d7292 */ /* 0x000fe4000f8ec03f */
[----:B------:R-:W-:Y:S02]  /*0f90*/  UIADD3 UR6, -UR5, URZ, URZ ;  /* 0x0000003f05067290 */ /* 0x000fe4000fffe13f */
[----:B------:R-:W-:Y:S02]  /*0fa0*/  UIMAD UR13, UR4, UR5, UR13 ;  /* 0x00000005040d72a4 */ /* 0x000fe4000f8e020d */
[----:B------:R-:W-:-:S02]  /*0fb0*/  ULOP3.LUT UR15, UR16, UR15, URZ, 0xc0, !UPT ;  /* 0x0000000f100f7292 */ /* 0x000fc4000f8ec03f */
[----:B------:R-:W-:Y:S01]  /*0fc0*/  UIMAD UR4, UR6, UR20, UR23 ;  /* 0x00000014060472a4 */ /* 0x000fe2000f8e0217 */
[----:B------:R-:W-:Y:S01]  /*0fd0*/  ULDC UR5, c[0x0][0x610] ;  /* 0x0001840000057ab9 */ /* 0x000fe20000000800 */
[----:B------:R-:W-:Y:S02]  /*0fe0*/  UISETP.NE.AND UP0, UPT, UR37, URZ, UPT ;  /* 0x0000003f2500728c */ /* 0x000fe4000bf05270 */
[----:B------:R-:W-:Y:S02]  /*0ff0*/  UIMAD UR12, UR13, UR5, UR12 ;  /* 0x000000050d0c72a4 */ /* 0x000fe4000f8e020c */
[----:B------:R-:W-:-:S04]  /*1000*/  UIMAD UR4, UR4, UR17, UR15 ;  /* 0x00000011040472a4 */ /* 0x000fc8000f8e020f */
[----:B------:R-:W-:Y:S02]  /*1010*/  USEL UR52, UR4, UR12, !UP0 ;  /* 0x0000000c04347287 */ /* 0x000fe4000c000000 */
[----:B------:R-:W-:-:S12]  /*1020*/  USEL UR53, UR12, UR4, !UP0 ;  /* 0x000000040c357287 */ /* 0x000fd8000c000000 */
.L_x_8:
[----:B------:R-:W-:-:S08]  /*1030*/  NOP ;  /* 0x0000000000007918 */ /* 0x000fd00000000000 */
[----:B------:R-:W0:Y:S02]  /*1040*/  USETMAXREG.TRY_ALLOC.CTAPOOL UP0, 0xf0 ;  /* 0x000000f0000079c8 */ /* 0x000e240008000600 */
[----:B0-----:R-:W-:-:S13]  /*1050*/  PLOP3.LUT P0, PT, PT, PT, UP0, 0x80, 0x0 ;  /* 0x000000000000781c */ /* 0x001fda0003f0f008 */
[----:B------:R-:W-:Y:S05]  /*1060*/  @!P0 BRA `(.L_x_8) ;  /* 0xfffffffc00f08947 */ /* 0x000fea000383ffff */
[----:B------:R-:W-:Y:S01]  /*1070*/  ULDC.64 UR4, c[0x0][0x598] ;  /* 0x0001660000047ab9 */ /* 0x000fe20000000a00 */
[----:B------:R-:W-:Y:S01]  /*1080*/  ULDC.64 UR56, c[0x0][0x208] ;  /* 0x0000820000387ab9 */ /* 0x000fe20000000a00 */
[----:B------:R-:W-:-:S04]  /*1090*/  ISETP.NE.U32.AND P0, PT, RZ, UR4, PT ;  /* 0x00000004ff007c0c */ /* 0x000fc8000bf05070 */
[----:B------:R-:W-:-:S13]  /*10a0*/  ISETP.NE.AND.EX P0, PT, RZ, UR5, PT, P0 ;  /* 0x00000005ff007c0c */ /* 0x000fda000bf05300 */
[----:B------:R-:W-:Y:S05]  /*10b0*/  @!P0 BRA `(.L_x_11) ;  /* 0x00000000001c8947 */ /* 0x000fea0003800000 */
[----:B------:R-:W0:Y:S02]  /*10c0*/  LDC.64 R2, c[0x0][0x598] ;  /* 0x00016600ff027b82 */ /* 0x000e240000000a00 */
[----:B0-----:R-:W2:Y:S02]  /*10d0*/  LDG.E.64 R2, desc[UR56][R2.64] ;  /* 0x0000003802027981 */ /* 0x001ea4000c1e1b00 */
[----:B--2---:R-:W-:-:S04]  /*10e0*/  ISETP.NE.U32.AND P0, PT, R2, RZ, PT ;  /* 0x000000ff0200720c */ /* 0x004fc80003f05070 */
[----:B------:R-:W-:-:S13]  /*10f0*/  ISETP.NE.AND.EX P0, PT, R3, RZ, PT, P0 ;  /* 0x000000ff0300720c */ /* 0x000fda0003f05300 */
[----:B------:R-:W-:Y:S05]  /*1100*/  @!P0 BRA `(.L_x_11) ;  /* 0x0000000000088947 */ /* 0x000fea0003800000 */
[----:B------:R0:W5:Y:S01]  /*1110*/  LD.E R17, desc[UR56][R2.64] ;  /* 0x0000003802117980 */ /* 0x000162000c101900 */
[----:B------:R-:W-:Y:S05]  /*1120*/  BRA `(.L_x_12) ;  /* 0x0000000000247947 */ /* 0x000fea0003800000 */
.L_x_11:
[----:B------:R-:W-:Y:S02]  /*1130*/  ULDC.64 UR4, c[0x0][0x588] ;  /* 0x0001620000047ab9 */ /* 0x000fe40000000a00 */
[----:B------:R-:W-:-:S04]  /*1140*/  ISETP.NE.U32.AND P0, PT, RZ, UR4, PT ;  /* 0x00000004ff007c0c */ /* 0x000fc8000bf05070 */
[----:B------:R-:W-:-:S13]  /*1150*/  ISETP.NE.AND.EX P0, PT, RZ, UR5, PT, P0 ;  /* 0x00000005ff007c0c */ /* 0x000fda000bf05300 */
[----:B------:R-:W-:Y:S05]  /*1160*/  @!P0 BRA `(.L_x_13) ;  /* 0x00000000000c8947 */ /* 0x000fea0003800000 */
[----:B------:R-:W0:Y:S02]  /*1170*/  LDC.64 R2, c[0x0][0x588] ;  /* 0x00016200ff027b82 */ /* 0x000e240000000a00 */
[----:B0-----:R2:W5:Y:S01]  /*1180*/  LDG.E R17, desc[UR56][R2.64] ;  /* 0x0000003802117981 */ /* 0x001562000c1e1900 */
[----:B------:R-:W-:Y:S05]  /*1190*/  BRA `(.L_x_12) ;  /* 0x0000000000087947 */ /* 0x000fea0003800000 */
.L_x_13:
[----:B------:R-:W-:Y:S02]  /*11a0*/  ULDC UR4, c[0x0][0x580] ;  /* 0x0001600000047ab9 */ /* 0x000fe40000000800 */
[----:B------:R-:W-:-:S07]  /*11b0*/  IMAD.U32 R17, RZ, RZ, UR4 ;  /* 0x00000004ff117e24 */ /* 0x000fce000f8e00ff */
.L_x_12:
[----:B------:R-:W-:Y:S02]  /*11c0*/  ULDC.64 UR4, c[0x0][0x5a0] ;  /* 0x0001680000047ab9 */ /* 0x000fe40000000a00 */
[----:B------:R-:W-:-:S04]  /*11d0*/  ISETP.NE.U32.AND P0, PT, RZ, UR4, PT ;  /* 0x00000004ff007c0c */ /* 0x000fc8000bf05070 */
[----:B------:R-:W-:-:S13]  /*11e0*/  ISETP.NE.AND.EX P0, PT, RZ, UR5, PT, P0 ;  /* 0x00000005ff007c0c */ /* 0x000fda000bf05300 */
[----:B------:R-:W-:Y:S05]  /*11f0*/  @!P0 BRA `(.L_x_14) ;  /* 0x00000000001c8947 */ /* 0x000fea0003800000 */
[----:B0-2---:R-:W0:Y:S02]  /*1200*/  LDC.64 R2, c[0x0][0x5a0] ;  /* 0x00016800ff027b82 */ /* 0x005e240000000a00 */
[----:B0-----:R-:W2:Y:S02]  /*1210*/  LDG.E.64 R2, desc[UR56][R2.64] ;  /* 0x0000003802027981 */ /* 0x001ea4000c1e1b00 */
[----:B--2---:R-:W-:-:S04]  /*1220*/  ISETP.NE.U32.AND P0, PT, R2, RZ, PT ;  /* 0x000000ff0200720c */ /* 0x004fc80003f05070 */
[----:B------:R-:W-:-:S13]  /*1230*/  ISETP.NE.AND.EX P0, PT, R3, RZ, PT, P0 ;  /* 0x000000ff0300720c */ /* 0x000fda0003f05300 */
[----:B------:R-:W-:Y:S05]  /*1240*/  @!P0 BRA `(.L_x_14) ;  /* 0x0000000000088947 */ /* 0x000fea0003800000 */
[----:B------:R0:W5:Y:S01]  /*1250*/  LD.E R18, desc[UR56][R2.64] ;  /* 0x0000003802127980 */ /* 0x000162000c101900 */
[----:B------:R-:W-:Y:S05]  /*1260*/  BRA `(.L_x_15) ;  /* 0x0000000000247947 */ /* 0x000fea0003800000 */
.L_x_14:
[----:B------:R-:W-:Y:S02]  /*1270*/  ULDC.64 UR4, c[0x0][0x590] ;  /* 0x0001640000047ab9 */ /* 0x000fe40000000a00 */
[----:B------:R-:W-:-:S04]  /*1280*/  ISETP.NE.U32.AND P0, PT, RZ, UR4, PT ;  /* 0x00000004ff007c0c */ /* 0x000fc8000bf05070 */
[----:B------:R-:W-:-:S13]  /*1290*/  ISETP.NE.AND.EX P0, PT, RZ, UR5, PT, P0 ;  /* 0x00000005ff007c0c */ /* 0x000fda000bf05300 */
[----:B------:R-:W-:Y:S05]  /*12a0*/  @!P0 BRA `(.L_x_16) ;  /* 0x00000000000c8947 */ /* 0x000fea0003800000 */
[----:B------:R-:W3:Y:S02]  /*12b0*/  LDC.64 R18, c[0x0][0x590] ;  /* 0x00016400ff127b82 */ /* 0x000ee40000000a00 */
[----:B---3--:R3:W5:Y:S01]  /*12c0*/  LDG.E R18, desc[UR56][R18.64] ;  /* 0x0000003812127981 */ /* 0x008762000c1e1900 */
[----:B------:R-:W-:Y:S05]  /*12d0*/  BRA `(.L_x_15) ;  /* 0x0000000000087947 */ /* 0x000fea0003800000 */
.L_x_16:
[----:B------:R-:W-:Y:S02]  /*12e0*/  ULDC UR4, c[0x0][0x584] ;  /* 0x0001610000047ab9 */ /* 0x000fe40000000800 */
[----:B------:R-:W-:-:S07]  /*12f0*/  IMAD.U32 R18, RZ, RZ, UR4 ;  /* 0x00000004ff127e24 */ /* 0x000fce000f8e00ff */
.L_x_15:
[----:B------:R-:W-:-:S13]  /*1300*/  LOP3.LUT P0, RZ, R0, 0xff, RZ, 0xc0, !PT ;  /* 0x000000ff00ff7812 */ /* 0x000fda000780c0ff */
[----:B------:R-:W-:Y:S05]  /*1310*/  @!P0 EXIT ;  /* 0x000000000000894d */ /* 0x000fea0003800000 */
[----:B------:R-:W-:Y:S01]  /*1320*/  ULDC UR4, c[0x0][0x28c] ;  /* 0x0000a30000047ab9 */ /* 0x000fe20000000800 */
[----:B------:R-:W-:Y:S01]  /*1330*/  ULDC.64 UR6, c[0x0][0x5c8] ;  /* 0x0001720000067ab9 */ /* 0x000fe20000000a00 */
[----:B------:R-:W-:Y:S02]  /*1340*/  UIADD3 UR4, UR4, 0x7f, URZ ;  /* 0x0000007f04047890 */ /* 0x000fe4000fffe03f */
[----:B------:R-:W-:Y:S02]  /*1350*/  USHF.L.U64.HI UR38, UR6, 0x7, UR7 ;  /* 0x0000000706267899 */ /* 0x000fe40008010207 */
[----:B------:R-:W-:Y:S02]  /*1360*/  USHF.R.S32.HI UR5, URZ, 0x1f, UR4 ;  /* 0x0000001f3f057899 */ /* 0x000fe40008011404 */
[----:B------:R-:W-:Y:S02]  /*1370*/  USHF.L.U32 UR39, UR6, 0x7, URZ ;  /* 0x0000000706277899 */ /* 0x000fe4000800063f */
[----:B------:R-:W-:-:S02]  /*1380*/  ULEA.HI UR5, UR5, UR4, URZ, 0x7 ;  /* 0x0000000405057291 */ /* 0x000fc4000f8f383f */
[----:B------:R-:W-:Y:S02]  /*1390*/  USHF.L.U64.HI UR40, UR6, 0x3, UR7 ;  /* 0x0000000306287899 */ /* 0x000fe40008010207 */
[----:B------:R-:W-:Y:S02]  /*13a0*/  USHF.L.U32 UR41, UR6, 0x3, URZ ;  /* 0x0000000306297899 */ /* 0x000fe4000800063f */
[----:B------:R-:W-:Y:S02]  /*13b0*/  USHF.L.U64.HI UR42, UR6, 0x8, UR7 ;  /* 0x00000008062a7899 */ /* 0x000fe40008010207 */
[----:B------:R-:W-:Y:S02]  /*13c0*/  USHF.L.U32 UR43, UR6, 0x8, URZ ;  /* 0x00000008062b7899 */ /* 0x000fe4000800063f */
[----:B------:R-:W-:Y:S01]  /*13d0*/  USHF.R.S32.HI UR50, URZ, 0x7, UR5 ;  /* 0x000000073f327899 */ /* 0x000fe20008011405 */
[----:B------:R-:W-:Y:S01]  /*13e0*/  UMOV UR49, URZ ;  /* 0x0000003f00317c82 */ /* 0x000fe20008000000 */
[----:B------:R-:W-:-:S10]  /*13f0*/  UMOV UR48, URZ ;  /* 0x0000003f00307c82 */ /* 0x000fd40008000000 */
.L_x_710:
[----:B----4-:R-:W4:Y:S01]  /*1400*/  S2R R0, SR_TID.X ;  /* 0x0000000000007919 */ /* 0x010f220000002100 */
[----:B------:R-:W0:Y:S01]  /*1410*/  S2UR UR7, SR_CgaCtaId ;  /* 0x00000000000779c3 */ /* 0x000e220000008800 */
[----:B------:R-:W-:Y:S02]  /*1420*/  UMOV UR6, 0x400 ;  /* 0x0000040000067882 */ /* 0x000fe40000000000 */
[----:B0-----:R-:W-:Y:S01]  /*1430*/  ULEA UR6, UR7, UR6, 0x18 ;  /* 0x0000000607067291 */ /* 0x001fe2000f8ec03f */
[----:B----4-:R-:W-:-:S04]  /*1440*/  LOP3.LUT R0, R0, 0x80, RZ, 0xc0, !PT ;  /* 0x0000008000007812 */ /* 0x010fc800078ec0ff */
[----:B------:R-:W-:-:S06]  /*1450*/  SHF.R.U32.HI R0, RZ, 0x7, R0 ;  /* 0x00000007ff007819 */ /* 0x000fcc0000011600 */
[----:B------:R-:W0:Y:S02]  /*1460*/  SHFL.IDX PT, R0, R0, RZ, 0x1f ;  /* 0x00001fff00007589 */ /* 0x000e2400000e0000 */
[----:B0-----:R-:W-:-:S13]  /*1470*/  R2UR UR4, R0 ;  /* 0x00000000000472ca */ /* 0x001fda00000e0000 */
[----:B------:R-:W-:-:S04]  /*1480*/  ULEA.HI UR5, UR4, UR4, URZ, 0x1 ;  /* 0x0000000404057291 */ /* 0x000fc8000f8f083f */
[----:B------:R-:W-:-:S04]  /*1490*/  ULOP3.LUT UR5, UR5, 0x7fffe, URZ, 0xc0, !UPT ;  /* 0x0007fffe05057892 */ /* 0x000fc8000f8ec03f */
[----:B------:R-:W-:-:S03]  /*14a0*/  UIADD3 UR5, UR4, -UR5, URZ ;  /* 0x8000000504057290 */ /* 0x000fc6000fffe03f */
[----:B------:R-:W-:Y:S01]  /*14b0*/  ULDC UR4, c[0x0][0x28c] ;  /* 0x0000a30000047ab9 */ /* 0x000fe20000000800 */
[----:B------:R-:W-:Y:S01]  /*14c0*/  ULEA UR5, UR5, UR6, 0xd ;  /* 0x0000000605057291 */ /* 0x000fe2000f8e683f */
[----:B------:R-:W-:-:S03]  /*14d0*/  ISETP.LT.AND P0, PT, RZ, UR4, PT ;  /* 0x00000004ff007c0c */ /* 0x000fc6000bf01270 */
[----:B------:R-:W-:-:S04]  /*14e0*/  UIADD3 UR5, UR5, 0x100, URZ ;  /* 0x0000010005057890 */ /* 0x000fc8000fffe03f */
[----:B------:R-:W-:-:S04]  /*14f0*/  USHF.R.U32.HI UR5, URZ, 0x4, UR5 ;  /* 0x000000043f057899 */ /* 0x000fc80008011605 */
[----:B------:R-:W-:Y:S02]  /*1500*/  ULOP3.LUT UR54, UR5, 0x3fff, URZ, 0xc0, !UPT ;  /* 0x00003fff05367892 */ /* 0x000fe4000f8ec03f */
[----:B---3--:R-:W-:Y:S10]  /*1510*/  @P0 BRA `(.L_x_17) ;  /* 0x0000000000400947 */ /* 0x008ff40003800000 */
[----:B------:R-:W-:Y:S01]  /*1520*/  MOV R0, 0x0 ;  /* 0x0000000000007802 */ /* 0x000fe20000000f00 */
[----:B------:R-:W-:Y:S01]  /*1530*/  ULDC.64 UR4, c[0x4][0x68] ;  /* 0x01001a0000047ab9 */ /* 0x000fe20000000a00 */
[----:B------:R-:W-:Y:S01]  /*1540*/  ULDC.64 UR6, c[0x4][0x8] ;  /* 0x0100020000067ab9 */ /* 0x000fe20000000a00 */
[----:B------:R-:W-:Y:S01]  /*1550*/  IMAD.U32 R4, RZ, RZ, UR4 ;  /* 0x00000004ff047e24 */ /* 0x000fe2000f8e00ff */
[----:B--2---:R0:W2:Y:S01]  /*1560*/  LDC.64 R2, c[0x4][R0] ;  /* 0x0100000000027b82 */ /* 0x0040a20000000a00 */
[----:B------:R-:W-:Y:S01]  /*1570*/  IMAD.U32 R5, RZ, RZ, UR5 ;  /* 0x00000005ff057e24 */ /* 0x000fe2000f8e00ff */
[----:B------:R-:W-:Y:S01]  /*1580*/  ULDC.64 UR4, c[0x4][0x70] ;  /* 0x01001c0000047ab9 */ /* 0x000fe20000000a00 */
[----:B------:R-:W-:Y:S02]  /*1590*/  IMAD.U32 R10, RZ, RZ, UR6 ;  /* 0x00000006ff0a7e24 */ /* 0x000fe4000f8e00ff */
[----:B-1----:R-:W-:Y:S02]  /*15a0*/  IMAD.U32 R6, RZ, RZ, UR4 ;  /* 0x00000004ff067e24 */ /* 0x002fe4000f8e00ff */
[----:B------:R-:W-:-:S02]  /*15b0*/  IMAD.U32 R7, RZ, RZ, UR5 ;  /* 0x00000005ff077e24 */ /* 0x000fc4000f8e00ff */
[----:B------:R-:W-:Y:S02]  /*15c0*/  IMAD.U32 R11, RZ, RZ, UR7 ;  /* 0x00000007ff0b7e24 */ /* 0x000fe4000f8e00ff */
[----:B------:R-:W-:Y:S02]  /*15d0*/  IMAD.MOV.U32 R8, RZ, RZ, 0x1e1 ;  /* 0x000001e1ff087424 */ /* 0x000fe400078e00ff */
[----:B------:R-:W-:Y:S02]  /*15e0*/  IMAD.MOV.U32 R12, RZ, RZ, 0x1 ;  /* 0x00000001ff0c7424 */ /* 0x000fe400078e00ff */
[----:B0-----:R-:W-:-:S07]  /*15f0*/  IMAD.MOV.U32 R13, RZ, RZ, RZ ;  /* 0x000000ffff0d7224 */ /* 0x001fce00078e00ff */
[----:B------:R-:W-:-:S07]  /*1600*/  LEPC R20, `(.L_x_17) ;  /* 0x000000001014794e */ /* 0x000fce0000000000 */
[----:B--23-5:R-:W-:Y:S05]  /*1610*/  CALL.ABS.NOINC R2 ;  /* 0x0000000002007343 */ /* 0x02cfea0003c00000 */
.L_x_17:
[----:B------:R-:W-:-:S06]  /*1620*/  ULOP3.LUT UR4, UR36, 0x1, URZ, 0xfc, !UPT ;  /* 0x0000000124047892 */ /* 0x000fcc000f8efc3f */
[----:B------:R-:W-:-:S05]  /*1630*/  IMAD.U32 R0, RZ, RZ, UR4 ;  /* 0x00000004ff007e24 */ /* 0x000fca000f8e00ff */
[----:B------:R-:W-:-:S13]  /*1640*/  ISETP.NE.AND P0, PT, R0, 0x3, PT ;  /* 0x000000030000780c */ /* 0x000fda0003f05270 */
[----:B------:R-:W-:Y:S05]  /*1650*/  @!P0 BRA `(.L_x_18) ;  /* 0x0000000000048947 */ /* 0x000fea0003800000 */
[----:B------:R-:W-:Y:S01]  /*1660*/  BPT.TRAP 0x1 ;  /* 0x000000040000795c */ /* 0x000fe20000300000 */
.L_x_18:
[----:B------:R-:W0:Y:S01]  /*1670*/  S2UR UR5, SR_CgaCtaId ;  /* 0x00000000000579c3 */ /* 0x000e220000008800 */
[----:B------:R-:W-:Y:S01]  /*1680*/  UMOV UR4, 0x400 ;  /* 0x0000040000047882 */ /* 0x000fe20000000000 */
[----:B--2---:R-:W-:Y:S02]  /*1690*/  IMAD.U32 R2, RZ, RZ, UR49 ;  /* 0x00000031ff027e24 */ /* 0x004fe4000f8e00ff */
[----:B------:R-:W-:-:S03]  /*16a0*/  IMAD.U32 R3, RZ, RZ, UR48 ;  /* 0x00000030ff037e24 */ /* 0x000fc6000f8e00ff */
[----:B------:R-:W-:Y:S01]  /*16b0*/  SHF.L.U32 R2, R2, 0x1f, RZ ;  /* 0x0000001f02027819 */ /* 0x000fe200000006ff */
[----:B0-----:R-:W-:-:S06]  /*16c0*/  ULEA UR4, UR5, UR4, 0x18 ;  /* 0x0000000405047291 */ /* 0x001fcc000f8ec03f */
[----:B------:R-:W-:-:S04]  /*16d0*/  IMAD.U32 R0, RZ, RZ, UR4 ;  /* 0x00000004ff007e24 */ /* 0x000fc8000f8e00ff */
[----:B------:R-:W-:-:S04]  /*16e0*/  IMAD R3, R3, 0x8, R0 ;  /* 0x0000000803037824 */ /* 0x000fc800078e0200 */
[----:B------:R0:W2:Y:S01]  /*16f0*/  SYNCS.PHASECHK.TRANS64.TRYWAIT P1, [R3+URZ], R2 ;  /* 0x00000002030075a7 */ /* 0x0000a2000802017f */
[----:B------:R-:W-:Y:S05]  /*1700*/  @!P0 BRA `(.L_x_19) ;  /* 0x0000000000048947 */ /* 0x000fea0003800000 */
[----:B------:R-:W-:Y:S01]  /*1710*/  BPT.TRAP 0x1 ;  /* 0x000000040000795c */ /* 0x000fe20000300000 */
.L_x_19:
[----:B--2---:R-:W-:Y:S05]  /*1720*/  @P1 BRA `(.L_x_20) ;  /* 0x0000000000081947 */ /* 0x004fea0003800000 */
[----:B------:R-:W2:Y:S02]  /*1730*/  SYNCS.PHASECHK.TRANS64.TRYWAIT P1, [R3+URZ], R2 ;  /* 0x00000002030075a7 */ /* 0x000ea4000802017f */
[----:B--2---:R-:W-:Y:S05]  /*1740*/  @!P1 BRA `(.L_x_21) ;  /* 0x0000026000909947 */ /* 0x004fea0003800000 */
.L_x_20:
[----:B------:R-:W-:-:S04]  /*1750*/  UISETP.LT.AND UP0, UPT, UR50, 0x1, UPT ;  /* 0x000000013200788c */ /* 0x000fc8000bf01270 */
[----:B------:R-:W-:-:S06]  /*1760*/  USEL UR4, UR50, 0x1, UP0 ;  /* 0x0000000132047887 */ /* 0x000fcc0008000000 */
[----:B0-2---:R-:W-:Y:S01]  /*1770*/  IMAD.U32 R2, RZ, RZ, UR4 ;  /* 0x00000004ff027e24 */ /* 0x005fe2000f8e00ff */
[----:B------:R-:W-:Y:S05]  /*1780*/  WARPSYNC.ALL ;  /* 0x0000000000007948 */ /* 0x000fea0003800000 */
[----:B------:R-:W-:-:S04]  /*1790*/  IADD3 R2, -R2, UR50, RZ ;  /* 0x0000003202027c10 */ /* 0x000fc8000fffe1ff */
[----:B------:R-:W-:Y:S02]  /*17a0*/  ISETP.GE.AND P1, PT, R2, 0x1, PT ;  /* 0x000000010200780c */ /* 0x000fe40003f26270 */
[----:B------:R-:W-:Y:S01]  /*17b0*/  R2UR UR4, R0 ;  /* 0x00000000000472ca */ /* 0x000fe200000e0000 */
[----:B------:R-:W-:Y:S01]  /*17c0*/  ULOP3.LUT UR54, UR54, 0x10000, URZ, 0xfc, !UPT ;  /* 0x0001000036367892 */ /* 0x000fe2000f8efc3f */
[----:B------:R-:W-:Y:S01]  /*17d0*/  WARPGROUP.ARRIVE ;  /* 0x00000000000079c5 */ /* 0x000fe20000000000 */
[----:B------:R-:W-:Y:S01]  /*17e0*/  UMOV UR21, 0x40000040 ;  /* 0x4000004000157882 */ /* 0x000fe20000000000 */
[----:B------:R-:W-:Y:S01]  /*17f0*/  UMOV UR23, 0x40000040 ;  /* 0x4000004000177882 */ /* 0x000fe20000000000 */
[----:B------:R-:W-:Y:S01]  /*1800*/  UIMAD UR58, UR48, 0xc00, UR54 ;  /* 0x00000c00303a78a4 */ /* 0x000fe2000f8e0236 */
[----:B------:R-:W-:Y:S01]  /*1810*/  STL [R1+0x358], R19 ;  /* 0x0003581301007387 */ /* 0x000fe20000100800 */
[----:B------:R-:W-:Y:S01]  /*1820*/  UMOV UR25, UR21 ;  /* 0x0000001500197c82 */ /* 0x000fe20008000000 */
[----:B------:R-:W-:Y:S01]  /*1830*/  UMOV UR27, 0x40000040 ;  /* 0x40000040001b7882 */ /* 0x000fe20000000000 */
[----:B------:R-:W-:Y:S01]  /*1840*/  UMOV UR29, UR21 ;  /* 0x00000015001d7c82 */ /* 0x000fe20008000000 */
[----:B-----5:R-:W-:Y:S01]  /*1850*/  STL [R1+0x354], R18 ;  /* 0x0003541201007387 */ /* 0x020fe20000100800 */
[----:B------:R-:W-:Y:S01]  /*1860*/  UMOV UR31, 0x40000040 ;  /* 0x40000040001f7882 */ /* 0x000fe20000000000 */
[----:B------:R-:W-:Y:S01]  /*1870*/  UMOV UR20, UR58 ;  /* 0x0000003a00147c82 */ /* 0x000fe20008000000 */
[----:B------:R-:W-:Y:S01]  /*1880*/  UIADD3 UR4, UR4, 0x18100, URZ ;  /* 0x0001810004047890 */ /* 0x000fe2000fffe03f */
[----:B------:R-:W-:Y:S01]  /*1890*/  STL [R1+0x350], R17 ;  /* 0x0003501101007387 */ /* 0x000fe20000100800 */
[----:B------:R-:W-:Y:S01]  /*18a0*/  UMOV UR24, UR20 ;  /* 0x0000001400187c82 */ /* 0x000fe20008000000 */
[----:B------:R-:W-:Y:S01]  /*18b0*/  UMOV UR28, UR20 ;  /* 0x00000014001c7c82 */ /* 0x000fe20008000000 */
[----:B------:R-:W-:Y:S01]  /*18c0*/  USHF.R.U32.HI UR4, URZ, 0x4, UR4 ;  /* 0x000000043f047899 */ /* 0x000fe20008011604 */
[----:B------:R1:W-:Y:S01]  /*18d0*/  STL [R1+0x34c], R16 ;  /* 0x00034c1001007387 */ /* 0x0003e20000100800 */
[----:B------:R-:W-:Y:S01]  /*18e0*/  UMOV UR12, UR20 ;  /* 0x00000014000c7c82 */ /* 0x000fe20008000000 */
[----:B------:R-:W-:Y:S01]  /*18f0*/  UMOV UR13, UR21 ;  /* 0x00000015000d7c82 */ /* 0x000fe20008000000 */
[----:B------:R-:W-:Y:S01]  /*1900*/  ULOP3.LUT UR4, UR4, 0x3fff, URZ, 0xc0, !UPT ;  /* 0x00003fff04047892 */ /* 0x000fe2000f8ec03f */
[----:B------:R-:W-:Y:S01]  /*1910*/  STL [R1+0x348], R2 ;  /* 0x0003480201007387 */ /* 0x000fe20000100800 */
[----:B------:R-:W-:Y:S01]  /*1920*/  UMOV UR15, 0x40000040 ;  /* 0x40000040000f7882 */ /* 0x000fe20000000000 */
[----:B------:R-:W-:Y:S01]  /*1930*/  UMOV UR5, UR21 ;  /* 0x0000001500057c82 */ /* 0x000fe20008000000 */
[----:B------:R-:W-:Y:S01]  /*1940*/  ULOP3.LUT UR55, UR4, 0x10000, URZ, 0xfc, !UPT ;  /* 0x0001000004377892 */ /* 0x000fe2000f8efc3f */
[----:B------:R-:W-:Y:S01]  /*1950*/  STL [R1+0x35c], R0 ;  /* 0x00035c0001007387 */ /* 0x000fe20000100800 */
[----:B------:R-:W-:Y:S01]  /*1960*/  UMOV UR7, 0x40000040 ;  /* 0x4000004000077882 */ /* 0x000fe20000000000 */
[----:B------:R-:W-:Y:S01]  /*1970*/  UMOV UR4, UR20 ;  /* 0x0000001400047c82 */ /* 0x000fe20008000000 */
[----:B------:R-:W-:Y:S01]  /*1980*/  UIMAD UR59, UR48, 0x700, UR55 ;  /* 0x00000700303b78a4 */ /* 0x000fe2000f8e0237 */
[----:B------:R-:W-:Y:S01]  /*1990*/  UMOV UR8, UR20 ;  /* 0x0000001400087c82 */ /* 0x000fe20008000000 */
[----:B------:R-:W-:-:S02]  /*19a0*/  UMOV UR9, UR21 ;  /* 0x0000001500097c82 */ /* 0x000fc40008000000 */
[----:B------:R-:W-:Y:S02]  /*19b0*/  UIADD3 UR26, UR59, 0x100, URZ ;  /* 0x000001003b1a7890 */ /* 0x000fe4000fffe03f */
[----:B------:R-:W-:Y:S02]  /*19c0*/  UIADD3 UR30, UR59, 0x200, URZ ;  /* 0x000002003b1e7890 */ /* 0x000fe4000fffe03f */
[----:B------:R-:W-:Y:S01]  /*19d0*/  UMOV UR22, UR59 ;  /* 0x0000003b00167c82 */ /* 0x000fe20008000000 */
[----:B------:R-:W-:Y:S01]  /*19e0*/  UIADD3 UR14, UR59, 0x300, URZ ;  /* 0x000003003b0e7890 */ /* 0x000fe2000fffe03f */
[----:B------:R-:W-:Y:S01]  /*19f0*/  IGMMA.64x32x32.S8.S8 R24, gdesc[UR20], RZ, !UPT, gsb0 ;  /* 0x01200000141879f1 */ /* 0x000fe2000c0410ff */
[----:B------:R-:W-:Y:S02]  /*1a00*/  UIADD3 UR6, UR59, 0x400, URZ ;  /* 0x000004003b067890 */ /* 0x000fe4000fffe03f */
[----:B------:R-:W-:Y:S01]  /*1a10*/  UIADD3 UR10, UR59, 0x500, URZ ;  /* 0x000005003b0a7890 */ /* 0x000fe2000fffe03f */
[----:B------:R-:W-:Y:S01]  /*1a20*/  UMOV UR11, 0x40000040 ;  /* 0x40000040000b7882 */ /* 0x000fe20000000000 */
[----:B------:R-:W-:Y:S01]  /*1a30*/  UIADD3 UR18, UR59, 0x600, URZ ;  /* 0x000006003b127890 */ /* 0x000fe2000fffe03f */
[----:B------:R-:W-:Y:S01]  /*1a40*/  UMOV UR16, UR20 ;  /* 0x0000001400107c82 */ /* 0x000fe20008000000 */
[----:B------:R-:W-:Y:S01]  /*1a50*/  UMOV UR17, UR21 ;  /* 0x0000001500117c82 */ /* 0x000fe20008000000 */
[----:B------:R-:W-:Y:S01]  /*1a60*/  UMOV UR19, 0x40000040 ;  /* 0x4000004000137882 */ /* 0x000fe20000000000 */
[----:B------:R-:W-:Y:S01]  /*1a70*/  UMOV UR34, UR22 ;  /* 0x0000001600227c82 */ /* 0x000fe20008000000 */
[----:B------:R-:W-:Y:S01]  /*1a80*/  UMOV UR35, UR23 ;  /* 0x0000001700237c82 */ /* 0x000fe20008000000 */
[----:B------:R-:W-:Y:S01]  /*1a90*/  UIADD3 UR20, UR58, 0x800, URZ ;  /* 0x000008003a147890 */ /* 0x000fe2000fffe03f */
[----:B------:R-:W-:Y:S01]  /*1aa0*/  UMOV UR21, 0x40000040 ;  /* 0x4000004000157882 */ /* 0x000fe20000000000 */
[----:B------:R-:W-:Y:S01]  /*1ab0*/  UIADD3 UR46, UR59, 0x202, URZ ;  /* 0x000002023b2e7890 */ /* 0x000fe2000fffe03f */
[----:B------:R-:W-:-:S02]  /*1ac0*/  WARPGROUP.DEPBAR.LE gsb0, 0x0 ;  /* 0x00008000000079c5 */ /* 0x000fc40000010000 */
[----:B-1-3--:R-:W-:Y:S01]  /*1ad0*/  WARPGROUP.ARRIVE ;  /* 0x00000000000079c5 */ /* 0x00afe20000000000 */
[----:B------:R-:W-:Y:S04]  /*1ae0*/  STL.64 [R1+0x1c0], R24 ;  /* 0x0001c01801007387 */ /* 0x000fe80000100a00 */
[----:B------:R-:W-:Y:S01]  /*1af0*/  STL.64 [R1+0x1c8], R26 ;  /* 0x0001c81a01007387 */ /* 0x000fe20000100a00 */
[----:B------:R-:W-:Y:S01]  /*1b00*/  IGMMA.64x32x32.S8.S8 R4, gdesc[UR24], RZ, !UPT, gsb0 ;  /* 0x01200000180479f1 */ /* 0x000fe2000c0410ff */
[----:B------:R-:W-:Y:S02]  /*1b10*/  UIADD3 UR24, UR58, 0x2, URZ ;  /* 0x000000023a187890 */ /* 0x000fe4000fffe03f */
[----:B------:R-:W-:Y:S04]  /*1b20*/  STL.64 [R1+0x1d0], R28 ;  /* 0x0001d01c01007387 */ /* 0x000fe80000100a00 */
[----:B------:R-:W-:Y:S04]  /*1b30*/  STL.64 [R1+0x1d8], R30 ;  /* 0x0001d81e01007387 */ /* 0x000fe80000100a00 */
[----:B------:R-:W-:Y:S04]  /*1b40*/  STL.64 [R1+0x1e0], R32 ;  /* 0x0001e02001007387 */ /* 0x000fe80000100a00 */
[----:B------:R-:W-:Y:S04]  /*1b50*/  STL.64 [R1+0x1e8], R34 ;  /* 0x0001e82201007387 */ /* 0x000fe80000100a00 */
[----:B------:R-:W-:Y:S04]  /*1b60*/  STL.64 [R1+0x1f0], R36 ;  /* 0x0001f02401007387 */ /* 0x000fe80000100a00 */
[----:B------:R0:W-:Y:S01]  /*1b70*/  STL.64 [R1+0x1f8], R38 ;  /* 0x0001f82601007387 */ /* 0x0001e20000100a00 */
[----:B------:R-:W-:-:S02]  /*1b80*/  WARPGROUP.DEPBAR.LE gsb0, 0x0 ;  /* 0x00008000000079c5 */ /* 0x000fc40000010000 */
[----:B------:R-:W-:Y:S02]  /*1b90*/  IMAD.MOV.U32 R78, RZ, RZ, R4 ;  /* 0x000000ffff4e7224 */ /* 0x000fe400078e0004 */
[----:B------:R-:W-:Y:S02]  /*1ba0*/  IMAD.MOV.U32 R77, RZ, RZ, R5 ;  /* 0x000000ffff4d7224 */ /* 0x000fe400078e0005 */
[----:B------:R-:W-:Y:S02]  /*1bb0*/  IMAD.MOV.U32 R76, RZ, RZ, R6 ;  /* 0x000000ffff4c7224 */ /* 0x000fe400078e0006 */
[----:B------:R-:W-:Y:S02]  /*1bc0*/  IMAD.MOV.U32 R75, RZ, RZ, R7 ;  /* 0x000000ffff4b7224 */ /* 0x000fe400078e0007 */
[----:B------:R-:W-:Y:S02]  /*1bd0*/  IMAD.MOV.U32 R74, RZ, RZ, R8 ;  /* 0x000000ffff4a7224 */ /* 0x000fe400078e0008 */
[----:B------:R-:W-:-:S02]  /*1be0*/  IMAD.MOV.U32 R73, RZ, RZ, R9 ;  /* 0x000000ffff497224 */ /* 0x000fc400078e0009 */
[----:B------:R-:W-:Y:S02]  /*1bf0*/  IMAD.MOV.U32 R72, RZ, RZ, R10 ;  /* 0x000000ffff487224 */ /* 0x000fe400078e000a */
[----:B0-----:R-:W-:Y:S02]  /*1c00*/  IMAD.MOV.U32 R39, RZ, RZ, R11 ;  /* 0x000000ffff277224 */ /* 0x001fe400078e000b */
[----:B------:R-:W-:Y:S02]  /*1c10*/  IMAD.MOV.U32 R38, RZ, RZ, R12 ;  /* 0x000000ffff267224 */ /* 0x000fe400078e000c */
[----:B------:R-:W-:Y:S02]  /*1c20*/  IMAD.MOV.U32 R37, RZ, RZ, R13 ;  /* 0x000000ffff257224 */ /* 0x000fe400078e000d */
[----:B------:R-:W-:Y:S02]  /*1c30*/  IMAD.MOV.U32 R36, RZ, RZ, R14 ;  /* 0x000000ffff247224 */ /* 0x000fe400078e000e */
[----:B------:R-:W-:-:S02]  /*1c40*/  IMAD.MOV.U32 R35, RZ, RZ, R15 ;  /* 0x000000ffff237224 */ /* 0x000fc400078e000f */
[----:B------:R-:W-:Y:S02]  /*1c50*/  IMAD.MOV.U32 R34, RZ, RZ, R16 ;  /* 0x000000ffff227224 */ /* 0x000fe400078e0010 */
[----:B------:R-:W-:Y:S02]  /*1c60*/  IMAD.MOV.U32 R33, RZ, RZ, R17 ;  /* 0x000000ffff217224 */ /* 0x000fe400078e0011 */
[----:B------:R-:W-:Y:S02]  /*1c70*/  IMAD.MOV.U32 R32, RZ, RZ, R18 ;  /* 0x000000ffff207224 */ /* 0x000fe400078e0012 */
[----:B------:R-:W-:Y:S02]  /*1c80*/  IMAD.MOV.U32 R31, RZ, RZ, R19 ;  /* 0x000000ffff1f7224 */ /* 0x000fe400078e0013 */
[----:B------:R-:W-:-:S06]  /*1c90*/  WARPGROUP.ARRIVE ;  /* 0x00000000000079c5 */ /* 0x000fcc0000000000 */
[----:B------:R-:W-:Y:S03]  /*1ca0*/  IGMMA.64x32x32.S8.S8 R4, gdesc[UR28], RZ, !UPT, gsb0 ;  /* 0x012000001c0479f1 */ /* 0x000fe6000c0410ff */
[----:B------:R-:W-:Y:S02]  /*1cb0*/  WARPGROUP.DEPBAR.LE gsb0, 0x0 ;  /* 0x00008000000079c5 */ /* 0x000fe40000010000 */
[----:B------:R-:W-:Y:S01]  /*1cc0*/  WARPGROUP.ARRIVE ;  /* 0x00000000000079c5 */ /* 0x000fe20000000000 */
[----:B------:R-:W-:Y:S04]  /*1cd0*/  STL [R1+0x67c], R4 ;  /* 0x00067c0401007387 */ /* 0x000fe80000100800 */
[----:B------:R-:W-:Y:S01]  /*1ce0*/  STL [R1+0x678], R5 ;  /* 0x0006780501007387 */ /* 0x000fe20000100800 */
[----:B------:R-:W-:Y:S03]  /*1cf0*/  IGMMA.64x32x32.S8.S8 R200, gdesc[UR12], RZ, !UPT, gsb0 ;  /* 0x012000000cc879f1 */ /* 0x000fe6000c0410ff */
[----:B------:R-:W-:Y:S04]  /*1d00*/  STL [R1+0x674], R6 ;  /* 0x0006740601007387 */ /* 0x000fe80000100800 */
        /* <DEDUP_REMOVED lines=12> */
[----:B------:R-:W-:Y:S01]  /*1dd0*/  STL [R1+0x640], R19 ;  /* 0x0006401301007387 */ /* 0x000fe20000100800 */
[----:B------:R-:W-:-:S02]  /*1de0*/  WARPGROUP.DEPBAR.LE gsb0, 0x0 ;  /* 0x00008000000079c5 */ /* 0x000fc40000010000 */
[----:B------:R-:W-:Y:S01]  /*1df0*/  WARPGROUP.ARRIVE ;  /* 0x00000000000079c5 */ /* 0x000fe20000000000 */
[----:B------:R-:W-:Y:S04]  /*1e00*/  STL [R1+0x6bc], R200 ;  /* 0x0006bcc801007387 */ /* 0x000fe80000100800 */
[----:B------:R-:W-:Y:S01]  /*1e10*/  STL [R1+0x6b8], R201 ;  /* 0x0006b8c901007387 */ /* 0x000fe20000100800 */
[----:B------:R-:W-:Y:S01]  /*1e20*/  IGMMA.64x32x32.S8.S8 R152, gdesc[UR4], RZ, !UPT, gsb0 ;  /* 0x01200000049879f1 */ /* 0x000fe2000c0410ff */
[----:B------:R-:W-:Y:S02]  /*1e30*/  UIADD3 UR4, UR58, 0x400, URZ ;  /* 0x000004003a047890 */ /* 0x000fe4000fffe03f */
        /* <DEDUP_REMOVED lines=18> */
[----:B------:R-:W-:Y:S03]  /*1f60*/  IGMMA.64x32x32.S8.S8 R104, gdesc[UR8], RZ, !UPT, gsb0 ;  /* 0x01200000086879f1 */ /* 0x000fe6000c0410ff */
[----:B------:R-:W-:Y:S02]  /*1f70*/  WARPGROUP.DEPBAR.LE gsb0, 0x0 ;  /* 0x00008000000079c5 */ /* 0x000fe40000010000 */
[----:B------:R-:W-:-:S06]  /*1f80*/  WARPGROUP.ARRIVE ;  /* 0x00000000000079c5 */ /* 0x000fcc0000000000 */
[----:B------:R-:W-:Y:S01]  /*1f90*/  IGMMA.64x32x32.S8.S8 R56, gdesc[UR16], RZ, !UPT, gsb0 ;  /* 0x01200000103879f1 */ /* 0x000fe2000c0410ff */
[----:B------:R-:W-:Y:S01]  /*1fa0*/  UMOV UR16, UR4 ;  /* 0x0000000400107c82 */ /* 0x000fe20008000000 */
[----:B------:R-:W-:Y:S01]  /*1fb0*/  UMOV UR17, 0x40000040 ;  /* 0x4000004000117882 */ /* 0x000fe20000000000 */
[----:B------:R-:W-:Y:S01]  /*1fc0*/  UMOV UR8, UR16 ;  /* 0x0000001000087c82 */ /* 0x000fe20008000000 */
        /* <DEDUP_REMOVED lines=10> */
[----:B------:R-:W-:-:S02]  /*2070*/  WARPGROUP.DEPBAR.LE gsb0, 0x0 ;  /* 0x00008000000079c5 */ /* 0x000fc40000010000 */
[----:B------:R-:W-:-:S06]  /*2080*/  WARPGROUP.ARRIVE ;  /* 0x00000000000079c5 */ /* 0x000fcc0000000000 */
[----:B------:R-:W-:Y:S03]  /*2090*/  IGMMA.64x32x32.S8.S8 R40, gdesc[UR16], RZ, !UPT, gsb0 ;  /* 0x01200000102879f1 */ /* 0x000fe6000c0410ff */
[----:B------:R-:W-:Y:S02]  /*20a0*/  WARPGROUP.DEPBAR.LE gsb0, 0x0 ;  /* 0x00008000000079c5 */ /* 0x000fe40000010000 */
[----:B------:R-:W-:-:S06]  /*20b0*/  WARPGROUP.ARRIVE ;  /* 0x00000000000079c5 */ /* 0x000fcc0000000000 */
[----:B------:R-:W-:Y:S01]  /*20c0*/  IGMMA.64x32x32.S8.S8 R88, gdesc[UR8], RZ, !UPT, gsb0 ;  /* 0x01200000085879f1 */ /* 0x000fe2000c0410ff */
[----:B------:R-:W-:Y:S01]  /*20d0*/  UMOV UR8, UR20 ;  /* 0x0000001400087c82 */ /* 0x000fe20008000000 */
[----:B------:R-:W-:Y:S01]  /*20e0*/  UMOV UR9, UR21 ;  /* 0x0000001500097c82 */ /* 0x000fe20008000000 */
[----:B------:R-:W-:Y:S02]  /*20f0*/  WARPGROUP.DEPBAR.LE gsb0, 0x0 ;  /* 0x00008000000079c5 */ /* 0x000fe40000010000 */
[----:B------:R-:W-:-:S06]  /*2100*/  WARPGROUP.ARRIVE ;  /* 0x00000000000079c5 */ /* 0x000fcc0000000000 */
[----:B------:R-:W-:Y:S01]  /*2110*/  IGMMA.64x32x32.S8.S8 R136, gdesc[UR4], RZ, !UPT, gsb0 ;  /* 0x01200000048879f1 */ /* 0x000fe2000c0410ff */
[----:B------:R-:W-:Y:S01]  /*2120*/  UMOV UR4, UR24 ;  /* 0x0000001800047c82 */ /* 0x000fe20008000000 */
[----:B------:R-:W-:Y:S01]  /*2130*/  UMOV UR24, UR16 ;  /* 0x0000001000187c82 */ /* 0x000fe20008000000 */
[----:B------:R-:W-:Y:S01]  /*2140*/  UMOV UR5, 0x40000040 ;  /* 0x4000004000057882 */ /* 0x000fe20000000000 */
[----:B------:R-:W-:Y:S01]  /*2150*/  UMOV UR16, UR4 ;  /* 0x0000000400107c82 */ /* 0x000fe20008000000 */
[----:B------:R-:W-:Y:S01]  /*2160*/  UMOV UR17, UR5 ;  /* 0x0000000500117c82 */ /* 0x000fe20008000000 */
[----:B------:R-:W-:Y:S01]  /*2170*/  UMOV UR44, UR4 ;  /* 0x00000004002c7c82 */ /* 0x000fe20008000000 */
[----:B------:R-:W-:Y:S01]  /*2180*/  UMOV UR45, UR5 ;  /* 0x00000005002d7c82 */ /* 0x000fe20008000000 */
        /* <DEDUP_REMOVED lines=11> */
[----:B------:R-:W-:Y:S04]  /*2240*/  STL.64 [R1], R120 ;  /* 0x0000007801007387 */ /* 0x000fe80000100a00 */
[----:B------:R-:W-:Y:S04]  /*2250*/  STL.64 [R1+0x8], R122 ;  /* 0x0000087a01007387 */ /* 0x000fe80000100a00 */
[----:B------:R-:W-:Y:S04]  /*2260*/  STL.64 [R1+0x10], R124 ;  /* 0x0000107c01007387 */ /* 0x000fe80000100a00 */
[----:B------:R-:W-:Y:S04]  /*2270*/  STL.64 [R1+0x18], R126 ;  /* 0x0000187e01007387 */ /* 0x000fe80000100a00 */
[----:B------:R-:W-:Y:S04]  /*2280*/  STL.64 [R1+0x20], R128 ;  /* 0x0000208001007387 */ /* 0x000fe80000100a00 */
[----:B------:R-:W-:Y:S04]  /*2290*/  STL.64 [R1+0x28], R130 ;  /* 0x0000288201007387 */ /* 0x000fe80000100a00 */
[----:B------:R-:W-:Y:S04]  /*22a0*/  STL.64 [R1+0x30], R132 ;  /* 0x0000308401007387 */ /* 0x000fe80000100a00 */
[----:B------:R0:W-:Y:S02]  /*22b0*/  STL.64 [R1+0x38], R134 ;  /* 0x0000388601007387 */ /* 0x0001e40000100a00 */
[----:B0-----:R-:W-:-:S06]  /*22c0*/  WARPGROUP.ARRIVE ;  /* 0x00000000000079c5 */ /* 0x001fcc0000000000 */
[----:B------:R-:W-:Y:S01]  /*22d0*/  IGMMA.64x32x32.S8.S8 R120, gdesc[UR24], RZ, !UPT, gsb0 ;  /* 0x01200000187879f1 */ /* 0x000fe2000c0410ff */
[----:B------:R-:W-:Y:S01]  /*22e0*/  UMOV UR24, UR20 ;  /* 0x0000001400187c82 */ /* 0x000fe20008000000 */
[----:B------:R-:W-:Y:S01]  /*22f0*/  UMOV UR25, UR21 ;  /* 0x0000001500197c82 */ /* 0x000fe20008000000 */
[----:B------:R-:W-:Y:S02]  /*2300*/  WARPGROUP.DEPBAR.LE gsb0, 0x0 ;  /* 0x00008000000079c5 */ /* 0x000fe40000010000 */
        /* <DEDUP_REMOVED lines=16> */
[----:B------:R-:W-:-:S06]  /*2410*/  WARPGROUP.ARRIVE ;  /* 0x00000000000079c5 */ /* 0x000fcc0000000000 */
[----:B------:R-:W-:Y:S01]  /*2420*/  IGMMA.64x32x32.S8.S8 R120, gdesc[UR32], RZ, !UPT, gsb0 ;  /* 0x01200000207879f1 */ /* 0x000fe2000c0410ff */
[----:B------:R-:W-:Y:S01]  /*2430*/  UMOV UR32, UR20 ;  /* 0x0000001400207c82 */ /* 0x000fe20008000000 */
[----:B------:R-:W-:Y:S01]  /*2440*/  UMOV UR33, UR21 ;  /* 0x0000001500217c82 */ /* 0x000fe20008000000 */
[----:B------:R-:W-:Y:S01]  /*2450*/  UMOV UR34, UR18 ;  /* 0x0000001200227c82 */ /* 0x000fe20008000000 */
[----:B------:R-:W-:Y:S01]  /*2460*/  UMOV UR35, UR19 ;  /* 0x0000001300237c82 */ /* 0x000fe20008000000 */
[----:B------:R-:W-:Y:S02]  /*2470*/  WARPGROUP.DEPBAR.LE gsb0, 0x0 ;  /* 0x00008000000079c5 */ /* 0x000fe40000010000 */
        /* <DEDUP_REMOVED lines=16> */
[----:B------:R-:W-:-:S06]  /*2580*/  WARPGROUP.ARRIVE ;  /* 0x00000000000079c5 */ /* 0x000fcc0000000000 */
[----:B------:R-:W-:Y:S01]  /*2590*/  IGMMA.64x32x32.S8.S8 R120, gdesc[UR20], RZ, !UPT, gsb0 ;  /* 0x01200000147879f1 */ /* 0x000fe2000c0410ff */
[----:B------:R-:W-:Y:S01]  /*25a0*/  UMOV UR22, UR26 ;  /* 0x0000001a00167c82 */ /* 0x000fe20008000000 */
[----:B------:R-:W-:Y:S01]  /*25b0*/  UMOV UR23, UR27 ;  /* 0x0000001b00177c82 */ /* 0x000fe20008000000 */
[----:B------:R-:W-:Y:S01]  /*25c0*/  UMOV UR26, UR6 ;  /* 0x00000006001a7c82 */ /* 0x000fe20008000000 */
[----:B------:R-:W-:Y:S01]  /*25d0*/  UMOV UR27, UR7 ;  /* 0x00000007001b7c82 */ /* 0x000fe20008000000 */
[----:B------:R-:W-:Y:S01]  /*25e0*/  UMOV UR7, 0x40000040 ;  /* 0x4000004000077882 */ /* 0x000fe20000000000 */
[----:B------:R-:W-:Y:S02]  /*25f0*/  WARPGROUP.DEPBAR.LE gsb0, 0x0 ;  /* 0x00008000000079c5 */ /* 0x000fe40000010000 */
[----:B------:R-:W-:Y:S01]  /*2600*/  WARPGROUP.ARRIVE ;  /* 0x00000000000079c5 */ /* 0x000fe20000000000 */
[----:B------:R-:W-:Y:S02]  /*2610*/  IMAD.MOV.U32 R30, RZ, RZ, R120 ;  /* 0x000000ffff1e7224 */ /* 0x000fe400078e0078 */
[----:B------:R-:W-:-:S02]  /*2620*/  IMAD.MOV.U32 R29, RZ, RZ, R121 ;  /* 0x000000ffff1d7224 */ /* 0x000fc400078e0079 */
[----:B------:R-:W-:Y:S01]  /*2630*/  IMAD.MOV.U32 R28, RZ, RZ, R122 ;  /* 0x000000ffff1c7224 */ /* 0x000fe200078e007a */
[----:B------:R-:W-:Y:S01]  /*2640*/  IGMMA.64x32x32.S8.S8 R168, gdesc[UR20], RZ, !UPT, gsb0 ;  /* 0x0120000014a879f1 */ /* 0x000fe2000c0410ff */
[----:B------:R-:W-:Y:S01]  /*2650*/  IMAD.MOV.U32 R27, RZ, RZ, R123 ;  /* 0x000000ffff1b7224 */ /* 0x000fe200078e007b */
[----:B------:R-:W-:Y:S01]  /*2660*/  UIADD3 UR22, UR59, 0x2, URZ ;  /* 0x000000023b167890 */ /* 0x000fe2000fffe03f */
[----:B------:R-:W-:Y:S01]  /*2670*/  IMAD.MOV.U32 R26, RZ, RZ, R124 ;  /* 0x000000ffff1a7224 */ /* 0x000fe200078e007c */
[----:B------:R-:W-:Y:S01]  /*2680*/  UMOV UR19, 0x40000040 ;  /* 0x4000004000137882 */ /* 0x000fe20000000000 */
[----:B------:R-:W-:Y:S01]  /*2690*/  IMAD.MOV.U32 R25, RZ, RZ, R125 ;  /* 0x000000ffff197224 */ /* 0x000fe200078e007d */
[----:B------:R-:W-:Y:S01]  /*26a0*/  UMOV UR47, 0x40000040 ;  /* 0x40000040002f7882 */ /* 0x000fe20000000000 */
[----:B------:R-:W-:Y:S01]  /*26b0*/  IMAD.MOV.U32 R24, RZ, RZ, R126 ;  /* 0x000000ffff187224 */ /* 0x000fe200078e007e */
[----:B------:R-:W-:Y:S01]  /*26c0*/  UMOV UR20, UR4 ;  /* 0x0000000400147c82 */ /* 0x000fe20008000000 */
[----:B------:R-:W-:Y:S01]  /*26d0*/  IMAD.MOV.U32 R23, RZ, RZ, R127 ;  /* 0x000000ffff177224 */ /* 0x000fe200078e007f */
[----:B------:R-:W-:Y:S01]  /*26e0*/  UMOV UR6, UR22 ;  /* 0x0000001600067c82 */ /* 0x000fe20008000000 */
[----:B------:R-:W-:Y:S01]  /*26f0*/  IMAD.MOV.U32 R22, RZ, RZ, R128 ;  /* 0x000000ffff167224 */ /* 0x000fe200078e0080 */
[----:B------:R-:W-:Y:S01]  /*2700*/  UMOV UR21, UR5 ;  /* 0x0000000500157c82 */ /* 0x000fe20008000000 */
[----:B------:R-:W-:-:S02]  /*2710*/  IMAD.MOV.U32 R21, RZ, RZ, R129 ;  /* 0x000000ffff157224 */ /* 0x000fc400078e0081 */
[----:B------:R-:W-:Y:S02]  /*2720*/  IMAD.MOV.U32 R20, RZ, RZ, R130 ;  /* 0x000000ffff147224 */ /* 0x000fe400078e0082 */
[----:B------:R-:W-:Y:S02]  /*2730*/  IMAD.MOV.U32 R3, RZ, RZ, R131 ;  /* 0x000000ffff037224 */ /* 0x000fe400078e0083 */
[----:B------:R-:W-:Y:S02]  /*2740*/  IMAD.MOV.U32 R2, RZ, RZ, R132 ;  /* 0x000000ffff027224 */ /* 0x000fe400078e0084 */
[----:B------:R-:W-:Y:S02]  /*2750*/  IMAD.MOV.U32 R0, RZ, RZ, R133 ;  /* 0x000000ffff007224 */ /* 0x000fe400078e0085 */
[----:B------:R-:W-:Y:S02]  /*2760*/  IMAD.MOV.U32 R166, RZ, RZ, R134 ;  /* 0x000000ffffa67224 */ /* 0x000fe400078e0086 */
[----:B------:R-:W-:Y:S01]  /*2770*/  IMAD.MOV.U32 R167, RZ, RZ, R135 ;  /* 0x000000ffffa77224 */ /* 0x000fe200078e0087 */
[----:B------:R-:W-:-:S02]  /*2780*/  WARPGROUP.DEPBAR.LE gsb0, 0x0 ;  /* 0x00008000000079c5 */ /* 0x000fc40000010000 */
[----:B------:R-:W-:Y:S01]  /*2790*/  WARPGROUP.ARRIVE ;  /* 0x00000000000079c5 */ /* 0x000fe20000000000 */
[----:B------:R-:W-:Y:S02]  /*27a0*/  IMAD.MOV.U32 R122, RZ, RZ, R178 ;  /* 0x000000ffff7a7224 */ /* 0x000fe400078e00b2 */
[----:B------:R-:W-:Y:S02]  /*27b0*/  IMAD.MOV.U32 R121, RZ, RZ, R179 ;  /* 0x000000ffff797224 */ /* 0x000fe400078e00b3 */
[----:B------:R-:W-:Y:S01]  /*27c0*/  IMAD.MOV.U32 R120, RZ, RZ, R176 ;  /* 0x000000ffff787224 */ /* 0x000fe200078e00b0 */
[----:B------:R-:W-:Y:S01]  /*27d0*/  IGMMA.64x32x32.S8.S8 R216, gdesc[UR28], RZ, !UPT, gsb0 ;  /* 0x012000001cd879f1 */ /* 0x000fe2000c0410ff */
[----:B------:R-:W-:Y:S01]  /*27e0*/  IMAD.MOV.U32 R87, RZ, RZ, R177 ;  /* 0x000000ffff577224 */ /* 0x000fe200078e00b1 */
[----:B------:R-:W-:Y:S01]  /*27f0*/  UIADD3 UR22, UR59, 0x302, URZ ;  /* 0x000003023b167890 */ /* 0x000fe2000fffe03f */
[----:B------:R-:W-:Y:S01]  /*2800*/  IMAD.MOV.U32 R86, RZ, RZ, R174 ;  /* 0x000000ffff567224 */ /* 0x000fe200078e00ae */
[----:B------:R-:W-:Y:S01]  /*2810*/  UMOV UR23, 0x40000040 ;  /* 0x4000004000177882 */ /* 0x000fe20000000000 */
        /* <DEDUP_REMOVED lines=12> */
[----:B------:R-:W-:Y:S01]  /*28e0*/  IMAD.MOV.U32 R235, RZ, RZ, R183 ;  /* 0x000000ffffeb7224 */ /* 0x000fe200078e00b7 */
[----:B------:R-:W-:Y:S02]  /*28f0*/  WARPGROUP.DEPBAR.LE gsb0, 0x0 ;  /* 0x00008000000079c5 */ /* 0x000fe40000010000 */
[----:B------:R-:W-:Y:S01]  /*2900*/  WARPGROUP.ARRIVE ;  /* 0x00000000000079c5 */ /* 0x000fe20000000000 */
[----:B------:R0:W-:Y:S04]  /*2910*/  STL.64 [R1+0x538], R230 ;  /* 0x000538e601007387 */ /* 0x0001e80000100a00 */
[----:B------:R1:W-:Y:S01]  /*2920*/  STL.64 [R1+0x530], R228 ;  /* 0x000530e401007387 */ /* 0x0003e20000100a00 */
[----:B------:R-:W-:Y:S01]  /*2930*/  IGMMA.64x32x32.S8.S8 R168, gdesc[UR12], RZ, !UPT, gsb0 ;  /* 0x012000000ca879f1 */ /* 0x000fe2000c0410ff */
[----:B------:R-:W-:-:S02]  /*2940*/  UIADD3 UR12, UR59, 0x102, URZ ;  /* 0x000001023b0c7890 */ /* 0x000fc4000fffe03f */
[----:B------:R2:W-:Y:S01]  /*2950*/  STL.64 [R1+0x528], R226 ;  /* 0x000528e201007387 */ /* 0x0005e20000100a00 */
[----:B0-----:R-:W-:-:S03]  /*2960*/  IMAD.MOV.U32 R230, RZ, RZ, R122 ;  /* 0x000000ffffe67224 */ /* 0x001fc600078e007a */
[----:B------:R0:W-:Y:S01]  /*2970*/  STL.64 [R1+0x520], R224 ;  /* 0x000520e001007387 */ /* 0x0001e20000100a00 */
[----:B------:R-:W-:Y:S02]  /*2980*/  IMAD.MOV.U32 R231, RZ, RZ, R121 ;  /* 0x000000ffffe77224 */ /* 0x000fe400078e0079 */
[----:B-1----:R-:W-:Y:S01]  /*2990*/  IMAD.MOV.U32 R228, RZ, RZ, R120 ;  /* 0x000000ffffe47224 */ /* 0x002fe200078e0078 */
[----:B------:R1:W-:Y:S01]  /*29a0*/  STL.64 [R1+0x518], R222 ;  /* 0x000518de01007387 */ /* 0x0003e20000100a00 */
[----:B------:R-:W-:Y:S02]  /*29b0*/  IMAD.MOV.U32 R229, RZ, RZ, R87 ;  /* 0x000000ffffe57224 */ /* 0x000fe400078e0057 */
[----:B--2---:R-:W-:Y:S01]  /*29c0*/  IMAD.MOV.U32 R226, RZ, RZ, R86 ;  /* 0x000000ffffe27224 */ /* 0x004fe200078e0056 */
[----:B------:R2:W-:Y:S01]  /*29d0*/  STL.64 [R1+0x510], R220 ;  /* 0x000510dc01007387 */ /* 0x0005e20000100a00 */
[----:B------:R-:W-:Y:S02]  /*29e0*/  IMAD.MOV.U32 R227, RZ, RZ, R85 ;  /* 0x000000ffffe37224 */ /* 0x000fe400078e0055 */
[----:B0-----:R-:W-:-:S02]  /*29f0*/  IMAD.MOV.U32 R224, RZ, RZ, R84 ;  /* 0x000000ffffe07224 */ /* 0x001fc400078e0054 */
[----:B------:R-:W-:Y:S02]  /*2a00*/  IMAD.MOV.U32 R225, RZ, RZ, R83 ;  /* 0x000000ffffe17224 */ /* 0x000fe400078e0053 */
[----:B-1----:R-:W-:Y:S02]  /*2a10*/  IMAD.MOV.U32 R222, RZ, RZ, R82 ;  /* 0x000000ffffde7224 */ /* 0x002fe400078e0052 */
[----:B------:R-:W-:Y:S02]  /*2a20*/  IMAD.MOV.U32 R223, RZ, RZ, R81 ;  /* 0x000000ffffdf7224 */ /* 0x000fe400078e0051 */
[----:B--2---:R-:W-:Y:S02]  /*2a30*/  IMAD.MOV.U32 R221, RZ, RZ, R80 ;  /* 0x000000ffffdd7224 */ /* 0x004fe400078e0050 */
[----:B------:R-:W-:Y:S01]  /*2a40*/  IMAD.MOV.U32 R220, RZ, RZ, R79 ;  /* 0x000000ffffdc7224 */ /* 0x000fe200078e004f */
[----:B------:R-:W-:Y:S02]  /*2a50*/  WARPGROUP.DEPBAR.LE gsb0, 0x0 ;  /* 0x00008000000079c5 */ /* 0x000fe40000010000 */
[----:B------:R-:W-:Y:S01]  /*2a60*/  WARPGROUP.ARRIVE ;  /* 0x00000000000079c5 */ /* 0x000fe20000000000 */
[----:B------:R0:W-:Y:S04]  /*2a70*/  STL.64 [R1+0x578], R182 ;  /* 0x000578b601007387 */ /* 0x0001e80000100a00 */
[----:B------:R1:W-:Y:S01]  /*2a80*/  STL.64 [R1+0x570], R180 ;  /* 0x000570b401007387 */ /* 0x0003e20000100a00 */
[----:B------:R-:W-:Y:S03]  /*2a90*/  IGMMA.64x32x32.S8.S8 R120, gdesc[UR24], RZ, !UPT, gsb0 ;  /* 0x01200000187879f1 */ /* 0x000fe6000c0410ff */
[----:B------:R2:W-:Y:S04]  /*2aa0*/  STL.64 [R1+0x568], R178 ;  /* 0x000568b201007387 */ /* 0x0005e80000100a00 */
[----:B------:R3:W-:Y:S01]  /*2ab0*/  STL.64 [R1+0x560], R176 ;  /* 0x000560b001007387 */ /* 0x0007e20000100a00 */
[----:B------:R-:W-:Y:S01]  /*2ac0*/  UMOV UR18, UR12 ;  /* 0x0000000c00127c82 */ /* 0x000fe20008000000 */
[----:B0-----:R-:W-:-:S02]  /*2ad0*/  IMAD.MOV.U32 R182, RZ, RZ, R2 ;  /* 0x000000ffffb67224 */ /* 0x001fc400078e0002 */
[----:B------:R0:W-:Y:S01]  /*2ae0*/  STL.64 [R1+0x558], R174 ;  /* 0x000558ae01007387 */ /* 0x0001e20000100a00 */
[----:B-1----:R-:W-:Y:S02]  /*2af0*/  IMAD.MOV.U32 R180, RZ, RZ, R20 ;  /* 0x000000ffffb47224 */ /* 0x002fe400078e0014 */
[----:B------:R-:W-:Y:S01]  /*2b00*/  IMAD.MOV.U32 R181, RZ, RZ, R3 ;  /* 0x000000ffffb57224 */ /* 0x000fe200078e0003 */
[----:B------:R1:W-:Y:S01]  /*2b10*/  STL.64 [R1+0x550], R172 ;  /* 0x000550ac01007387 */ /* 0x0003e20000100a00 */
[----:B--2---:R-:W-:Y:S02]  /*2b20*/  IMAD.MOV.U32 R178, RZ, RZ, R22 ;  /* 0x000000ffffb27224 */ /* 0x004fe400078e0016 */
[----:B------:R-:W-:Y:S01]  /*2b30*/  IMAD.MOV.U32 R179, RZ, RZ, R21 ;  /* 0x000000ffffb37224 */ /* 0x000fe200078e0015 */
[----:B------:R2:W-:Y:S01]  /*2b40*/  STL.64 [R1+0x548], R170 ;  /* 0x000548aa01007387 */ /* 0x0005e20000100a00 */
[----:B---3--:R-:W-:Y:S02]  /*2b50*/  IMAD.MOV.U32 R176, RZ, RZ, R24 ;  /* 0x000000ffffb07224 */ /* 0x008fe400078e0018 */
[----:B------:R-:W-:Y:S01]  /*2b60*/  IMAD.MOV.U32 R177, RZ, RZ, R23 ;  /* 0x000000ffffb17224 */ /* 0x000fe200078e0017 */
[----:B------:R-:W-:Y:S01]  /*2b70*/  STL.64 [R1+0x540], R168 ;  /* 0x000540a801007387 */ /* 0x000fe20000100a00 */
[----:B0-----:R-:W-:-:S02]  /*2b80*/  IMAD.MOV.U32 R174, RZ, RZ, R26 ;  /* 0x000000ffffae7224 */ /* 0x001fc400078e001a */
[----:B------:R-:W-:Y:S02]  /*2b90*/  IMAD.MOV.U32 R175, RZ, RZ, R25 ;  /* 0x000000ffffaf7224 */ /* 0x000fe400078e0019 */
[----:B-1----:R-:W-:Y:S02]  /*2ba0*/  IMAD.MOV.U32 R172, RZ, RZ, R28 ;  /* 0x000000ffffac7224 */ /* 0x002fe400078e001c */
[----:B------:R-:W-:Y:S02]  /*2bb0*/  IMAD.MOV.U32 R173, RZ, RZ, R27 ;  /* 0x000000ffffad7224 */ /* 0x000fe400078e001b */
[----:B--2---:R-:W-:Y:S02]  /*2bc0*/  IMAD.MOV.U32 R170, RZ, RZ, R30 ;  /* 0x000000ffffaa7224 */ /* 0x004fe400078e001e */
[----:B------:R-:W-:Y:S02]  /*2bd0*/  IMAD.MOV.U32 R171, RZ, RZ, R29 ;  /* 0x000000ffffab7224 */ /* 0x000fe400078e001d */
[----:B------:R-:W-:Y:S01]  /*2be0*/  IMAD.MOV.U32 R183, RZ, RZ, R0 ;  /* 0x000000ffffb77224 */ /* 0x000fe200078e0000 */
[----:B------:R-:W-:-:S02]  /*2bf0*/  WARPGROUP.DEPBAR.LE gsb0, 0x0 ;  /* 0x00008000000079c5 */ /* 0x000fc40000010000 */
[----:B------:R0:W-:Y:S04]  /*2c00*/  STL.64 [R1+0x5b8], R134 ;  /* 0x0005b88601007387 */ /* 0x0001e80000100a00 */
[----:B------:R1:W-:Y:S04]  /*2c10*/  STL.64 [R1+0x5b0], R132 ;  /* 0x0005b08401007387 */ /* 0x0003e80000100a00 */
[----:B------:R2:W-:Y:S04]  /*2c20*/  STL.64 [R1+0x5a8], R130 ;  /* 0x0005a88201007387 */ /* 0x0005e80000100a00 */
[----:B------:R3:W-:Y:S01]  /*2c30*/  STL.64 [R1+0x5a0], R128 ;  /* 0x0005a08001007387 */ /* 0x0007e20000100a00 */
[----:B0-----:R-:W-:-:S02]  /*2c40*/  IMAD.MOV.U32 R134, RZ, RZ, R32 ;  /* 0x000000ffff867224 */ /* 0x001fc400078e0020 */
[----:B------:R-:W-:Y:S01]  /*2c50*/  IMAD.MOV.U32 R135, RZ, RZ, R31 ;  /* 0x000000ffff877224 */ /* 0x000fe200078e001f */
[----:B------:R0:W-:Y:S01]  /*2c60*/  STL.64 [R1+0x598], R126 ;  /* 0x0005987e01007387 */ /* 0x0001e20000100a00 */
[----:B-1----:R-:W-:Y:S02]  /*2c70*/  IMAD.MOV.U32 R132, RZ, RZ, R34 ;  /* 0x000000ffff847224 */ /* 0x002fe400078e0022 */
[----:B------:R-:W-:Y:S01]  /*2c80*/  IMAD.MOV.U32 R133, RZ, RZ, R33 ;  /* 0x000000ffff857224 */ /* 0x000fe200078e0021 */
[----:B------:R1:W-:Y:S01]  /*2c90*/  STL.64 [R1+0x590], R124 ;  /* 0x0005907c01007387 */ /* 0x0003e20000100a00 */
[----:B--2---:R-:W-:Y:S02]  /*2ca0*/  IMAD.MOV.U32 R130, RZ, RZ, R36 ;  /* 0x000000ffff827224 */ /* 0x004fe400078e0024 */
[----:B------:R-:W-:Y:S01]  /*2cb0*/  IMAD.MOV.U32 R131, RZ, RZ, R35 ;  /* 0x000000ffff837224 */ /* 0x000fe200078e0023 */
[----:B------:R2:W-:Y:S01]  /*2cc0*/  STL.64 [R1+0x588], R122 ;  /* 0x0005887a01007387 */ /* 0x0005e20000100a00 */
[----:B---3--:R-:W-:-:S02]  /*2cd0*/  IMAD.MOV.U32 R128, RZ, RZ, R38 ;  /* 0x000000ffff807224 */ /* 0x008fc400078e0026 */
[----:B------:R-:W-:Y:S01]  /*2ce0*/  IMAD.MOV.U32 R129, RZ, RZ, R37 ;  /* 0x000000ffff817224 */ /* 0x000fe200078e0025 */
[----:B------:R3:W-:Y:S01]  /*2cf0*/  STL.64 [R1+0x580], R120 ;  /* 0x0005807801007387 */ /* 0x0007e20000100a00 */
[----:B0-----:R-:W-:Y:S02]  /*2d00*/  IMAD.MOV.U32 R126, RZ, RZ, R72 ;  /* 0x000000ffff7e7224 */ /* 0x001fe400078e0048 */
[----:B------:R-:W-:Y:S02]  /*2d10*/  IMAD.MOV.U32 R127, RZ, RZ, R39 ;  /* 0x000000ffff7f7224 */ /* 0x000fe400078e0027 */
[----:B-1----:R-:W-:Y:S02]  /*2d20*/  IMAD.MOV.U32 R124, RZ, RZ, R74 ;  /* 0x000000ffff7c7224 */ /* 0x002fe400078e004a */
[----:B------:R-:W-:Y:S02]  /*2d30*/  IMAD.MOV.U32 R125, RZ, RZ, R73 ;  /* 0x000000ffff7d7224 */ /* 0x000fe400078e0049 */
[----:B--2---:R-:W-:-:S02]  /*2d40*/  IMAD.MOV.U32 R122, RZ, RZ, R76 ;  /* 0x000000ffff7a7224 */ /* 0x004fc400078e004c */
[----:B------:R-:W-:Y:S02]  /*2d50*/  IMAD.MOV.U32 R123, RZ, RZ, R75 ;  /* 0x000000ffff7b7224 */ /* 0x000fe400078e004b */
[----:B---3--:R-:W-:Y:S02]  /*2d60*/  IMAD.MOV.U32 R120, RZ, RZ, R78 ;  /* 0x000000ffff787224 */ /* 0x008fe400078e004e */
[----:B------:R-:W-:Y:S02]  /*2d70*/  IMAD.MOV.U32 R121, RZ, RZ, R77 ;  /* 0x000000ffff797224 */ /* 0x000fe400078e004d */
[----:B------:R-:W-:-:S06]  /*2d80*/  WARPGROUP.ARRIVE ;  /* 0x00000000000079c5 */ /* 0x000fcc0000000000 */
[----:B------:R-:W-:Y:S03]  /*2d90*/  IGMMA.64x32x32.S8.S8 R72, gdesc[UR8], RZ, !UPT, gsb0 ;  /* 0x01200000084879f1 */ /* 0x000fe6000c0410ff */
[----:B------:R-:W-:Y:S02]  /*2da0*/  WARPGROUP.DEPBAR.LE gsb0, 0x0 ;  /* 0x00008000000079c5 */ /* 0x000fe40000010000 */
[----:B------:R-:W-:Y:S04]  /*2db0*/  STL.64 [R1+0x5f8], R86 ;  /* 0x0005f85601007387 */ /* 0x000fe80000100a00 */
[----:B------:R-:W-:Y:S04]  /*2dc0*/  STL.64 [R1+0x5f0], R84 ;  /* 0x0005f05401007387 */ /* 0x000fe80000100a00 */
[----:B------:R-:W-:Y:S04]  /*2dd0*/  STL.64 [R1+0x5e8], R82 ;  /* 0x0005e85201007387 */ /* 0x000fe80000100a00 */
[----:B------:R-:W-:Y:S04]  /*2de0*/  STL.64 [R1+0x5e0], R80 ;  /* 0x0005e05001007387 */ /* 0x000fe80000100a00 */
[----:B------:R-:W-:Y:S04]  /*2df0*/  STL.64 [R1+0x5d8], R78 ;  /* 0x0005d84e01007387 */ /* 0x000fe80000100a00 */
[----:B------:R-:W-:Y:S04]  /*2e00*/  STL.64 [R1+0x5d0], R76 ;  /* 0x0005d04c01007387 */ /* 0x000fe80000100a00 */
[----:B------:R-:W-:Y:S04]  /*2e10*/  STL.64 [R1+0x5c8], R74 ;  /* 0x0005c84a01007387 */ /* 0x000fe80000100a00 */
[----:B------:R0:W-:Y:S04]  /*2e20*/  STL.64 [R1+0x5c0], R72 ;  /* 0x0005c04801007387 */ /* 0x0001e80000100a00 */
[----:B0-----:R-:W2:Y:S04]  /*2e30*/  LDL.LU.64 R72, [R1+0x1c0] ;  /* 0x0001c00001487983 */ /* 0x001ea80000300a00 */
[----:B------:R-:W2:Y:S04]  /*2e40*/  LDL.LU.64 R74, [R1+0x1c8] ;  /* 0x0001c800014a7983 */ /* 0x000ea80000300a00 */
[----:B------:R-:W2:Y:S04]  /*2e50*/  LDL.LU.64 R76, [R1+0x1d0] ;  /* 0x0001d000014c7983 */ /* 0x000ea80000300a00 */
[----:B------:R-:W2:Y:S04]  /*2e60*/  LDL.LU.64 R78, [R1+0x1d8] ;  /* 0x0001d800014e7983 */ /* 0x000ea80000300a00 */
[----:B------:R-:W2:Y:S04]  /*2e70*/  LDL.LU.64 R80, [R1+0x1e0] ;  /* 0x0001e00001507983 */ /* 0x000ea80000300a00 */
[----:B------:R-:W2:Y:S04]  /*2e80*/  LDL.LU.64 R82, [R1+0x1e8] ;  /* 0x0001e80001527983 */ /* 0x000ea80000300a00 */
[----:B------:R-:W2:Y:S04]  /*2e90*/  LDL.LU.64 R84, [R1+0x1f0] ;  /* 0x0001f00001547983 */ /* 0x000ea80000300a00 */
[----:B------:R-:W2:Y:S01]  /*2ea0*/  LDL.LU.64 R86, [R1+0x1f8] ;  /* 0x0001f80001567983 */ /* 0x000ea20000300a00 */
[----:B------:R-:W-:Y:S01]  /*2eb0*/  WARPGROUP.ARRIVE ;  /* 0x00000000000079c5 */ /* 0x000fe20000000000 */
[----:B------:R-:W-:-:S02]  /*2ec0*/  IMAD.MOV.U32 R168, RZ, RZ, R170 ;  /* 0x000000ffffa87224 */ /* 0x000fc400078e00aa */
[----:B------:R-:W-:Y:S02]  /*2ed0*/  IMAD.MOV.U32 R169, RZ, RZ, R171 ;  /* 0x000000ffffa97224 */ /* 0x000fe400078e00ab */
[----:B------:R-:W-:Y:S01]  /*2ee0*/  IMAD.MOV.U32 R170, RZ, RZ, R172 ;  /* 0x000000ffffaa7224 */ /* 0x000fe200078e00ac */
[----:B------:R-:W-:Y:S01]  /*2ef0*/  IGMMA.64x32x32.S8.S8 R24, gdesc[UR32], RZ, !UPT, gsb0 ;  /* 0x01200000201879f1 */ /* 0x000fe2000c0410ff */
        /* <DEDUP_REMOVED lines=20> */
[----:B------:R-:W-:Y:S01]  /*3040*/  STL.64 [R1+0x600], R24 ;  /* 0x0006001801007387 */ /* 0x000fe20000100a00 */
[----:B------:R-:W-:Y:S01]  /*3050*/  IMAD.MOV.U32 R183, RZ, RZ, R167 ;  /* 0x000000ffffb77224 */ /* 0x000fe200078e00a7 */
[----:B--2---:R-:W-:-:S06]  /*3060*/  WARPGROUP.ARRIVE ;  /* 0x00000000000079c5 */ /* 0x004fcc0000000000 */
[----:B------:R-:W-:Y:S03]  /*3070*/  IGMMA.64x32x32.S8.S8 R72, gdesc[UR4], R72, gsb0 ;  /* 0x01200000044879f1 */ /* 0x000fe60008041048 */
[----:B------:R-:W-:Y:S02]  /*3080*/  WARPGROUP.DEPBAR.LE gsb0, 0x0 ;  /* 0x00008000000079c5 */ /* 0x000fe40000010000 */
[----:B------:R-:W-:Y:S01]  /*3090*/  WARPGROUP.ARRIVE ;  /* 0x00000000000079c5 */ /* 0x000fe20000000000 */
[----:B------:R0:W-:Y:S01]  /*30a0*/  STL.64 [R1+0x1c0], R72 ;  /* 0x0001c04801007387 */ /* 0x0001e20000100a00 */
[----:B------:R-:W-:Y:S02]  /*30b0*/  IMAD.MOV.U32 R23, RZ, RZ, R81 ;  /* 0x000000ffff177224 */ /* 0x000fe400078e0051 */
[----:B------:R-:W-:Y:S01]  /*30c0*/  IMAD.MOV.U32 R22, RZ, RZ, R82 ;  /* 0x000000ffff167224 */ /* 0x000fe200078e0052 */
[----:B------:R1:W-:Y:S01]  /*30d0*/  STL.64 [R1+0x1c8], R74 ;  /* 0x0001c84a01007387 */ /* 0x0003e20000100a00 */
[----:B------:R-:W-:Y:S01]  /*30e0*/  IGMMA.64x32x32.S8.S8 R120, gdesc[UR16], R120, gsb0 ;  /* 0x01200000107879f1 */ /* 0x000fe20008041078 */
[----:B------:R-:W-:-:S02]  /*30f0*/  IMAD.MOV.U32 R21, RZ, RZ, R83 ;  /* 0x000000ffff157224 */ /* 0x000fc400078e0053 */
[----:B------:R2:W-:Y:S01]  /*3100*/  STL.64 [R1+0x1d0], R76 ;  /* 0x0001d04c01007387 */ /* 0x0005e20000100a00 */
[----:B------:R-:W-:Y:S02]  /*3110*/  IMAD.MOV.U32 R20, RZ, RZ, R84 ;  /* 0x000000ffff147224 */ /* 0x000fe400078e0054 */
[----:B------:R-:W-:Y:S01]  /*3120*/  IMAD.MOV.U32 R3, RZ, RZ, R85 ;  /* 0x000000ffff037224 */ /* 0x000fe200078e0055 */
[----:B------:R3:W-:Y:S01]  /*3130*/  STL.64 [R1+0x1d8], R78 ;  /* 0x0001d84e01007387 */ /* 0x0007e20000100a00 */
[----:B------:R-:W-:Y:S02]  /*3140*/  IMAD.MOV.U32 R2, RZ, RZ, R86 ;  /* 0x000000ffff027224 */ /* 0x000fe400078e0056 */
[----:B------:R-:W-:Y:S01]  /*3150*/  IMAD.MOV.U32 R0, RZ, RZ, R87 ;  /* 0x000000ffff007224 */ /* 0x000fe200078e0057 */
[----:B------:R-:W-:Y:S01]  /*3160*/  STL [R1+0x1e0], R80 ;  /* 0x0001e05001007387 */ /* 0x000fe20000100800 */
[----:B0-----:R-:W-:Y:S02]  /*3170*/  IMAD.MOV.U32 R72, RZ, RZ, R4 ;  /* 0x000000ffff487224 */ /* 0x001fe400078e0004 */
[----:B------:R-:W-:-:S02]  /*3180*/  IMAD.MOV.U32 R73, RZ, RZ, R5 ;  /* 0x000000ffff497224 */ /* 0x000fc400078e0005 */
[----:B-1----:R-:W-:Y:S02]  /*3190*/  IMAD.MOV.U32 R74, RZ, RZ, R6 ;  /* 0x000000ffff4a7224 */ /* 0x002fe400078e0006 */
[----:B------:R-:W-:Y:S02]  /*31a0*/  IMAD.MOV.U32 R75, RZ, RZ, R7 ;  /* 0x000000ffff4b7224 */ /* 0x000fe400078e0007 */
[----:B--2---:R-:W-:Y:S02]  /*31b0*/  IMAD.MOV.U32 R76, RZ, RZ, R8 ;  /* 0x000000ffff4c7224 */ /* 0x004fe400078e0008 */
[----:B------:R-:W-:Y:S02]  /*31c0*/  IMAD.MOV.U32 R77, RZ, RZ, R9 ;  /* 0x000000ffff4d7224 */ /* 0x000fe400078e0009 */
[----:B---3--:R-:W-:Y:S02]  /*31d0*/  IMAD.MOV.U32 R78, RZ, RZ, R10 ;  /* 0x000000ffff4e7224 */ /* 0x008fe400078e000a */
[----:B------:R-:W-:Y:S01]  /*31e0*/  IMAD.MOV.U32 R79, RZ, RZ, R11 ;  /* 0x000000ffff4f7224 */ /* 0x000fe200078e000b */
[----:B------:R-:W-:-:S02]  /*31f0*/  WARPGROUP.DEPBAR.LE gsb0, 0x0 ;  /* 0x00008000000079c5 */ /* 0x000fc40000010000 */
[----:B------:R0:W-:Y:S04]  /*3200*/  STL.64 [R1+0x100], R120 ;  /* 0x0001007801007387 */ /* 0x0001e80000100a00 */
[----:B------:R1:W-:Y:S04]  /*3210*/  STL.64 [R1+0x108], R122 ;  /* 0x0001087a01007387 */ /* 0x0003e80000100a00 */
[----:B------:R2:W-:Y:S04]  /*3220*/  STL.64 [R1+0x110], R124 ;  /* 0x0001107c01007387 */ /* 0x0005e80000100a00 */
[----:B------:R3:W-:Y:S04]  /*3230*/  STL.64 [R1+0x118], R126 ;  /* 0x0001187e01007387 */ /* 0x0007e80000100a00 */
[----:B------:R4:W-:Y:S04]  /*3240*/  STL.64 [R1+0x120], R128 ;  /* 0x0001208001007387 */ /* 0x0009e80000100a00 */
[----:B------:R4:W-:Y:S01]  /*3250*/  STL.64 [R1+0x128], R130 ;  /* 0x0001288201007387 */ /* 0x0009e20000100a00 */
[----:B0-----:R-:W-:-:S03]  /*3260*/  IMAD.MOV.U32 R120, RZ, RZ, R200 ;  /* 0x000000ffff787224 */ /* 0x001fc600078e00c8 */
[----:B------:R0:W-:Y:S01]  /*3270*/  STL.64 [R1+0x130], R132 ;  /* 0x0001308401007387 */ /* 0x0001e20000100a00 */
[----:B------:R-:W-:-:S03]  /*3280*/  IMAD.MOV.U32 R121, RZ, RZ, R201 ;  /* 0x000000ffff797224 */ /* 0x000fc600078e00c9 */
[----:B------:R0:W-:Y:S01]  /*3290*/  STL.64 [R1+0x138], R134 ;  /* 0x0001388601007387 */ /* 0x0001e20000100a00 */
[----:B-1----:R-:W-:-:S03]  /*32a0*/  IMAD.MOV.U32 R122, RZ, RZ, R202 ;  /* 0x000000ffff7a7224 */ /* 0x002fc600078e00ca */
[----:B------:R-:W4:Y:S01]  /*32b0*/  LDL.LU R166, [R1+0x6c4] ;  /* 0x0006c40001a67983 */ /* 0x000f220000300800 */
[----:B------:R-:W-:-:S03]  /*32c0*/  IMAD.MOV.U32 R123, RZ, RZ, R203 ;  /* 0x000000ffff7b7224 */ /* 0x000fc600078e00cb */
[----:B------:R-:W4:Y:S01]  /*32d0*/  LDL.LU R167, [R1+0x6c0] ;  /* 0x0006c00001a77983 */ /* 0x000f220000300800 */
[----:B--2---:R-:W-:-:S03]  /*32e0*/  IMAD.MOV.U32 R124, RZ, RZ, R204 ;  /* 0x000000ffff7c7224 */ /* 0x004fc600078e00cc */
[----:B------:R-:W2:Y:S01]  /*32f0*/  LDL.LU R200, [R1+0x6bc] ;  /* 0x0006bc0001c87983 */ /* 0x000ea20000300800 */
[----:B------:R-:W-:-:S03]  /*3300*/  IMAD.MOV.U32 R125, RZ, RZ, R205 ;  /* 0x000000ffff7d7224 */ /* 0x000fc600078e00cd */
[----:B------:R-:W2:Y:S01]  /*3310*/  LDL.LU R201, [R1+0x6b8] ;  /* 0x0006b80001c97983 */ /* 0x000ea20000300800 */
[----:B---3--:R-:W-:-:S03]  /*3320*/  IMAD.MOV.U32 R126, RZ, RZ, R206 ;  /* 0x000000ffff7e7224 */ /* 0x008fc600078e00ce */
[----:B------:R-:W2:Y:S01]  /*3330*/  LDL.LU R202, [R1+0x6b4] ;  /* 0x0006b40001ca7983 */ /* 0x000ea20000300800 */
[----:B------:R-:W-:-:S03]  /*3340*/  IMAD.MOV.U32 R127, RZ, RZ, R207 ;  /* 0x000000ffff7f7224 */ /* 0x000fc600078e00cf */
[----:B------:R-:W2:Y:S01]  /*3350*/  LDL.LU R203, [R1+0x6b0] ;  /* 0x0006b00001cb7983 */ /* 0x000ea20000300800 */
[----:B----4-:R-:W-:-:S03]  /*3360*/  IMAD.MOV.U32 R128, RZ, RZ, R208 ;  /* 0x000000ffff807224 */ /* 0x010fc600078e00d0 */
[----:B------:R-:W2:Y:S01]  /*3370*/  LDL.LU R204, [R1+0x6ac] ;  /* 0x0006ac0001cc7983 */ /* 0x000ea20000300800 */
[----:B------:R-:W-:-:S03]  /*3380*/  IMAD.MOV.U32 R129, RZ, RZ, R209 ;  /* 0x000000ffff817224 */ /* 0x000fc600078e00d1 */
[----:B------:R-:W2:Y:S01]  /*3390*/  LDL.LU R205, [R1+0x6a8] ;  /* 0x0006a80001cd7983 */ /* 0x000ea20000300800 */
[----:B------:R-:W-:-:S03]  /*33a0*/  IMAD.MOV.U32 R130, RZ, RZ, R210 ;  /* 0x000000ffff827224 */ /* 0x000fc600078e00d2 */
[----:B------:R-:W2:Y:S01]  /*33b0*/  LDL.LU R206, [R1+0x6a4] ;  /* 0x0006a40001ce7983 */ /* 0x000ea20000300800 */
[----:B------:R-:W-:-:S03]  /*33c0*/  IMAD.MOV.U32 R131, RZ, RZ, R211 ;  /* 0x000000ffff837224 */ /* 0x000fc600078e00d3 */
[----:B------:R-:W2:Y:S01]  /*33d0*/  LDL.LU R207, [R1+0x6a0] ;  /* 0x0006a00001cf7983 */ /* 0x000ea20000300800 */
[----:B0-----:R-:W-:-:S03]  /*33e0*/  IMAD.MOV.U32 R132, RZ, RZ, R212 ;  /* 0x000000ffff847224 */ /* 0x001fc600078e00d4 */
[----:B------:R-:W2:Y:S01]  /*33f0*/  LDL.LU R208, [R1+0x69c] ;  /* 0x00069c0001d07983 */ /* 0x000ea20000300800 */
[----:B------:R-:W-:-:S03]  /*3400*/  IMAD.MOV.U32 R133, RZ, RZ, R213 ;  /* 0x000000ffff857224 */ /* 0x000fc600078e00d5 */
[----:B------:R-:W2:Y:S01]  /*3410*/  LDL.LU R209, [R1+0x698] ;  /* 0x0006980001d17983 */ /* 0x000ea20000300800 */
[----:B------:R-:W-:-:S03]  /*3420*/  IMAD.MOV.U32 R134, RZ, RZ, R214 ;  /* 0x000000ffff867224 */ /* 0x000fc600078e00d6 */
[----:B------:R-:W2:Y:S01]  /*3430*/  LDL.LU R210, [R1+0x694] ;  /* 0x0006940001d27983 */ /* 0x000ea20000300800 */
[----:B------:R-:W-:-:S03]  /*3440*/  IMAD.MOV.U32 R135, RZ, RZ, R215 ;  /* 0x000000ffff877224 */ /* 0x000fc600078e00d7 */
[----:B------:R-:W2:Y:S04]  /*3450*/  LDL.LU R211, [R1+0x690] ;  /* 0x0006900001d37983 */ /* 0x000ea80000300800 */
[----:B------:R-:W2:Y:S04]  /*3460*/  LDL.LU R212, [R1+0x68c] ;  /* 0x00068c0001d47983 */ /* 0x000ea80000300800 */
[----:B------:R-:W2:Y:S04]  /*3470*/  LDL.LU R213, [R1+0x688] ;  /* 0x0006880001d57983 */ /* 0x000ea80000300800 */
[----:B------:R-:W2:Y:S04]  /*3480*/  LDL.LU R214, [R1+0x684] ;  /* 0x0006840001d67983 */ /* 0x000ea80000300800 */
[----:B------:R-:W2:Y:S04]  /*3490*/  LDL.LU R215, [R1+0x680] ;  /* 0x0006800001d77983 */ /* 0x000ea80000300800 */
[----:B------:R-:W3:Y:S04]  /*34a0*/  LDL.LU R4, [R1+0x67c] ;  /* 0x00067c0001047983 */ /* 0x000ee80000300800 */
[----:B------:R-:W3:Y:S04]  /*34b0*/  LDL.LU R5, [R1+0x678] ;  /* 0x0006780001057983 */ /* 0x000ee80000300800 */
[----:B------:R-:W3:Y:S04]  /*34c0*/  LDL.LU R6, [R1+0x674] ;  /* 0x0006740001067983 */ /* 0x000ee80000300800 */
[----:B------:R-:W3:Y:S01]  /*34d0*/  LDL.LU R7, [R1+0x670] ;  /* 0x0006700001077983 */ /* 0x000ee20000300800 */
[----:B------:R-:W-:-:S03]  /*34e0*/  IMAD.MOV.U32 R80, RZ, RZ, R12 ;  /* 0x000000ffff507224 */ /* 0x000fc600078e000c */
        /* <DEDUP_REMOVED lines=14> */
[----:B------:R-:W3:Y:S04]  /*35d0*/  LDL.LU R15, [R1+0x650] ;  /* 0x00065000010f7983 */ /* 0x000ee80000300800 */
[----:B------:R-:W3:Y:S04]  /*35e0*/  LDL.LU R16, [R1+0x64c] ;  /* 0x00064c0001107983 */ /* 0x000ee80000300800 */
[----:B------:R-:W3:Y:S04]  /*35f0*/  LDL.LU R17, [R1+0x648] ;  /* 0x0006480001117983 */ /* 0x000ee80000300800 */
[----:B------:R-:W3:Y:S04]  /*3600*/  LDL.LU R18, [R1+0x644] ;  /* 0x0006440001127983 */ /* 0x000ee80000300800 */
[----:B------:R-:W3:Y:S01]  /*3610*/  LDL.LU R19, [R1+0x640] ;  /* 0x0006400001137983 */ /* 0x000ee20000300800 */
[----:B------:R-:W-:Y:S01]  /*3620*/  UIADD3 UR30, UR59, 0x402, URZ ;  /* 0x000004023b1e7890 */ /* 0x000fe2000fffe03f */
[----:B------:R-:W-:Y:S01]  /*3630*/  UMOV UR31, 0x40000040 ;  /* 0x40000040001f7882 */ /* 0x000fe20000000000 */
[----:B------:R-:W-:Y:S01]  /*3640*/  UIADD3 UR10, UR59, 0x502, URZ ;  /* 0x000005023b0a7890 */ /* 0x000fe2000fffe03f */
[----:B------:R-:W4:Y:S01]  /*3650*/  LDL.LU R24, [R1] ;  /* 0x0000000001187983 */ /* 0x000f220000300800 */
[----:B------:R-:W-:Y:S01]  /*3660*/  UMOV UR8, UR4 ;  /* 0x0000000400087c82 */ /* 0x000fe20008000000 */
[----:B------:R-:W-:Y:S01]  /*3670*/  UMOV UR9, UR5 ;  /* 0x0000000500097c82 */ /* 0x000fe20008000000 */
[----:B------:R-:W-:Y:S01]  /*3680*/  UMOV UR11, 0x40000040 ;  /* 0x40000040000b7882 */ /* 0x000fe20000000000 */
[----:B------:R-:W-:Y:S01]  /*3690*/  UIADD3 UR14, UR59, 0x602, URZ ;  /* 0x000006023b0e7890 */ /* 0x000fe2000fffe03f */
[----:B------:R-:W4:Y:S01]  /*36a0*/  LDL.LU R25, [R1+0x4] ;  /* 0x0000040001197983 */ /* 0x000f220000300800 */
[----:B------:R-:W-:Y:S01]  /*36b0*/  UMOV UR12, UR4 ;  /* 0x00000004000c7c82 */ /* 0x000fe20008000000 */
[----:B------:R-:W-:Y:S01]  /*36c0*/  UMOV UR13, UR5 ;  /* 0x00000005000d7c82 */ /* 0x000fe20008000000 */
[----:B------:R-:W-:Y:S01]  /*36d0*/  UMOV UR15, 0x40000040 ;  /* 0x40000040000f7882 */ /* 0x000fe20000000000 */
[----:B------:R-:W4:Y:S04]  /*36e0*/  LDL.LU R26, [R1+0x8] ;  /* 0x00000800011a7983 */ /* 0x000f280000300800 */
        /* <DEDUP_REMOVED lines=12> */
[----:B------:R-:W4:Y:S01]  /*37b0*/  LDL.LU R39, [R1+0x3c] ;  /* 0x00003c0001277983 */ /* 0x000f220000300800 */
[----:B------:R-:W-:Y:S01]  /*37c0*/  UIADD3 UR16, UR58, 0x402, URZ ;  /* 0x000004023a107890 */ /* 0x000fe2000fffe03f */
[----:B---3--:R-:W-:-:S06]  /*37d0*/  WARPGROUP.ARRIVE ;  /* 0x00000000000079c5 */ /* 0x008fcc0000000000 */
[----:B------:R-:W-:Y:S03]  /*37e0*/  IGMMA.64x32x32.S8.S8 R4, gdesc[UR44], R4, gsb0 ;  /* 0x012000002c0479f1 */ /* 0x000fe60008041004 */
[----:B------:R-:W-:Y:S02]  /*37f0*/  WARPGROUP.DEPBAR.LE gsb0, 0x0 ;  /* 0x00008000000079c5 */ /* 0x000fe40000010000 */
[----:B--2---:R-:W-:-:S06]  /*3800*/  WARPGROUP.ARRIVE ;  /* 0x00000000000079c5 */ /* 0x004fcc0000000000 */
[----:B------:R-:W-:Y:S03]  /*3810*/  IGMMA.64x32x32.S8.S8 R200, gdesc[UR20], R200, gsb0 ;  /* 0x0120000014c879f1 */ /* 0x000fe600080410c8 */
[----:B------:R-:W-:Y:S02]  /*3820*/  WARPGROUP.DEPBAR.LE gsb0, 0x0 ;  /* 0x00008000000079c5 */ /* 0x000fe40000010000 */
[----:B------:R-:W-:-:S06]  /*3830*/  WARPGROUP.ARRIVE ;  /* 0x00000000000079c5 */ /* 0x000fcc0000000000 */
[----:B------:R-:W-:Y:S03]  /*3840*/  IGMMA.64x32x32.S8.S8 R152, gdesc[UR28], R152, gsb0 ;  /* 0x012000001c9879f1 */ /* 0x000fe60008041098 */
[----:B------:R-:W-:Y:S02]  /*3850*/  WARPGROUP.DEPBAR.LE gsb0, 0x0 ;  /* 0x00008000000079c5 */ /* 0x000fe40000010000 */
[----:B------:R-:W-:-:S06]  /*3860*/  WARPGROUP.ARRIVE ;  /* 0x00000000000079c5 */ /* 0x000fcc0000000000 */
[----:B------:R-:W-:Y:S03]  /*3870*/  IGMMA.64x32x32.S8.S8 R104, gdesc[UR8], R104, gsb0 ;  /* 0x01200000086879f1 */ /* 0x000fe60008041068 */
[----:B------:R-:W-:Y:S02]  /*3880*/  WARPGROUP.DEPBAR.LE gsb0, 0x0 ;  /* 0x00008000000079c5 */ /* 0x000fe40000010000 */
[----:B------:R-:W-:-:S06]  /*3890*/  WARPGROUP.ARRIVE ;  /* 0x00000000000079c5 */ /* 0x000fcc0000000000 */
[----:B------:R-:W-:Y:S01]  /*38a0*/  IGMMA.64x32x32.S8.S8 R56, gdesc[UR12], R56, gsb0 ;  /* 0x012000000c3879f1 */ /* 0x000fe20008041038 */
        /* <DEDUP_REMOVED lines=12> */
[----:B------:R-:W-:Y:S03]  /*3970*/  IGMMA.64x32x32.S8.S8 R40, gdesc[UR12], R40, gsb0 ;  /* 0x012000000c2879f1 */ /* 0x000fe60008041028 */
[----:B------:R-:W-:Y:S02]  /*3980*/  WARPGROUP.DEPBAR.LE gsb0, 0x0 ;  /* 0x00008000000079c5 */ /* 0x000fe40000010000 */
[----:B------:R-:W-:-:S06]  /*3990*/  WARPGROUP.ARRIVE ;  /* 0x00000000000079c5 */ /* 0x000fcc0000000000 */
[----:B------:R-:W-:Y:S01]  /*39a0*/  IGMMA.64x32x32.S8.S8 R88, gdesc[UR8], R88, gsb0 ;  /* 0x01200000085879f1 */ /* 0x000fe20008041058 */
[----:B------:R-:W-:Y:S01]  /*39b0*/  UMOV UR16, UR12 ;  /* 0x0000000c00107c82 */ /* 0x000fe20008000000 */
[----:B------:R-:W-:Y:S01]  /*39c0*/  UMOV UR17, UR13 ;  /* 0x0000000d00117c82 */ /* 0x000fe20008000000 */
[----:B------:R-:W-:Y:S01]  /*39d0*/  UMOV UR4, UR12 ;  /* 0x0000000c00047c82 */ /* 0x000fe20008000000 */
[----:B------:R-:W-:Y:S01]  /*39e0*/  UMOV UR5, UR13 ;  /* 0x0000000d00057c82 */ /* 0x000fe20008000000 */
[----:B------:R-:W-:Y:S01]  /*39f0*/  UIADD3 UR8, UR58, 0x802, URZ ;  /* 0x000008023a087890 */ /* 0x000fe2000fffe03f */
[----:B------:R-:W-:Y:S02]  /*3a00*/  WARPGROUP.DEPBAR.LE gsb0, 0x0 ;  /* 0x00008000000079c5 */ /* 0x000fe40000010000 */
[----:B------:R-:W-:-:S06]  /*3a10*/  WARPGROUP.ARRIVE ;  /* 0x00000000000079c5 */ /* 0x000fcc0000000000 */
[----:B------:R-:W-:Y:S03]  /*3a20*/  IGMMA.64x32x32.S8.S8 R136, gdesc[UR28], R136, gsb0 ;  /* 0x012000001c8879f1 */ /* 0x000fe60008041088 */
[----:B------:R-:W-:Y:S02]  /*3a30*/  WARPGROUP.DEPBAR.LE gsb0, 0x0 ;  /* 0x00008000000079c5 */ /* 0x000fe40000010000 */
[----:B------:R-:W-:-:S06]  /*3a40*/  WARPGROUP.ARRIVE ;  /* 0x00000000000079c5 */ /* 0x000fcc0000000000 */
[----:B------:R-:W-:Y:S03]  /*3a50*/  IGMMA.64x32x32.S8.S8 R184, gdesc[UR20], R184, gsb0 ;  /* 0x0120000014b879f1 */ /* 0x000fe600080410b8 */
[----:B------:R-:W-:Y:S02]  /*3a60*/  WARPGROUP.DEPBAR.LE gsb0, 0x0 ;  /* 0x00008000000079c5 */ /* 0x000fe40000010000 */
[----:B----4-:R-:W-:-:S06]  /*3a70*/  WARPGROUP.ARRIVE ;  /* 0x00000000000079c5 */ /* 0x010fcc0000000000 */
[----:B------:R-:W-:Y:S03]  /*3a80*/  IGMMA.64x32x32.S8.S8 R24, gdesc[UR44], R24, gsb0 ;  /* 0x012000002c1879f1 */ /* 0x000fe60008041018 */
[----:B------:R-:W-:Y:S02]  /*3a90*/  WARPGROUP.DEPBAR.LE gsb0, 0x0 ;  /* 0x00008000000079c5 */ /* 0x000fe40000010000 */
[----:B------:R-:W-:Y:S01]  /*3aa0*/  WARPGROUP.ARRIVE ;  /* 0x00000000000079c5 */ /* 0x000fe20000000000 */
[----:B------:R-:W-:Y:S04]  /*3ab0*/  STL.64 [R1], R24 ;  /* 0x0000001801007387 */ /* 0x000fe80000100a00 */
[----:B------:R-:W-:Y:S01]  /*3ac0*/  STL.64 [R1+0x8], R26 ;  /* 0x0000081a01007387 */ /* 0x000fe20000100a00 */
[----:B------:R-:W-:Y:S03]  /*3ad0*/  IGMMA.64x32x32.S8.S8 R72, gdesc[UR16], R72, gsb0 ;  /* 0x01200000104879f1 */ /* 0x000fe60008041048 */
        /* <DEDUP_REMOVED lines=12> */
[----:B------:R-:W2:Y:S01]  /*3ba0*/  LDL.LU.64 R26, [R1+0x608] ;  /* 0x00060800011a7983 */ /* 0x000ea20000300a00 */
[----:B------:R-:W-:-:S02]  /*3bb0*/  WARPGROUP.DEPBAR.LE gsb0, 0x0 ;  /* 0x00008000000079c5 */ /* 0x000fc40000010000 */
[----:B------:R-:W-:Y:S01]  /*3bc0*/  WARPGROUP.ARRIVE ;  /* 0x00000000000079c5 */ /* 0x000fe20000000000 */
[----:B------:R-:W2:Y:S01]  /*3bd0*/  LDL.LU.64 R24, [R1+0x600] ;  /* 0x0006000001187983 */ /* 0x000ea20000300a00 */
[----:B------:R-:W-:-:S03]  /*3be0*/  UIADD3 UR20, UR58, 0x4, URZ ;  /* 0x000000043a147890 */ /* 0x000fc6000fffe03f */
[----:B------:R-:W-:Y:S01]  /*3bf0*/  STL.64 [R1+0xc0], R72 ;  /* 0x0000c04801007387 */ /* 0x000fe20000100a00 */
[----:B------:R-:W-:Y:S01]  /*3c00*/  IGMMA.64x32x32.S8.S8 R120, gdesc[UR4], R120, gsb0 ;  /* 0x01200000047879f1 */ /* 0x000fe20008041078 */
[----:B------:R-:W-:Y:S01]  /*3c10*/  UMOV UR4, UR8 ;  /* 0x0000000800047c82 */ /* 0x000fe20008000000 */
[----:B------:R-:W-:Y:S01]  /*3c20*/  UMOV UR5, 0x40000040 ;  /* 0x4000004000057882 */ /* 0x000fe20000000000 */
[----:B------:R-:W-:Y:S01]  /*3c30*/  STL.64 [R1+0xc8], R74 ;  /* 0x0000c84a01007387 */ /* 0x000fe20000100a00 */
[----:B------:R-:W-:Y:S02]  /*3c40*/  WARPGROUP.DEPBAR.LE gsb0, 0x0 ;  /* 0x00008000000079c5 */ /* 0x000fe40000010000 */
[----:B------:R-:W-:Y:S01]  /*3c50*/  WARPGROUP.ARRIVE ;  /* 0x00000000000079c5 */ /* 0x000fe20000000000 */
[----:B------:R-:W-:Y:S01]  /*3c60*/  UMOV UR16, UR4 ;  /* 0x0000000400107c82 */ /* 0x000fe20008000000 */
[----:B------:R-:W-:Y:S01]  /*3c70*/  UMOV UR17, UR5 ;  /* 0x0000000500117c82 */ /* 0x000fe20008000000 */
[----:B------:R-:W-:Y:S03]  /*3c80*/  STL.64 [R1+0xd0], R76 ;  /* 0x0000d04c01007387 */ /* 0x000fe60000100a00 */
[----:B------:R-:W-:Y:S01]  /*3c90*/  IGMMA.64x32x32.S8.S8 R168, gdesc[UR4], R168, gsb0 ;  /* 0x0120000004a879f1 */ /* 0x000fe200080410a8 */
[----:B------:R-:W-:Y:S04]  /*3ca0*/  STL.64 [R1+0xd8], R78 ;  /* 0x0000d84e01007387 */ /* 0x000fe80000100a00 */
[----:B------:R-:W-:Y:S04]  /*3cb0*/  STL.64 [R1+0xe0], R80 ;  /* 0x0000e05001007387 */ /* 0x000fe80000100a00 */
[----:B------:R-:W-:Y:S04]  /*3cc0*/  STL.64 [R1+0xe8], R82 ;  /* 0x0000e85201007387 */ /* 0x000fe80000100a00 */
[----:B------:R-:W-:Y:S04]  /*3cd0*/  STL.64 [R1+0xf0], R84 ;  /* 0x0000f05401007387 */ /* 0x000fe80000100a00 */
[----:B------:R0:W-:Y:S04]  /*3ce0*/  STL.64 [R1+0xf8], R86 ;  /* 0x0000f85601007387 */ /* 0x0001e80000100a00 */
[----:B0-----:R-:W3:Y:S04]  /*3cf0*/  LDL.LU.64 R86, [R1+0x5f8] ;  /* 0x0005f80001567983 */ /* 0x001ee80000300a00 */
[----:B------:R-:W3:Y:S04]  /*3d00*/  LDL.LU.64 R84, [R1+0x5f0] ;  /* 0x0005f00001547983 */ /* 0x000ee80000300a00 */
[----:B------:R-:W3:Y:S04]  /*3d10*/  LDL.LU.64 R82, [R1+0x5e8] ;  /* 0x0005e80001527983 */ /* 0x000ee80000300a00 */
[----:B------:R-:W3:Y:S04]  /*3d20*/  LDL.LU.64 R80, [R1+0x5e0] ;  /* 0x0005e00001507983 */ /* 0x000ee80000300a00 */
[----:B------:R-:W3:Y:S04]  /*3d30*/  LDL.LU.64 R78, [R1+0x5d8] ;  /* 0x0005d800014e7983 */ /* 0x000ee80000300a00 */
[----:B------:R-:W3:Y:S04]  /*3d40*/  LDL.LU.64 R76, [R1+0x5d0] ;  /* 0x0005d000014c7983 */ /* 0x000ee80000300a00 */
[----:B------:R-:W3:Y:S04]  /*3d50*/  LDL.LU.64 R74, [R1+0x5c8] ;  /* 0x0005c800014a7983 */ /* 0x000ee80000300a00 */
[----:B------:R-:W3:Y:S01]  /*3d60*/  LDL.LU.64 R72, [R1+0x5c0] ;  /* 0x0005c00001487983 */ /* 0x000ee20000300a00 */
[----:B------:R-:W-:-:S02]  /*3d70*/  WARPGROUP.DEPBAR.LE gsb0, 0x0 ;  /* 0x00008000000079c5 */ /* 0x000fc40000010000 */
[----:B------:R-:W-:Y:S01]  /*3d80*/  WARPGROUP.ARRIVE ;  /* 0x00000000000079c5 */ /* 0x000fe20000000000 */
[----:B------:R-:W-:Y:S04]  /*3d90*/  STL.64 [R1+0x180], R120 ;  /* 0x0001807801007387 */ /* 0x000fe80000100a00 */
        /* <DEDUP_REMOVED lines=8> */
[----:B0-----:R-:W4:Y:S04]  /*3e20*/  LDL.LU.64 R134, [R1+0x5b8] ;  /* 0x0005b80001867983 */ /* 0x001f280000300a00 */
[----:B------:R-:W4:Y:S04]  /*3e30*/  LDL.LU.64 R132, [R1+0x5b0] ;  /* 0x0005b00001847983 */ /* 0x000f280000300a00 */
[----:B------:R-:W4:Y:S04]  /*3e40*/  LDL.LU.64 R130, [R1+0x5a8] ;  /* 0x0005a80001827983 */ /* 0x000f280000300a00 */
[----:B------:R-:W4:Y:S04]  /*3e50*/  LDL.LU.64 R128, [R1+0x5a0] ;  /* 0x0005a00001807983 */ /* 0x000f280000300a00 */
[----:B------:R-:W4:Y:S04]  /*3e60*/  LDL.LU.64 R126, [R1+0x598] ;  /* 0x00059800017e7983 */ /* 0x000f280000300a00 */
[----:B------:R-:W4:Y:S04]  /*3e70*/  LDL.LU.64 R124, [R1+0x590] ;  /* 0x00059000017c7983 */ /* 0x000f280000300a00 */
[----:B------:R-:W4:Y:S04]  /*3e80*/  LDL.LU.64 R122, [R1+0x588] ;  /* 0x00058800017a7983 */ /* 0x000f280000300a00 */
[----:B------:R-:W4:Y:S01]  /*3e90*/  LDL.LU.64 R120, [R1+0x580] ;  /* 0x0005800001787983 */ /* 0x000f220000300a00 */
[----:B------:R-:W-:Y:S01]  /*3ea0*/  UMOV UR8, UR20 ;  /* 0x0000001400087c82 */ /* 0x000fe20008000000 */
[----:B------:R-:W-:-:S02]  /*3eb0*/  UMOV UR9, 0x40000040 ;  /* 0x4000004000097882 */ /* 0x000fc40000000000 */
[----:B------:R-:W-:Y:S04]  /*3ec0*/  STL.64 [R1+0x140], R168 ;  /* 0x000140a801007387 */ /* 0x000fe80000100a00 */
[----:B------:R-:W-:Y:S04]  /*3ed0*/  STL.64 [R1+0x148], R170 ;  /* 0x000148aa01007387 */ /* 0x000fe80000100a00 */
[----:B------:R-:W-:Y:S04]  /*3ee0*/  STL.64 [R1+0x150], R172 ;  /* 0x000150ac01007387 */ /* 0x000fe80000100a00 */
[----:B------:R-:W-:Y:S04]  /*3ef0*/  STL.64 [R1+0x158], R174 ;  /* 0x000158ae01007387 */ /* 0x000fe80000100a00 */
[----:B------:R-:W-:Y:S04]  /*3f00*/  STL.64 [R1+0x160], R176 ;  /* 0x000160b001007387 */ /* 0x000fe80000100a00 */
[----:B------:R-:W-:Y:S04]  /*3f10*/  STL.64 [R1+0x168], R178 ;  /* 0x000168b201007387 */ /* 0x000fe80000100a00 */
[----:B------:R-:W-:Y:S04]  /*3f20*/  STL.64 [R1+0x170], R180 ;  /* 0x000170b401007387 */ /* 0x000fe80000100a00 */
[----:B------:R0:W-:Y:S01]  /*3f30*/  STL.64 [R1+0x178], R182 ;  /* 0x000178b601007387 */ /* 0x0001e20000100a00 */
[----:B------:R-:W-:-:S03]  /*3f40*/  WARPGROUP.DEPBAR.LE gsb0, 0x0 ;  /* 0x00008000000079c5 */ /* 0x000fc60000010000 */
        /* <DEDUP_REMOVED lines=8> */
[----:B------:R-:W-:Y:S01]  /*3fd0*/  UMOV UR44, UR4 ;  /* 0x00000004002c7c82 */ /* 0x000fe20008000000 */
[----:B------:R-:W-:-:S02]  /*3fe0*/  UMOV UR45, UR5 ;  /* 0x00000005002d7c82 */ /* 0x000fc40008000000 */
[----:B------:R-:W-:Y:S04]  /*3ff0*/  STL.64 [R1+0x80], R220 ;  /* 0x000080dc01007387 */ /* 0x000fe80000100a00 */
[----:B------:R-:W-:Y:S04]  /*4000*/  STL.64 [R1+0x88], R222 ;  /* 0x000088de01007387 */ /* 0x000fe80000100a00 */
[----:B------:R-:W-:Y:S04]  /*4010*/  STL.64 [R1+0x90], R224 ;  /* 0x000090e001007387 */ /* 0x000fe80000100a00 */
[----:B------:R-:W-:Y:S04]  /*4020*/  STL.64 [R1+0x98], R226 ;  /* 0x000098e201007387 */ /* 0x000fe80000100a00 */
[----:B------:R-:W-:Y:S04]  /*4030*/  STL.64 [R1+0xa0], R228 ;  /* 0x0000a0e401007387 */ /* 0x000fe80000100a00 */
[----:B------:R0:W-:Y:S04]  /*4040*/  STL.64 [R1+0xa8], R230 ;  /* 0x0000a8e601007387 */ /* 0x0001e80000100a00 */
[----:B------:R-:W-:Y:S04]  /*4050*/  STL.64 [R1+0xb0], R232 ;  /* 0x0000b0e801007387 */ /* 0x000fe80000100a00 */
[----:B------:R-:W-:Y:S04]  /*4060*/  STL.64 [R1+0xb8], R234 ;  /* 0x0000b8ea01007387 */ /* 0x000fe80000100a00 */
[----:B0-----:R-:W3:Y:S04]  /*4070*/  LDL.LU.64 R230, [R1+0x538] ;  /* 0x0005380001e67983 */ /* 0x001ee80000300a00 */
[----:B------:R-:W3:Y:S04]  /*4080*/  LDL.LU.64 R228, [R1+0x530] ;  /* 0x0005300001e47983 */ /* 0x000ee80000300a00 */
[----:B------:R-:W3:Y:S04]  /*4090*/  LDL.LU.64 R226, [R1+0x528] ;  /* 0x0005280001e27983 */ /* 0x000ee80000300a00 */
[----:B------:R-:W3:Y:S04]  /*40a0*/  LDL.LU.64 R224, [R1+0x520] ;  /* 0x0005200001e07983 */ /* 0x000ee80000300a00 */
[----:B------:R-:W3:Y:S04]  /*40b0*/  LDL.LU.64 R222, [R1+0x518] ;  /* 0x0005180001de7983 */ /* 0x000ee80000300a00 */
[----:B------:R-:W3:Y:S01]  /*40c0*/  LDL.LU.64 R220, [R1+0x510] ;  /* 0x0005100001dc7983 */ /* 0x000ee20000300a00 */
[----:B------:R-:W-:Y:S01]  /*40d0*/  UMOV UR20, UR4 ;  /* 0x0000000400147c82 */ /* 0x000fe20008000000 */
[----:B------:R-:W-:Y:S01]  /*40e0*/  UMOV UR21, UR5 ;  /* 0x0000000500157c82 */ /* 0x000fe20008000000 */
[----:B------:R-:W-:Y:S01]  /*40f0*/  UMOV UR28, UR4 ;  /* 0x00000004001c7c82 */ /* 0x000fe20008000000 */
[----:B------:R-:W-:Y:S01]  /*4100*/  UMOV UR29, UR5 ;  /* 0x00000005001d7c82 */ /* 0x000fe20008000000 */
[----:B---3--:R-:W-:-:S06]  /*4110*/  WARPGROUP.ARRIVE ;  /* 0x00000000000079c5 */ /* 0x008fcc0000000000 */
[----:B------:R-:W-:Y:S03]  /*4120*/  IGMMA.64x32x32.S8.S8 R216, gdesc[UR44], R216, gsb0 ;  /* 0x012000002cd879f1 */ /* 0x000fe600080410d8 */
[----:B------:R-:W-:Y:S02]  /*4130*/  WARPGROUP.DEPBAR.LE gsb0, 0x0 ;  /* 0x00008000000079c5 */ /* 0x000fe40000010000 */
[----:B--2---:R-:W-:Y:S01]  /*4140*/  WARPGROUP.ARRIVE ;  /* 0x00000000000079c5 */ /* 0x004fe20000000000 */
[----:B------:R-:W-:Y:S04]  /*4150*/  STL.64 [R1+0x4c8], R230 ;  /* 0x0004c8e601007387 */ /* 0x000fe80000100a00 */
[----:B------:R-:W-:Y:S01]  /*4160*/  STL.64 [R1+0x4c0], R228 ;  /* 0x0004c0e401007387 */ /* 0x000fe20000100a00 */
[----:B------:R-:W-:Y:S03]  /*4170*/  IGMMA.64x32x32.S8.S8 R168, gdesc[UR20], R168, gsb0 ;  /* 0x0120000014a879f1 */ /* 0x000fe600080410a8 */
        /* <DEDUP_REMOVED lines=14> */
[----:B------:R-:W-:Y:S01]  /*4260*/  STL.64 [R1+0x498], R218 ;  /* 0x000498da01007387 */ /* 0x000fe20000100a00 */
[----:B------:R-:W-:-:S03]  /*4270*/  WARPGROUP.DEPBAR.LE gsb0, 0x0 ;  /* 0x00008000000079c5 */ /* 0x000fc60000010000 */
[----:B------:R-:W-:Y:S04]  /*4280*/  STL.64 [R1+0x490], R216 ;  /* 0x000490d801007387 */ /* 0x000fe80000100a00 */
        /* <DEDUP_REMOVED lines=8> */
[----:B0-----:R-:W3:Y:S04]  /*4310*/  LDL.LU R168, [R1+0x1c0] ;  /* 0x0001c00001a87983 */ /* 0x001ee80000300800 */
[----:B------:R-:W3:Y:S04]  /*4320*/  LDL.LU R169, [R1+0x1c4] ;  /* 0x0001c40001a97983 */ /* 0x000ee80000300800 */
[----:B------:R-:W3:Y:S04]  /*4330*/  LDL.LU R170, [R1+0x1c8] ;  /* 0x0001c80001aa7983 */ /* 0x000ee80000300800 */
[----:B------:R-:W3:Y:S04]  /*4340*/  LDL.LU R171, [R1+0x1cc] ;  /* 0x0001cc0001ab7983 */ /* 0x000ee80000300800 */
[----:B------:R-:W3:Y:S04]  /*4350*/  LDL.LU R172, [R1+0x1d0] ;  /* 0x0001d00001ac7983 */ /* 0x000ee80000300800 */
[----:B------:R-:W3:Y:S04]  /*4360*/  LDL.LU R173, [R1+0x1d4] ;  /* 0x0001d40001ad7983 */ /* 0x000ee80000300800 */
[----:B------:R-:W3:Y:S04]  /*4370*/  LDL.LU R174, [R1+0x1d8] ;  /* 0x0001d80001ae7983 */ /* 0x000ee80000300800 */
[----:B------:R-:W3:Y:S04]  /*4380*/  LDL.LU R175, [R1+0x1dc] ;  /* 0x0001dc0001af7983 */ /* 0x000ee80000300800 */
[----:B------:R-:W3:Y:S01]  /*4390*/  LDL.LU R176, [R1+0x1e0] ;  /* 0x0001e00001b07983 */ /* 0x000ee20000300800 */
[----:B----4-:R-:W-:Y:S01]  /*43a0*/  WARPGROUP.ARRIVE ;  /* 0x00000000000079c5 */ /* 0x010fe20000000000 */
[----:B------:R-:W-:Y:S01]  /*43b0*/  UMOV UR6, UR10 ;  /* 0x0000000a00067c82 */ /* 0x000fe20008000000 */
[----:B------:R-:W-:Y:S01]  /*43c0*/  UMOV UR7, UR11 ;  /* 0x0000000b00077c82 */ /* 0x000fe20008000000 */
[----:B------:R-:W-:Y:S01]  /*43d0*/  IMAD.MOV.U32 R177, RZ, RZ, R23 ;  /* 0x000000ffffb17224 */ /* 0x000fe200078e0017 */
[----:B------:R-:W-:Y:S01]  /*43e0*/  UIADD3 UR10, UR59, 0x4, URZ ;  /* 0x000000043b0a7890 */ /* 0x000fe2000fffe03f */
[----:B------:R-:W-:Y:S01]  /*43f0*/  IMAD.MOV.U32 R178, RZ, RZ, R22 ;  /* 0x000000ffffb27224 */ /* 0x000fe200078e0016 */
[----:B------:R-:W-:Y:S01]  /*4400*/  IGMMA.64x32x32.S8.S8 R120, gdesc[UR28], R120, gsb0 ;  /* 0x012000001c7879f1 */ /* 0x000fe20008041078 */
[----:B------:R-:W-:Y:S01]  /*4410*/  IMAD.MOV.U32 R179, RZ, RZ, R21 ;  /* 0x000000ffffb37224 */ /* 0x000fe200078e0015 */
[----:B------:R-:W-:Y:S01]  /*4420*/  UMOV UR11, 0x40000040 ;  /* 0x40000040000b7882 */ /* 0x000fe20000000000 */
[----:B------:R-:W-:Y:S01]  /*4430*/  IMAD.MOV.U32 R180, RZ, RZ, R20 ;  /* 0x000000ffffb47224 */ /* 0x000fe200078e0014 */
[----:B------:R-:W-:Y:S01]  /*4440*/  UIADD3 UR22, UR59, 0x104, URZ ;  /* 0x000001043b167890 */ /* 0x000fe2000fffe03f */
[----:B------:R-:W-:Y:S01]  /*4450*/  IMAD.MOV.U32 R181, RZ, RZ, R3 ;  /* 0x000000ffffb57224 */ /* 0x000fe200078e0003 */
[----:B------:R-:W-:Y:S01]  /*4460*/  UMOV UR20, UR8 ;  /* 0x0000000800147c82 */ /* 0x000fe20008000000 */
[----:B------:R-:W-:Y:S01]  /*4470*/  IMAD.MOV.U32 R182, RZ, RZ, R2 ;  /* 0x000000ffffb67224 */ /* 0x000fe200078e0002 */
[----:B------:R-:W-:Y:S01]  /*4480*/  UMOV UR21, UR9 ;  /* 0x0000000900157c82 */ /* 0x000fe20008000000 */
[----:B------:R-:W-:Y:S01]  /*4490*/  IMAD.MOV.U32 R183, RZ, RZ, R0 ;  /* 0x000000ffffb77224 */ /* 0x000fe200078e0000 */
[----:B------:R-:W-:Y:S01]  /*44a0*/  UMOV UR23, 0x40000040 ;  /* 0x4000004000177882 */ /* 0x000fe20000000000 */
[----:B------:R-:W-:Y:S01]  /*44b0*/  UIADD3 UR18, UR59, 0x204, URZ ;  /* 0x000002043b127890 */ /* 0x000fe2000fffe03f */
[----:B------:R-:W-:Y:S01]  /*44c0*/  UMOV UR16, UR8 ;  /* 0x0000000800107c82 */ /* 0x000fe20008000000 */
[----:B------:R-:W-:Y:S01]  /*44d0*/  UMOV UR17, UR9 ;  /* 0x0000000900117c82 */ /* 0x000fe20008000000 */
[----:B------:R-:W-:Y:S01]  /*44e0*/  UMOV UR19, 0x40000040 ;  /* 0x4000004000137882 */ /* 0x000fe20000000000 */
[----:B------:R-:W-:Y:S01]  /*44f0*/  UIADD3 UR26, UR59, 0x304, URZ ;  /* 0x000003043b1a7890 */ /* 0x000fe2000fffe03f */
[----:B------:R-:W-:Y:S01]  /*4500*/  UMOV UR24, UR8 ;  /* 0x0000000800187c82 */ /* 0x000fe20008000000 */
[----:B------:R-:W-:Y:S01]  /*4510*/  UMOV UR25, UR9 ;  /* 0x0000000900197c82 */ /* 0x000fe20008000000 */
[----:B------:R-:W-:-:S02]  /*4520*/  WARPGROUP.DEPBAR.LE gsb0, 0x0 ;  /* 0x00008000000079c5 */ /* 0x000fc40000010000 */
[----:B------:R-:W-:Y:S01]  /*4530*/  WARPGROUP.ARRIVE ;  /* 0x00000000000079c5 */ /* 0x000fe20000000000 */
[----:B------:R-:W-:Y:S01]  /*4540*/  UMOV UR27, 0x40000040 ;  /* 0x40000040001b7882 */ /* 0x000fe20000000000 */
[----:B------:R-:W-:Y:S01]  /*4550*/  UIADD3 UR30, UR59, 0x504, URZ ;  /* 0x000005043b1e7890 */ /* 0x000fe2000fffe03f */
[----:B------:R-:W-:Y:S03]  /*4560*/  STL [R1+0x48c], R124 ;  /* 0x00048c7c01007387 */ /* 0x000fe60000100800 */
[----:B------:R-:W-:Y:S01]  /*4570*/  IGMMA.64x32x32.S8.S8 R72, gdesc[UR4], R72, gsb0 ;  /* 0x01200000044879f1 */ /* 0x000fe20008041048 */
[----:B------:R-:W-:Y:S01]  /*4580*/  UIADD3 UR6, UR59, 0x404, URZ ;  /* 0x000004043b067890 */ /* 0x000fe2000fffe03f */
[----:B------:R-:W-:Y:S01]  /*4590*/  STL [R1+0x488], R125 ;  /* 0x0004887d01007387 */ /* 0x000fe20000100800 */
[----:B------:R-:W-:Y:S01]  /*45a0*/  UMOV UR4, UR8 ;  /* 0x0000000800047c82 */ /* 0x000fe20008000000 */
[----:B------:R-:W-:Y:S01]  /*45b0*/  UMOV UR5, UR9 ;  /* 0x0000000900057c82 */ /* 0x000fe20008000000 */
[----:B------:R-:W-:Y:S01]  /*45c0*/  UMOV UR7, 0x40000040 ;  /* 0x4000004000077882 */ /* 0x000fe20000000000 */
[----:B------:R-:W-:Y:S01]  /*45d0*/  UMOV UR28, UR8 ;  /* 0x00000008001c7c82 */ /* 0x000fe20008000000 */
[----:B------:R-:W-:Y:S01]  /*45e0*/  UMOV UR29, UR9 ;  /* 0x00000009001d7c82 */ /* 0x000fe20008000000 */
[----:B------:R-:W-:Y:S01]  /*45f0*/  UMOV UR31, 0x40000040 ;  /* 0x40000040001f7882 */ /* 0x000fe20000000000 */
        /* <DEDUP_REMOVED lines=14> */
[----:B------:R-:W-:Y:S03]  /*46e0*/  IGMMA.64x32x32.S8.S8 R24, gdesc[UR12], R24, gsb0 ;  /* 0x012000000c1879f1 */ /* 0x000fe60008041018 */
[----:B------:R-:W-:Y:S01]  /*46f0*/  STL [R1+0x454], R74 ;  /* 0x0004544a01007387 */ /* 0x000fe20000100800 */
[----:B------:R-:W-:Y:S01]  /*4700*/  UIADD3 UR14, UR59, 0x604, URZ ;  /* 0x000006043b0e7890 */ /* 0x000fe2000fffe03f */
[----:B------:R-:W-:-:S02]  /*4710*/  UMOV UR12, UR8 ;  /* 0x00000008000c7c82 */ /* 0x000fc40008000000 */
[----:B------:R-:W-:Y:S01]  /*4720*/  STL [R1+0x450], R75 ;  /* 0x0004504b01007387 */ /* 0x000fe20000100800 */
[----:B------:R-:W-:Y:S01]  /*4730*/  UMOV UR13, UR9 ;  /* 0x00000009000d7c82 */ /* 0x000fe20008000000 */
[----:B------:R-:W-:Y:S02]  /*4740*/  UMOV UR15, 0x40000040 ;  /* 0x40000040000f7882 */ /* 0x000fe40000000000 */
        /* <DEDUP_REMOVED lines=12> */
[----:B------:R-:W-:-:S03]  /*4810*/  WARPGROUP.DEPBAR.LE gsb0, 0x0 ;  /* 0x00008000000079c5 */ /* 0x000fc60000010000 */
[----:B------:R-:W-:Y:S04]  /*4820*/  STL [R1+0x41c], R36 ;  /* 0x00041c2401007387 */ /* 0x000fe80000100800 */
[----:B------:R-:W-:Y:S04]  /*4830*/  STL [R1+0x418], R37 ;  /* 0x0004182501007387 */ /* 0x000fe80000100800 */
[----:B------:R-:W-:Y:S04]  /*4840*/  STL [R1+0x414], R38 ;  /* 0x0004142601007387 */ /* 0x000fe80000100800 */
[----:B------:R-:W-:Y:S01]  /*4850*/  STL [R1+0x410], R39 ;  /* 0x0004102701007387 */ /* 0x000fe20000100800 */
[----:B---3--:R-:W-:-:S06]  /*4860*/  WARPGROUP.ARRIVE ;  /* 0x00000000000079c5 */ /* 0x008fcc0000000000 */
[----:B------:R-:W-:Y:S03]  /*4870*/  IGMMA.64x32x32.S8.S8 R168, gdesc[UR8], R168, gsb0 ;  /* 0x0120000008a879f1 */ /* 0x000fe600080410a8 */
[----:B------:R-:W-:Y:S02]  /*4880*/  WARPGROUP.DEPBAR.LE gsb0, 0x0 ;  /* 0x00008000000079c5 */ /* 0x000fe40000010000 */
[----:B--2---:R-:W-:Y:S01]  /*4890*/  WARPGROUP.ARRIVE ;  /* 0x00000000000079c5 */ /* 0x004fe20000000000 */
[----:B------:R0:W-:Y:S04]  /*48a0*/  STL.64 [R1+0x1c0], R168 ;  /* 0x0001c0a801007387 */ /* 0x0001e80000100a00 */
[----:B------:R1:W-:Y:S01]  /*48b0*/  STL.64 [R1+0x1c8], R170 ;  /* 0x0001c8aa01007387 */ /* 0x0003e20000100a00 */
[----:B------:R-:W-:Y:S03]  /*48c0*/  IGMMA.64x32x32.S8.S8 R220, gdesc[UR20], R220, gsb0 ;  /* 0x0120000014dc79f1 */ /* 0x000fe600080410dc */
[----:B------:R2:W-:Y:S04]  /*48d0*/  STL.64 [R1+0x1d0], R172 ;  /* 0x0001d0ac01007387 */ /* 0x0005e80000100a00 */
[----:B------:R3:W-:Y:S04]  /*48e0*/  STL.64 [R1+0x1d8], R174 ;  /* 0x0001d8ae01007387 */ /* 0x0007e80000100a00 */
[----:B------:R4:W-:Y:S04]  /*48f0*/  STL.64 [R1+0x1e0], R176 ;  /* 0x0001e0b001007387 */ /* 0x0009e80000100a00 */
[----:B------:R4:W-:Y:S04]  /*4900*/  STL.64 [R1+0x1e8], R178 ;  /* 0x0001e8b201007387 */ /* 0x0009e80000100a00 */
[----:B------:R4:W-:Y:S04]  /*4910*/  STL.64 [R1+0x1f0], R180 ;  /* 0x0001f0b401007387 */ /* 0x0009e80000100a00 */
[----:B------:R4:W-:Y:S04]  /*4920*/  STL.64 [R1+0x1f8], R182 ;  /* 0x0001f8b601007387 */ /* 0x0009e80000100a00 */
[----:B0-----:R-:W4:Y:S04]  /*4930*/  LDL.LU.64 R168, [R1] ;  /* 0x0000000001a87983 */ /* 0x001f280000300a00 */
[----:B-1----:R-:W4:Y:S04]  /*4940*/  LDL.LU.64 R170, [R1+0x8] ;  /* 0x0000080001aa7983 */ /* 0x002f280000300a00 */
[----:B--2---:R-:W2:Y:S04]  /*4950*/  LDL.LU.64 R172, [R1+0x10] ;  /* 0x0000100001ac7983 */ /* 0x004ea80000300a00 */
[----:B---3--:R-:W2:Y:S04]  /*4960*/  LDL.LU.64 R174, [R1+0x18] ;  /* 0x0000180001ae7983 */ /* 0x008ea80000300a00 */
[----:B----4-:R-:W2:Y:S04]  /*4970*/  LDL.LU.64 R176, [R1+0x20] ;  /* 0x0000200001b07983 */ /* 0x010ea80000300a00 */
[----:B------:R-:W2:Y:S04]  /*4980*/  LDL.LU.64 R178, [R1+0x28] ;  /* 0x0000280001b27983 */ /* 0x000ea80000300a00 */
[----:B------:R-:W2:Y:S04]  /*4990*/  LDL.LU.64 R180, [R1+0x30] ;  /* 0x0000300001b47983 */ /* 0x000ea80000300a00 */
[----:B------:R-:W2:Y:S01]  /*49a0*/  LDL.LU.64 R182, [R1+0x38] ;  /* 0x0000380001b67983 */ /* 0x000ea20000300a00 */
[----:B------:R-:W-:-:S02]  /*49b0*/  WARPGROUP.DEPBAR.LE gsb0, 0x0 ;  /* 0x00008000000079c5 */ /* 0x000fc40000010000 */
[----:B------:R-:W-:Y:S01]  /*49c0*/  WARPGROUP.ARRIVE ;  /* 0x00000000000079c5 */ /* 0x000fe20000000000 */
[----:B------:R-:W-:Y:S02]  /*49d0*/  IMAD.MOV.U32 R76, RZ, RZ, R220 ;  /* 0x000000ffff4c7224 */ /* 0x000fe400078e00dc */
[----:B------:R-:W-:Y:S02]  /*49e0*/  IMAD.MOV.U32 R77, RZ, RZ, R221 ;  /* 0x000000ffff4d7224 */ /* 0x000fe400078e00dd */
[----:B------:R-:W-:Y:S01]  /*49f0*/  IMAD.MOV.U32 R78, RZ, RZ, R222 ;  /* 0x000000ffff4e7224 */ /* 0x000fe200078e00de */
[----:B------:R-:W-:Y:S01]  /*4a00*/  IGMMA.64x32x32.S8.S8 R4, gdesc[UR16], R4, gsb0 ;  /* 0x01200000100479f1 */ /* 0x000fe20008041004 */
[----:B------:R-:W-:Y:S01]  /*4a10*/  IMAD.MOV.U32 R79, RZ, RZ, R223 ;  /* 0x000000ffff4f7224 */ /* 0x000fe200078e00df */
[----:B------:R-:W3:Y:S01]  /*4a20*/  LDL.LU.64 R220, [R1+0xc0] ;  /* 0x0000c00001dc7983 */ /* 0x000ee20000300a00 */
[----:B------:R-:W-:Y:S02]  /*4a30*/  IMAD.MOV.U32 R80, RZ, RZ, R224 ;  /* 0x000000ffff507224 */ /* 0x000fe400078e00e0 */
[----:B------:R-:W-:Y:S01]  /*4a40*/  IMAD.MOV.U32 R81, RZ, RZ, R225 ;  /* 0x000000ffff517224 */ /* 0x000fe200078e00e1 */
[----:B------:R-:W3:Y:S01]  /*4a50*/  LDL.LU.64 R222, [R1+0xc8] ;  /* 0x0000c80001de7983 */ /* 0x000ee20000300a00 */
[----:B------:R-:W-:-:S02]  /*4a60*/  IMAD.MOV.U32 R82, RZ, RZ, R226 ;  /* 0x000000ffff527224 */ /* 0x000fc400078e00e2 */
[----:B------:R-:W-:Y:S01]  /*4a70*/  IMAD.MOV.U32 R83, RZ, RZ, R227 ;  /* 0x000000ffff537224 */ /* 0x000fe200078e00e3 */
[----:B------:R-:W3:Y:S01]  /*4a80*/  LDL.LU.64 R224, [R1+0xd0] ;  /* 0x0000d00001e07983 */ /* 0x000ee20000300a00 */
[----:B------:R-:W-:Y:S02]  /*4a90*/  IMAD.MOV.U32 R84, RZ, RZ, R228 ;  /* 0x000000ffff547224 */ /* 0x000fe400078e00e4 */
        /* <DEDUP_REMOVED lines=10> */
[----:B------:R-:W3:Y:S04]  /*4b40*/  LDL.LU.64 R232, [R1+0xf0] ;  /* 0x0000f00001e87983 */ /* 0x000ee80000300a00 */
[----:B------:R-:W3:Y:S01]  /*4b50*/  LDL.LU.64 R234, [R1+0xf8] ;  /* 0x0000f80001ea7983 */ /* 0x000ee20000300a00 */
[----:B------:R-:W-:-:S02]  /*4b60*/  WARPGROUP.DEPBAR.LE gsb0, 0x0 ;  /* 0x00008000000079c5 */ /* 0x000fc40000010000 */
[----:B------:R-:W-:Y:S01]  /*4b70*/  WARPGROUP.ARRIVE ;  /* 0x00000000000079c5 */ /* 0x000fe20000000000 */
[----:B------:R-:W-:Y:S02]  /*4b80*/  IMAD.MOV.U32 R74, RZ, RZ, R18 ;  /* 0x000000ffff4a7224 */ /* 0x000fe400078e0012 */
[----:B------:R-:W-:Y:S02]  /*4b90*/  IMAD.MOV.U32 R75, RZ, RZ, R19 ;  /* 0x000000ffff4b7224 */ /* 0x000fe400078e0013 */
[----:B------:R-:W-:Y:S01]  /*4ba0*/  IMAD.MOV.U32 R72, RZ, RZ, R16 ;  /* 0x000000ffff487224 */ /* 0x000fe200078e0010 */
[----:B------:R-:W-:Y:S01]  /*4bb0*/  IGMMA.64x32x32.S8.S8 R200, gdesc[UR24], R200, gsb0 ;  /* 0x0120000018c879f1 */ /* 0x000fe200080410c8 */
        /* <DEDUP_REMOVED lines=12> */
[----:B------:R-:W-:Y:S01]  /*4c80*/  IMAD.MOV.U32 R126, RZ, RZ, R6 ;  /* 0x000000ffff7e7224 */ /* 0x000fe200078e0006 */
        /* <DEDUP_REMOVED lines=9> */
[----:B------:R-:W-:Y:S01]  /*4d20*/  UIADD3 UR4, UR58, 0x404, URZ ;  /* 0x000004043a047890 */ /* 0x000fe2000fffe03f */
[----:B------:R-:W-:-:S06]  /*4d30*/  UMOV UR13, 0x40000040 ;  /* 0x40000040000d7882 */ /* 0x000fcc0000000000 */
[----:B------:R-:W-:Y:S01]  /*4d40*/  UMOV UR12, UR4 ;  /* 0x00000004000c7c82 */ /* 0x000fe20008000000 */
[----:B------:R-:W-:Y:S02]  /*4d50*/  WARPGROUP.DEPBAR.LE gsb0, 0x0 ;  /* 0x00008000000079c5 */ /* 0x000fe40000010000 */
[----:B------:R-:W-:-:S06]  /*4d60*/  WARPGROUP.ARRIVE ;  /* 0x00000000000079c5 */ /* 0x000fcc0000000000 */
[----:B------:R-:W-:Y:S01]  /*4d70*/  IGMMA.64x32x32.S8.S8 R40, gdesc[UR12], R40, gsb0 ;  /* 0x012000000c2879f1 */ /* 0x000fe20008041028 */
[----:B------:R-:W-:Y:S01]  /*4d80*/  UMOV UR28, UR12 ;  /* 0x0000000c001c7c82 */ /* 0x000fe20008000000 */
        /* <DEDUP_REMOVED lines=24> */
[----:B--2---:R-:W-:-:S06]  /*4f10*/  WARPGROUP.ARRIVE ;  /* 0x00000000000079c5 */ /* 0x004fcc0000000000 */
[----:B------:R-:W-:Y:S01]  /*4f20*/  IGMMA.64x32x32.S8.S8 R168, gdesc[UR16], R168, gsb0 ;  /* 0x0120000010a879f1 */ /* 0x000fe200080410a8 */
        /* <DEDUP_REMOVED lines=10> */
[----:B------:R0:W-:Y:S04]  /*4fd0*/  STL [R1+0x3d8], R153 ;  /* 0x0003d89901007387 */ /* 0x0001e80000100800 */
        /* <DEDUP_REMOVED lines=27> */
[----:B------:R3:W-:Y:S04]  /*5190*/  STL.64 [R1], R168 ;  /* 0x000000a801007387 */ /* 0x0007e80000100a00 */
[----:B------:R3:W-:Y:S04]  /*51a0*/  STL.64 [R1+0x8], R170 ;  /* 0x000008aa01007387 */ /* 0x0007e80000100a00 */
[----:B------:R3:W-:Y:S04]  /*51b0*/  STL.64 [R1+0x10], R172 ;  /* 0x000010ac01007387 */ /* 0x0007e80000100a00 */
[----:B------:R3:W-:Y:S04]  /*51c0*/  STL.64 [R1+0x18], R174 ;  /* 0x000018ae01007387 */ /* 0x0007e80000100a00 */
[----:B------:R3:W-:Y:S04]  /*51d0*/  STL [R1+0x20], R176 ;  /* 0x000020b001007387 */ /* 0x0007e80000100800 */
[----:B0-----:R-:W3:Y:S04]  /*51e0*/  LDL.LU.64 R152, [R1+0x180] ;  /* 0x0001800001987983 */ /* 0x001ee80000300a00 */
[----:B-1----:R-:W3:Y:S04]  /*51f0*/  LDL.LU.64 R154, [R1+0x188] ;  /* 0x00018800019a7983 */ /* 0x002ee80000300a00 */
[----:B--2---:R-:W2:Y:S04]  /*5200*/  LDL.LU.64 R156, [R1+0x190] ;  /* 0x00019000019c7983 */ /* 0x004ea80000300a00 */
[----:B----4-:R-:W2:Y:S04]  /*5210*/  LDL.LU.64 R158, [R1+0x198] ;  /* 0x00019800019e7983 */ /* 0x010ea80000300a00 */
[----:B---3--:R-:W2:Y:S04]  /*5220*/  LDL.LU.64 R160, [R1+0x1a0] ;  /* 0x0001a00001a07983 */ /* 0x008ea80000300a00 */
[----:B------:R-:W2:Y:S04]  /*5230*/  LDL.LU.64 R162, [R1+0x1a8] ;  /* 0x0001a80001a27983 */ /* 0x000ea80000300a00 */
[----:B------:R-:W2:Y:S04]  /*5240*/  LDL.LU.64 R164, [R1+0x1b0] ;  /* 0x0001b00001a47983 */ /* 0x000ea80000300a00 */
[----:B------:R-:W2:Y:S01]  /*5250*/  LDL.LU.64 R166, [R1+0x1b8] ;  /* 0x0001b80001a67983 */ /* 0x000ea20000300a00 */
[----:B------:R-:W-:-:S03]  /*5260*/  WARPGROUP.ARRIVE ;  /* 0x00000000000079c5 */ /* 0x000fc60000000000 */
[----:B------:R-:W3:Y:S01]  /*5270*/  LDL.LU.64 R168, [R1+0x140] ;  /* 0x0001400001a87983 */ /* 0x000ee20000300a00 */
[----:B------:R-:W-:-:S03]  /*5280*/  IMAD.MOV.U32 R0, RZ, RZ, R177 ;  /* 0x000000ffff007224 */ /* 0x000fc600078e00b1 */
[----:B------:R-:W3:Y:S01]  /*5290*/  LDL.LU.64 R170, [R1+0x148] ;  /* 0x0001480001aa7983 */ /* 0x000ee20000300a00 */
[----:B------:R-:W-:-:S03]  /*52a0*/  IMAD.MOV.U32 R19, RZ, RZ, R178 ;  /* 0x000000ffff137224 */ /* 0x000fc600078e00b2 */
[----:B------:R-:W3:Y:S01]  /*52b0*/  LDL.LU.64 R172, [R1+0x150] ;  /* 0x0001500001ac7983 */ /* 0x000ee20000300a00 */
[----:B------:R-:W-:-:S03]  /*52c0*/  IMAD.MOV.U32 R18, RZ, RZ, R179 ;  /* 0x000000ffff127224 */ /* 0x000fc600078e00b3 */
[----:B------:R-:W3:Y:S01]  /*52d0*/  LDL.LU.64 R174, [R1+0x158] ;  /* 0x0001580001ae7983 */ /* 0x000ee20000300a00 */
[----:B------:R-:W-:Y:S01]  /*52e0*/  IMAD.MOV.U32 R17, RZ, RZ, R180 ;  /* 0x000000ffff117224 */ /* 0x000fe200078e00b4 */
[----:B------:R-:W-:Y:S01]  /*52f0*/  UMOV UR20, UR12 ;  /* 0x0000000c00147c82 */ /* 0x000fe20008000000 */
[----:B------:R-:W-:Y:S01]  /*5300*/  IMAD.MOV.U32 R16, RZ, RZ, R181 ;  /* 0x000000ffff107224 */ /* 0x000fe200078e00b5 */
[----:B------:R-:W3:Y:S01]  /*5310*/  LDL.LU.64 R176, [R1+0x160] ;  /* 0x0001600001b07983 */ /* 0x000ee20000300a00 */
[----:B------:R-:W-:Y:S01]  /*5320*/  IMAD.MOV.U32 R2, RZ, RZ, R182 ;  /* 0x000000ffff027224 */ /* 0x000fe200078e00b6 */
[----:B------:R-:W-:Y:S01]  /*5330*/  UMOV UR21, UR13 ;  /* 0x0000000d00157c82 */ /* 0x000fe20008000000 */
[----:B------:R-:W-:Y:S01]  /*5340*/  IMAD.MOV.U32 R23, RZ, RZ, R183 ;  /* 0x000000ffff177224 */ /* 0x000fe200078e00b7 */
[----:B------:R-:W3:Y:S01]  /*5350*/  LDL.LU.64 R178, [R1+0x168] ;  /* 0x0001680001b27983 */ /* 0x000ee20000300a00 */
[----:B------:R-:W-:Y:S03]  /*5360*/  IGMMA.64x32x32.S8.S8 R220, gdesc[UR20], R220, gsb0 ;  /* 0x0120000014dc79f1 */ /* 0x000fe600080410dc */
[----:B------:R-:W3:Y:S04]  /*5370*/  LDL.LU.64 R180, [R1+0x170] ;  /* 0x0001700001b47983 */ /* 0x000ee80000300a00 */
[----:B------:R-:W3:Y:S04]  /*5380*/  LDL.LU.64 R182, [R1+0x178] ;  /* 0x0001780001b67983 */ /* 0x000ee80000300a00 */
[----:B------:R-:W4:Y:S04]  /*5390*/  LDL.LU.64 R216, [R1+0x80] ;  /* 0x0000800001d87983 */ /* 0x000f280000300a00 */
[----:B------:R-:W4:Y:S01]  /*53a0*/  LDL.LU.64 R218, [R1+0x88] ;  /* 0x0000880001da7983 */ /* 0x000f220000300a00 */
[----:B------:R-:W-:-:S02]  /*53b0*/  WARPGROUP.DEPBAR.LE gsb0, 0x0 ;  /* 0x00008000000079c5 */ /* 0x000fc40000010000 */
[----:B------:R-:W-:Y:S02]  /*53c0*/  IMAD.MOV.U32 R22, RZ, RZ, R220 ;  /* 0x000000ffff167224 */ /* 0x000fe400078e00dc */
[----:B------:R-:W-:Y:S02]  /*53d0*/  IMAD.MOV.U32 R21, RZ, RZ, R221 ;  /* 0x000000ffff157224 */ /* 0x000fe400078e00dd */
[----:B------:R-:W-:Y:S01]  /*53e0*/  IMAD.MOV.U32 R20, RZ, RZ, R222 ;  /* 0x000000ffff147224 */ /* 0x000fe200078e00de */
[----:B------:R-:W4:Y:S01]  /*53f0*/  LDL.LU.64 R220, [R1+0x90] ;  /* 0x0000900001dc7983 */ /* 0x000f220000300a00 */
[----:B------:R-:W-:Y:S02]  /*5400*/  IMAD.MOV.U32 R15, RZ, RZ, R223 ;  /* 0x000000ffff0f7224 */ /* 0x000fe400078e00df */
[----:B------:R-:W-:Y:S01]  /*5410*/  IMAD.MOV.U32 R14, RZ, RZ, R224 ;  /* 0x000000ffff0e7224 */ /* 0x000fe200078e00e0 */
[----:B------:R-:W4:Y:S01]  /*5420*/  LDL.LU.64 R222, [R1+0x98] ;  /* 0x0000980001de7983 */ /* 0x000f220000300a00 */
[----:B------:R-:W-:-:S02]  /*5430*/  IMAD.MOV.U32 R13, RZ, RZ, R225 ;  /* 0x000000ffff0d7224 */ /* 0x000fc400078e00e1 */
[----:B------:R-:W-:Y:S01]  /*5440*/  IMAD.MOV.U32 R12, RZ, RZ, R226 ;  /* 0x000000ffff0c7224 */ /* 0x000fe200078e00e2 */
[----:B------:R-:W4:Y:S01]  /*5450*/  LDL.LU.64 R224, [R1+0xa0] ;  /* 0x0000a00001e07983 */ /* 0x000f220000300a00 */
[----:B------:R-:W-:Y:S02]  /*5460*/  IMAD.MOV.U32 R11, RZ, RZ, R227 ;  /* 0x000000ffff0b7224 */ /* 0x000fe400078e00e3 */
[----:B------:R-:W-:Y:S01]  /*5470*/  IMAD.MOV.U32 R10, RZ, RZ, R228 ;  /* 0x000000ffff0a7224 */ /* 0x000fe200078e00e4 */
[----:B------:R-:W4:Y:S01]  /*5480*/  LDL.LU.64 R226, [R1+0xa8] ;  /* 0x0000a80001e27983 */ /* 0x000f220000300a00 */
[----:B------:R-:W-:Y:S02]  /*5490*/  IMAD.MOV.U32 R9, RZ, RZ, R229 ;  /* 0x000000ffff097224 */ /* 0x000fe400078e00e5 */
[----:B------:R-:W-:Y:S01]  /*54a0*/  IMAD.MOV.U32 R8, RZ, RZ, R230 ;  /* 0x000000ffff087224 */ /* 0x000fe200078e00e6 */
[----:B------:R-:W4:Y:S01]  /*54b0*/  LDL.LU.64 R228, [R1+0xb0] ;  /* 0x0000b00001e47983 */ /* 0x000f220000300a00 */
[----:B------:R-:W-:-:S03]  /*54c0*/  IMAD.MOV.U32 R7, RZ, RZ, R231 ;  /* 0x000000ffff077224 */ /* 0x000fc600078e00e7 */
[----:B------:R-:W4:Y:S01]  /*54d0*/  LDL.LU.64 R230, [R1+0xb8] ;  /* 0x0000b80001e67983 */ /* 0x000f220000300a00 */
[----:B------:R-:W-:Y:S01]  /*54e0*/  UMOV UR8, UR12 ;  /* 0x0000000c00087c82 */ /* 0x000fe20008000000 */
[----:B------:R-:W-:Y:S01]  /*54f0*/  UMOV UR9, UR13 ;  /* 0x0000000d00097c82 */ /* 0x000fe20008000000 */
[----:B------:R-:W-:Y:S01]  /*5500*/  UIADD3 UR4, UR58, 0x804, URZ ;  /* 0x000008043a047890 */ /* 0x000fe2000fffe03f */
[----:B--2---:R-:W-:-:S06]  /*5510*/  WARPGROUP.ARRIVE ;  /* 0x00000000000079c5 */ /* 0x004fcc0000000000 */
[----:B------:R-:W-:Y:S01]  /*5520*/  IGMMA.64x32x32.S8.S8 R152, gdesc[UR8], R152, gsb0 ;  /* 0x01200000089879f1 */ /* 0x000fe20008041098 */
[----:B------:R-:W-:Y:S01]  /*5530*/  UMOV UR8, UR4 ;  /* 0x0000000400087c82 */ /* 0x000fe20008000000 */
[----:B------:R-:W-:Y:S01]  /*5540*/  UMOV UR9, 0x40000040 ;  /* 0x4000004000097882 */ /* 0x000fe20000000000 */
[----:B------:R-:W-:Y:S02]  /*5550*/  WARPGROUP.DEPBAR.LE gsb0, 0x0 ;  /* 0x00008000000079c5 */ /* 0x000fe40000010000 */
[----:B---3--:R-:W-:-:S06]  /*5560*/  WARPGROUP.ARRIVE ;  /* 0x00000000000079c5 */ /* 0x008fcc0000000000 */
[----:B------:R-:W-:Y:S01]  /*5570*/  IGMMA.64x32x32.S8.S8 R168, gdesc[UR8], R168, gsb0 ;  /* 0x0120000008a879f1 */ /* 0x000fe200080410a8 */
[----:B------:R-:W-:Y:S01]  /*5580*/  UMOV UR20, UR8 ;  /* 0x0000000800147c82 */ /* 0x000fe20008000000 */
[----:B------:R-:W-:Y:S01]  /*5590*/  UMOV UR21, UR9 ;  /* 0x0000000900157c82 */ /* 0x000fe20008000000 */
[----:B------:R-:W-:Y:S02]  /*55a0*/  WARPGROUP.DEPBAR.LE gsb0, 0x0 ;  /* 0x00008000000079c5 */ /* 0x000fe40000010000 */
[----:B----4-:R-:W-:-:S06]  /*55b0*/  WARPGROUP.ARRIVE ;  /* 0x00000000000079c5 */ /* 0x010fcc0000000000 */
[----:B------:R-:W-:Y:S01]  /*55c0*/  IGMMA.64x32x32.S8.S8 R216, gdesc[UR20], R216, gsb0 ;  /* 0x0120000014d879f1 */ /* 0x000fe200080410d8 */
[----:B------:R-:W-:Y:S02]  /*55d0*/  IMAD.MOV.U32 R214, RZ, RZ, R166 ;  /* 0x000000ffffd67224 */ /* 0x000fe400078e00a6 */
[----:B------:R-:W-:Y:S02]  /*55e0*/  IMAD.MOV.U32 R215, RZ, RZ, R167 ;  /* 0x000000ffffd77224 */ /* 0x000fe400078e00a7 */
[----:B------:R-:W-:Y:S02]  /*55f0*/  IMAD.MOV.U32 R212, RZ, RZ, R164 ;  /* 0x000000ffffd47224 */ /* 0x000fe400078e00a4 */
[----:B------:R-:W-:Y:S02]  /*5600*/  IMAD.MOV.U32 R213, RZ, RZ, R165 ;  /* 0x000000ffffd57224 */ /* 0x000fe400078e00a5 */
[----:B------:R-:W-:Y:S02]  /*5610*/  IMAD.MOV.U32 R166, RZ, RZ, R182 ;  /* 0x000000ffffa67224 */ /* 0x000fe400078e00b6 */
[----:B------:R-:W-:-:S02]  /*5620*/  IMAD.MOV.U32 R167, RZ, RZ, R183 ;  /* 0x000000ffffa77224 */ /* 0x000fc400078e00b7 */
[----:B------:R-:W-:Y:S01]  /*5630*/  IMAD.MOV.U32 R210, RZ, RZ, R162 ;  /* 0x000000ffffd27224 */ /* 0x000fe200078e00a2 */
[----:B------:R-:W2:Y:S01]  /*5640*/  LDL.LU.64 R182, [R1+0x508] ;  /* 0x0005080001b67983 */ /* 0x000ea20000300a00 */
[----:B------:R-:W-:Y:S02]  /*5650*/  IMAD.MOV.U32 R211, RZ, RZ, R163 ;  /* 0x000000ffffd37224 */ /* 0x000fe400078e00a3 */
[----:B------:R-:W-:Y:S02]  /*5660*/  IMAD.MOV.U32 R164, RZ, RZ, R180 ;  /* 0x000000ffffa47224 */ /* 0x000fe400078e00b4 */
[----:B------:R-:W-:Y:S02]  /*5670*/  IMAD.MOV.U32 R165, RZ, RZ, R181 ;  /* 0x000000ffffa57224 */ /* 0x000fe400078e00b5 */
[----:B------:R-:W-:Y:S01]  /*5680*/  IMAD.MOV.U32 R208, RZ, RZ, R160 ;  /* 0x000000ffffd07224 */ /* 0x000fe200078e00a0 */
[----:B------:R-:W2:Y:S01]  /*5690*/  LDL.LU.64 R180, [R1+0x500] ;  /* 0x0005000001b47983 */ /* 0x000ea20000300a00 */
[----:B------:R-:W-:-:S02]  /*56a0*/  IMAD.MOV.U32 R209, RZ, RZ, R161 ;  /* 0x000000ffffd17224 */ /* 0x000fc400078e00a1 */
[----:B------:R-:W-:Y:S02]  /*56b0*/  IMAD.MOV.U32 R162, RZ, RZ, R178 ;  /* 0x000000ffffa27224 */ /* 0x000fe400078e00b2 */
[----:B------:R-:W-:Y:S02]  /*56c0*/  IMAD.MOV.U32 R163, RZ, RZ, R179 ;  /* 0x000000ffffa37224 */ /* 0x000fe400078e00b3 */
[----:B------:R-:W-:Y:S01]  /*56d0*/  IMAD.MOV.U32 R206, RZ, RZ, R158 ;  /* 0x000000ffffce7224 */ /* 0x000fe200078e009e */
[----:B------:R-:W2:Y:S01]  /*56e0*/  LDL.LU.64 R178, [R1+0x4f8] ;  /* 0x0004f80001b27983 */ /* 0x000ea20000300a00 */
        /* <DEDUP_REMOVED lines=17> */
[----:B------:R-:W-:Y:S01]  /*5800*/  IMAD.MOV.U32 R155, RZ, RZ, R171 ;  /* 0x000000ffff9b7224 */ /* 0x000fe200078e00ab */
[----:B------:R-:W-:-:S02]  /*5810*/  WARPGROUP.DEPBAR.LE gsb0, 0x0 ;  /* 0x00008000000079c5 */ /* 0x000fc40000010000 */
        /* <DEDUP_REMOVED lines=30> */
[----:B------:R-:W-:-:S03]  /*5a00*/  IMAD.MOV.U32 R109, RZ, RZ, R217 ;  /* 0x000000ffff6d7224 */ /* 0x000fc600078e00d9 */
        /* <DEDUP_REMOVED lines=8> */
[----:B--2---:R-:W-:-:S06]  /*5a90*/  WARPGROUP.ARRIVE ;  /* 0x00000000000079c5 */ /* 0x004fcc0000000000 */
[----:B------:R-:W-:Y:S01]  /*5aa0*/  IGMMA.64x32x32.S8.S8 R168, gdesc[UR24], R168, gsb0 ;  /* 0x0120000018a879f1 */ /* 0x000fe200080410a8 */
[----:B------:R-:W-:Y:S04]  /*5ab0*/  STL.64 [R1+0x240], R230 ;  /* 0x000240e601007387 */ /* 0x000fe80000100a00 */
[----:B------:R-:W-:Y:S04]  /*5ac0*/  STL.64 [R1+0x238], R228 ;  /* 0x000238e401007387 */ /* 0x000fe80000100a00 */
[----:B------:R-:W-:Y:S04]  /*5ad0*/  STL.64 [R1+0x230], R226 ;  /* 0x000230e201007387 */ /* 0x000fe80000100a00 */
[----:B------:R-:W-:Y:S04]  /*5ae0*/  STL.64 [R1+0x228], R224 ;  /* 0x000228e001007387 */ /* 0x000fe80000100a00 */
[----:B------:R-:W-:Y:S04]  /*5af0*/  STL.64 [R1+0x220], R222 ;  /* 0x000220de01007387 */ /* 0x000fe80000100a00 */
[----:B------:R-:W-:Y:S01]  /*5b00*/  STL.64 [R1+0x218], R220 ;  /* 0x000218dc01007387 */ /* 0x000fe20000100a00 */
[----:B------:R-:W-:-:S03]  /*5b10*/  WARPGROUP.DEPBAR.LE gsb0, 0x0 ;  /* 0x00008000000079c5 */ /* 0x000fc60000010000 */
[----:B------:R-:W-:Y:S04]  /*5b20*/  STL.64 [R1+0x280], R182 ;  /* 0x000280b601007387 */ /* 0x000fe80000100a00 */
[----:B------:R-:W-:Y:S04]  /*5b30*/  STL.64 [R1+0x278], R180 ;  /* 0x000278b401007387 */ /* 0x000fe80000100a00 */
[----:B------:R-:W-:Y:S04]  /*5b40*/  STL.64 [R1+0x270], R178 ;  /* 0x000270b201007387 */ /* 0x000fe80000100a00 */
[----:B------:R-:W-:Y:S04]  /*5b50*/  STL.64 [R1+0x268], R176 ;  /* 0x000268b001007387 */ /* 0x000fe80000100a00 */
[----:B------:R0:W-:Y:S04]  /*5b60*/  STL.64 [R1+0x260], R174 ;  /* 0x000260ae01007387 */ /* 0x0001e80000100a00 */
[----:B------:R1:W-:Y:S04]  /*5b70*/  STL.64 [R1+0x258], R172 ;  /* 0x000258ac01007387 */ /* 0x0003e80000100a00 */
[----:B------:R2:W-:Y:S04]  /*5b80*/  STL.64 [R1+0x250], R170 ;  /* 0x000250aa01007387 */ /* 0x0005e80000100a00 */
[----:B------:R3:W-:Y:S01]  /*5b90*/  STL.64 [R1+0x248], R168 ;  /* 0x000248a801007387 */ /* 0x0007e20000100a00 */
[----:B0-----:R-:W-:-:S02]  /*5ba0*/  IMAD.MOV.U32 R174, RZ, RZ, R130 ;  /* 0x000000ffffae7224 */ /* 0x001fc400078e0082 */
[----:B-1----:R-:W-:Y:S02]  /*5bb0*/  IMAD.MOV.U32 R172, RZ, RZ, R128 ;  /* 0x000000ffffac7224 */ /* 0x002fe400078e0080 */
[----:B--2---:R-:W-:Y:S02]  /*5bc0*/  IMAD.MOV.U32 R170, RZ, RZ, R126 ;  /* 0x000000ffffaa7224 */ /* 0x004fe400078e007e */
[----:B---3--:R-:W-:Y:S02]  /*5bd0*/  IMAD.MOV.U32 R168, RZ, RZ, R124 ;  /* 0x000000ffffa87224 */ /* 0x008fe400078e007c */
[----:B------:R-:W2:Y:S01]  /*5be0*/  LDL.LU R124, [R1+0x48c] ;  /* 0x00048c00017c7983 */ /* 0x000ea20000300800 */
[----:B------:R-:W-:Y:S02]  /*5bf0*/  IMAD.MOV.U32 R169, RZ, RZ, R125 ;  /* 0x000000ffffa97224 */ /* 0x000fe400078e007d */
[----:B------:R-:W-:Y:S01]  /*5c00*/  IMAD.MOV.U32 R171, RZ, RZ, R127 ;  /* 0x000000ffffab7224 */ /* 0x000fe200078e007f */
[----:B------:R-:W2:Y:S01]  /*5c10*/  LDL.LU R125, [R1+0x488] ;  /* 0x00048800017d7983 */ /* 0x000ea20000300800 */
[----:B------:R-:W-:-:S03]  /*5c20*/  IMAD.MOV.U32 R173, RZ, RZ, R129 ;  /* 0x000000ffffad7224 */ /* 0x000fc600078e0081 */
        /* <DEDUP_REMOVED lines=14> */
[----:B------:R-:W2:Y:S01]  /*5d10*/  LDL.LU R135, [R1+0x460] ;  /* 0x0004600001877983 */ /* 0x000ea20000300800 */
[----:B------:R-:W-:Y:S01]  /*5d20*/  UIADD3 UR5, UR58, 0x6, URZ ;  /* 0x000000063a057890 */ /* 0x000fe2000fffe03f */
[----:B------:R-:W-:-:S06]  /*5d30*/  UMOV UR4, UR8 ;  /* 0x0000000800047c82 */ /* 0x000fcc0008000000 */
[----:B------:R-:W-:Y:S01]  /*5d40*/  UMOV UR12, UR5 ;  /* 0x00000005000c7c82 */ /* 0x000fe20008000000 */
[----:B------:R-:W-:Y:S01]  /*5d50*/  UMOV UR5, UR9 ;  /* 0x0000000900057c82 */ /* 0x000fe20008000000 */
[----:B------:R-:W-:Y:S02]  /*5d60*/  IMAD.MOV.U32 R180, RZ, RZ, R72 ;  /* 0x000000ffffb47224 */ /* 0x000fe400078e0048 */
[----:B------:R-:W3:Y:S01]  /*5d70*/  LDL.LU R72, [R1+0x45c] ;  /* 0x00045c0001487983 */ /* 0x000ee20000300800 */
[----:B------:R-:W-:Y:S02]  /*5d80*/  IMAD.MOV.U32 R181, RZ, RZ, R73 ;  /* 0x000000ffffb57224 */ /* 0x000fe400078e0049 */
[----:B------:R-:W-:Y:S01]  /*5d90*/  IMAD.MOV.U32 R182, RZ, RZ, R74 ;  /* 0x000000ffffb67224 */ /* 0x000fe200078e004a */
[----:B------:R-:W3:Y:S01]  /*5da0*/  LDL.LU R73, [R1+0x458] ;  /* 0x0004580001497983 */ /* 0x000ee20000300800 */
[----:B------:R-:W-:-:S03]  /*5db0*/  IMAD.MOV.U32 R183, RZ, RZ, R75 ;  /* 0x000000ffffb77224 */ /* 0x000fc600078e004b */
[----:B------:R-:W3:Y:S04]  /*5dc0*/  LDL.LU R74, [R1+0x454] ;  /* 0x00045400014a7983 */ /* 0x000ee80000300800 */
[----:B------:R-:W3:Y:S01]  /*5dd0*/  LDL.LU R75, [R1+0x450] ;  /* 0x00045000014b7983 */ /* 0x000ee20000300800 */
[----:B--2---:R-:W-:-:S06]  /*5de0*/  WARPGROUP.ARRIVE ;  /* 0x00000000000079c5 */ /* 0x004fcc0000000000 */
[----:B------:R-:W-:Y:S03]  /*5df0*/  IGMMA.64x32x32.S8.S8 R120, gdesc[UR4], R120, gsb0 ;  /* 0x01200000047879f1 */ /* 0x000fe60008041078 */
[----:B------:R-:W-:Y:S02]  /*5e00*/  WARPGROUP.DEPBAR.LE gsb0, 0x0 ;  /* 0x00008000000079c5 */ /* 0x000fe40000010000 */
        /* <DEDUP_REMOVED lines=11> */
[----:B----4-:R-:W-:Y:S02]  /*5ec0*/  IMAD.MOV.U32 R120, RZ, RZ, R76 ;  /* 0x000000ffff787224 */ /* 0x010fe400078e004c */
[----:B------:R-:W3:Y:S01]  /*5ed0*/  LDL.LU R76, [R1+0x44c] ;  /* 0x00044c00014c7983 */ /* 0x000ee20000300800 */
[----:B------:R-:W-:Y:S02]  /*5ee0*/  IMAD.MOV.U32 R121, RZ, RZ, R77 ;  /* 0x000000ffff797224 */ /* 0x000fe400078e004d */
[----:B------:R-:W-:Y:S01]  /*5ef0*/  IMAD.MOV.U32 R123, RZ, RZ, R79 ;  /* 0x000000ffff7b7224 */ /* 0x000fe200078e004f */
        /* <DEDUP_REMOVED lines=17> */
[----:B------:R-:W-:Y:S01]  /*6010*/  UMOV UR28, UR8 ;  /* 0x00000008001c7c82 */ /* 0x000fe20008000000 */
[----:B------:R-:W-:Y:S01]  /*6020*/  UMOV UR29, UR9 ;  /* 0x00000009001d7c82 */ /* 0x000fe20008000000 */
[----:B------:R-:W-:-:S02]  /*6030*/  IMAD.MOV.U32 R132, RZ, RZ, R36 ;  /* 0x000000ffff847224 */ /* 0x000fc400078e0024 */
[----:B------:R-:W2:Y:S01]  /*6040*/  LDL.LU R36, [R1+0x41c] ;  /* 0x00041c0001247983 */ /* 0x000ea20000300800 */
[----:B------:R-:W-:Y:S02]  /*6050*/  IMAD.MOV.U32 R133, RZ, RZ, R37 ;  /* 0x000000ffff857224 */ /* 0x000fe400078e0025 */
[----:B------:R-:W-:Y:S01]  /*6060*/  IMAD.MOV.U32 R134, RZ, RZ, R38 ;  /* 0x000000ffff867224 */ /* 0x000fe200078e0026 */
[----:B------:R-:W2:Y:S01]  /*6070*/  LDL.LU R37, [R1+0x418] ;  /* 0x0004180001257983 */ /* 0x000ea20000300800 */
[----:B------:R-:W-:-:S03]  /*6080*/  IMAD.MOV.U32 R135, RZ, RZ, R39 ;  /* 0x000000ffff877224 */ /* 0x000fc600078e0027 */
[----:B------:R-:W2:Y:S04]  /*6090*/  LDL.LU R38, [R1+0x414] ;  /* 0x0004140001267983 */ /* 0x000ea80000300800 */
[----:B------:R-:W2:Y:S01]  /*60a0*/  LDL.LU R39, [R1+0x410] ;  /* 0x0004100001277983 */ /* 0x000ea20000300800 */
[----:B---3--:R-:W-:-:S06]  /*60b0*/  WARPGROUP.ARRIVE ;  /* 0x00000000000079c5 */ /* 0x008fcc0000000000 */
[----:B------:R-:W-:Y:S03]  /*60c0*/  IGMMA.64x32x32.S8.S8 R72, gdesc[UR28], R72, gsb0 ;  /* 0x012000001c4879f1 */ /* 0x000fe60008041048 */
        /* <DEDUP_REMOVED lines=25> */
[----:B--2---:R-:W-:Y:S01]  /*6260*/  WARPGROUP.ARRIVE ;  /* 0x00000000000079c5 */ /* 0x004fe20000000000 */
[----:B------:R-:W-:Y:S01]  /*6270*/  UMOV UR10, UR14 ;  /* 0x0000000e000a7c82 */ /* 0x000fe20008000000 */
[----:B------:R-:W-:-:S04]  /*6280*/  UMOV UR11, UR15 ;  /* 0x0000000f000b7c82 */ /* 0x000fc80008000000 */
[----:B------:R-:W-:Y:S01]  /*6290*/  IGMMA.64x32x32.S8.S8 R24, gdesc[UR8], R24, gsb0 ;  /* 0x01200000081879f1 */ /* 0x000fe20008041018 */
[----:B------:R-:W-:Y:S01]  /*62a0*/  UIADD3 UR6, UR59, 0x6, URZ ;  /* 0x000000063b067890 */ /* 0x000fe2000fffe03f */
[----:B------:R-:W-:Y:S01]  /*62b0*/  UMOV UR13, 0x40000040 ;  /* 0x40000040000d7882 */ /* 0x000fe20000000000 */
[----:B------:R-:W-:-:S05]  /*62c0*/  UMOV UR15, 0x40000040 ;  /* 0x40000040000f7882 */ /* 0x000fca0000000000 */
[----:B------:R-:W-:Y:S01]  /*62d0*/  UMOV UR14, UR6 ;  /* 0x00000006000e7c82 */ /* 0x000fe20008000000 */
[----:B------:R-:W-:Y:S02]  /*62e0*/  WARPGROUP.DEPBAR.LE gsb0, 0x0 ;  /* 0x00008000000079c5 */ /* 0x000fe40000010000 */
[----:B------:R-:W-:Y:S01]  /*62f0*/  UIADD3 UR22, UR59, 0x106, URZ ;  /* 0x000001063b167890 */ /* 0x000fe2000fffe03f */
[----:B------:R-:W-:Y:S01]  /*6300*/  UMOV UR20, UR12 ;  /* 0x0000000c00147c82 */ /* 0x000fe20008000000 */
[----:B------:R-:W-:Y:S01]  /*6310*/  UMOV UR21, UR13 ;  /* 0x0000000d00157c82 */ /* 0x000fe20008000000 */
[----:B------:R-:W-:Y:S01]  /*6320*/  UMOV UR23, 0x40000040 ;  /* 0x4000004000177882 */ /* 0x000fe20000000000 */
[----:B------:R-:W-:Y:S01]  /*6330*/  UIADD3 UR18, UR59, 0x206, URZ ;  /* 0x000002063b127890 */ /* 0x000fe2000fffe03f */
[----:B------:R-:W-:Y:S01]  /*6340*/  UMOV UR16, UR12 ;  /* 0x0000000c00107c82 */ /* 0x000fe20008000000 */
[----:B------:R-:W-:Y:S01]  /*6350*/  UMOV UR17, UR13 ;  /* 0x0000000d00117c82 */ /* 0x000fe20008000000 */
[----:B------:R-:W-:Y:S01]  /*6360*/  UMOV UR19, 0x40000040 ;  /* 0x4000004000137882 */ /* 0x000fe20000000000 */
        /* <DEDUP_REMOVED lines=8> */
[----:B---3--:R-:W-:-:S06]  /*63f0*/  WARPGROUP.ARRIVE ;  /* 0x00000000000079c5 */ /* 0x008fcc0000000000 */
[----:B------:R-:W-:Y:S03]  /*6400*/  IGMMA.64x32x32.S8.S8 R72, gdesc[UR12], R72, gsb0 ;  /* 0x012000000c4879f1 */ /* 0x000fe60008041048 */
[----:B------:R-:W-:Y:S02]  /*6410*/  WARPGROUP.DEPBAR.LE gsb0, 0x0 ;  /* 0x00008000000079c5 */ /* 0x000fe40000010000 */
[----:B------:R-:W-:-:S06]  /*6420*/  WARPGROUP.ARRIVE ;  /* 0x00000000000079c5 */ /* 0x000fcc0000000000 */
[----:B------:R-:W-:Y:S01]  /*6430*/  IGMMA.64x32x32.S8.S8 R120, gdesc[UR20], R120, gsb0 ;  /* 0x01200000147879f1 */ /* 0x000fe20008041078 */
[----:B------:R-:W-:Y:S04]  /*6440*/  STL.64 [R1+0x1c0], R72 ;  /* 0x0001c04801007387 */ /* 0x000fe80000100a00 */
[----:B------:R-:W-:Y:S01]  /*6450*/  STL.64 [R1+0x1c8], R74 ;  /* 0x0001c84a01007387 */ /* 0x000fe20000100a00 */
[----:B------:R-:W-:Y:S02]  /*6460*/  WARPGROUP.DEPBAR.LE gsb0, 0x0 ;  /* 0x00008000000079c5 */ /* 0x000fe40000010000 */
[----:B------:R-:W-:-:S06]  /*6470*/  WARPGROUP.ARRIVE ;  /* 0x00000000000079c5 */ /* 0x000fcc0000000000 */
[----:B------:R-:W-:Y:S01]  /*6480*/  IGMMA.64x32x32.S8.S8 R168, gdesc[UR16], R168, gsb0 ;  /* 0x0120000010a879f1 */ /* 0x000fe200080410a8 */
        /* <DEDUP_REMOVED lines=10> */
[----:B------:R-:W-:-:S03]  /*6530*/  IMAD.MOV.U32 R220, RZ, RZ, R108 ;  /* 0x000000ffffdc7224 */ /* 0x000fc600078e006c */
[----:B------:R-:W-:Y:S04]  /*6540*/  STL.64 [R1+0x120], R128 ;  /* 0x0001208001007387 */ /* 0x000fe80000100a00 */
[----:B------:R-:W-:Y:S04]  /*6550*/  STL.64 [R1+0x128], R130 ;  /* 0x0001288201007387 */ /* 0x000fe80000100a00 */
[----:B------:R-:W-:Y:S04]  /*6560*/  STL.64 [R1+0x130], R132 ;  /* 0x0001308401007387 */ /* 0x000fe80000100a00 */
[----:B------:R-:W-:Y:S04]  /*6570*/  STL.64 [R1+0x138], R134 ;  /* 0x0001388601007387 */ /* 0x000fe80000100a00 */
[----:B------:R-:W2:Y:S01]  /*6580*/  LDL.LU R108, [R1+0x40c] ;  /* 0x00040c00016c7983 */ /* 0x000ea20000300800 */
[----:B------:R-:W-:-:S03]  /*6590*/  WARPGROUP.DEPBAR.LE gsb0, 0x0 ;  /* 0x00008000000079c5 */ /* 0x000fc60000010000 */
[----:B------:R0:W-:Y:S04]  /*65a0*/  STL.64 [R1+0x40], R168 ;  /* 0x000040a801007387 */ /* 0x0001e80000100a00 */
[----:B------:R1:W-:Y:S04]  /*65b0*/  STL.64 [R1+0x48], R170 ;  /* 0x000048aa01007387 */ /* 0x0003e80000100a00 */
[----:B------:R3:W-:Y:S04]  /*65c0*/  STL.64 [R1+0x50], R172 ;  /* 0x000050ac01007387 */ /* 0x0007e80000100a00 */
[----:B------:R4:W-:Y:S01]  /*65d0*/  STL.64 [R1+0x58], R174 ;  /* 0x000058ae01007387 */ /* 0x0009e20000100a00 */
[----:B------:R-:W-:-:S03]  /*65e0*/  IMAD.MOV.U32 R221, RZ, RZ, R109 ;  /* 0x000000ffffdd7224 */ /* 0x000fc600078e006d */
        /* <DEDUP_REMOVED lines=25> */
[----:B-1----:R-:W-:-:S03]  /*6780*/  IMAD.MOV.U32 R170, RZ, RZ, R154 ;  /* 0x000000ffffaa7224 */ /* 0x002fc600078e009a */
[----:B------:R-:W2:Y:S01]  /*6790*/  LDL.LU R118, [R1+0x3e4] ;  /* 0x0003e40001767983 */ /* 0x000ea20000300800 */
[----:B------:R-:W-:-:S03]  /*67a0*/  IMAD.MOV.U32 R171, RZ, RZ, R155 ;  /* 0x000000ffffab7224 */ /* 0x000fc600078e009b */
[----:B------:R-:W2:Y:S01]  /*67b0*/  LDL.LU R119, [R1+0x3e0] ;  /* 0x0003e00001777983 */ /* 0x000ea20000300800 */
[----:B---3--:R-:W-:-:S03]  /*67c0*/  IMAD.MOV.U32 R172, RZ, RZ, R156 ;  /* 0x000000ffffac7224 */ /* 0x008fc600078e009c */
[----:B------:R-:W3:Y:S01]  /*67d0*/  LDL.LU R152, [R1+0x3dc] ;  /* 0x0003dc0001987983 */ /* 0x000ee20000300800 */
[----:B------:R-:W-:-:S03]  /*67e0*/  IMAD.MOV.U32 R173, RZ, RZ, R157 ;  /* 0x000000ffffad7224 */ /* 0x000fc600078e009d */
[----:B------:R-:W3:Y:S01]  /*67f0*/  LDL.LU R153, [R1+0x3d8] ;  /* 0x0003d80001997983 */ /* 0x000ee20000300800 */
[----:B----4-:R-:W-:-:S03]  /*6800*/  IMAD.MOV.U32 R174, RZ, RZ, R158 ;  /* 0x000000ffffae7224 */ /* 0x010fc600078e009e */
        /* <DEDUP_REMOVED lines=28> */
[----:B------:R-:W4:Y:S01]  /*69d0*/  LDL.LU R200, [R1+0x39c] ;  /* 0x00039c0001c87983 */ /* 0x000f220000300800 */
        /* <DEDUP_REMOVED lines=21> */
[----:B------:R-:W4:Y:S04]  /*6b30*/  LDL.LU R211, [R1+0x370] ;  /* 0x0003700001d37983 */ /* 0x000f280000300800 */
[----:B------:R-:W4:Y:S04]  /*6b40*/  LDL.LU R212, [R1+0x36c] ;  /* 0x00036c0001d47983 */ /* 0x000f280000300800 */
[----:B------:R-:W4:Y:S04]  /*6b50*/  LDL.LU R213, [R1+0x368] ;  /* 0x0003680001d57983 */ /* 0x000f280000300800 */
[----:B------:R-:W4:Y:S04]  /*6b60*/  LDL.LU R214, [R1+0x364] ;  /* 0x0003640001d67983 */ /* 0x000f280000300800 */
[----:B------:R-:W4:Y:S01]  /*6b70*/  LDL.LU R215, [R1+0x360] ;  /* 0x0003600001d77983 */ /* 0x000f220000300800 */
[----:B------:R-:W-:Y:S01]  /*6b80*/  UIADD3 UR6, UR59, 0x306, URZ ;  /* 0x000003063b067890 */ /* 0x000fe2000fffe03f */
[----:B------:R-:W-:Y:S01]  /*6b90*/  UMOV UR4, UR12 ;  /* 0x0000000c00047c82 */ /* 0x000fe20008000000 */
[----:B------:R-:W-:Y:S01]  /*6ba0*/  UMOV UR5, UR13 ;  /* 0x0000000d00057c82 */ /* 0x000fe20008000000 */
[----:B------:R-:W-:Y:S01]  /*6bb0*/  UMOV UR7, 0x40000040 ;  /* 0x4000004000077882 */ /* 0x000fe20000000000 */
[----:B------:R-:W-:Y:S01]  /*6bc0*/  UIADD3 UR26, UR59, 0x406, URZ ;  /* 0x000004063b1a7890 */ /* 0x000fe2000fffe03f */
[----:B------:R-:W2:Y:S01]  /*6bd0*/  LDL.LU R24, [R1] ;  /* 0x0000000001187983 */ /* 0x000ea20000300800 */
[----:B------:R-:W-:Y:S01]  /*6be0*/  UMOV UR24, UR12 ;  /* 0x0000000c00187c82 */ /* 0x000fe20008000000 */
[----:B------:R-:W-:Y:S01]  /*6bf0*/  UMOV UR25, UR13 ;  /* 0x0000000d00197c82 */ /* 0x000fe20008000000 */
[----:B------:R-:W-:Y:S01]  /*6c00*/  UMOV UR27, 0x40000040 ;  /* 0x40000040001b7882 */ /* 0x000fe20000000000 */
[----:B------:R-:W-:Y:S01]  /*6c10*/  UIADD3 UR10, UR59, 0x506, URZ ;  /* 0x000005063b0a7890 */ /* 0x000fe2000fffe03f */
[----:B------:R-:W2:Y:S01]  /*6c20*/  LDL.LU R25, [R1+0x4] ;  /* 0x0000040001197983 */ /* 0x000ea20000300800 */
        /* <DEDUP_REMOVED lines=8> */
[----:B------:R-:W2:Y:S04]  /*6cb0*/  LDL.LU R27, [R1+0xc] ;  /* 0x00000c00011b7983 */ /* 0x000ea80000300800 */
[----:B------:R-:W2:Y:S04]  /*6cc0*/  LDL.LU R28, [R1+0x10] ;  /* 0x00001000011c7983 */ /* 0x000ea80000300800 */
[----:B------:R-:W2:Y:S04]  /*6cd0*/  LDL.LU R29, [R1+0x14] ;  /* 0x00001400011d7983 */ /* 0x000ea80000300800 */
[----:B------:R-:W2:Y:S04]  /*6ce0*/  LDL.LU R30, [R1+0x18] ;  /* 0x00001800011e7983 */ /* 0x000ea80000300800 */
[----:B------:R-:W2:Y:S04]  /*6cf0*/  LDL.LU R31, [R1+0x1c] ;  /* 0x00001c00011f7983 */ /* 0x000ea80000300800 */
[----:B------:R-:W2:Y:S01]  /*6d00*/  LDL.LU R32, [R1+0x20] ;  /* 0x0000200001207983 */ /* 0x000ea20000300800 */
[----:B----4-:R-:W-:-:S06]  /*6d10*/  WARPGROUP.ARRIVE ;  /* 0x00000000000079c5 */ /* 0x010fcc0000000000 */
[----:B------:R-:W-:Y:S03]  /*6d20*/  IGMMA.64x32x32.S8.S8 R200, gdesc[UR4], R200, gsb0 ;  /* 0x0120000004c879f1 */ /* 0x000fe600080410c8 */
[----:B------:R-:W-:Y:S02]  /*6d30*/  WARPGROUP.DEPBAR.LE gsb0, 0x0 ;  /* 0x00008000000079c5 */ /* 0x000fe40000010000 */
[----:B---3--:R-:W-:-:S06]  /*6d40*/  WARPGROUP.ARRIVE ;  /* 0x00000000000079c5 */ /* 0x008fcc0000000000 */
[----:B------:R-:W-:Y:S03]  /*6d50*/  IGMMA.64x32x32.S8.S8 R152, gdesc[UR24], R152, gsb0 ;  /* 0x01200000189879f1 */ /* 0x000fe60008041098 */
[----:B------:R-:W-:Y:S02]  /*6d60*/  WARPGROUP.DEPBAR.LE gsb0, 0x0 ;  /* 0x00008000000079c5 */ /* 0x000fe40000010000 */
[----:B--2---:R-:W-:-:S06]  /*6d70*/  WARPGROUP.ARRIVE ;  /* 0x00000000000079c5 */ /* 0x004fcc0000000000 */
        /* <DEDUP_REMOVED lines=32> */
[----:B------:R-:W-:Y:S01]  /*6f80*/  UMOV UR16, UR28 ;  /* 0x0000001c00107c82 */ /* 0x000fe20008000000 */
[----:B------:R-:W-:Y:S01]  /*6f90*/  UMOV UR17, UR29 ;  /* 0x0000001d00117c82 */ /* 0x000fe20008000000 */
        /* <DEDUP_REMOVED lines=15> */
[----:B------:R-:W-:Y:S01]  /*7090*/  IMAD.MOV.U32 R87, RZ, RZ, R3 ;  /* 0x000000ffff577224 */ /* 0x000fe200078e0003 */
[----:B------:R-:W-:Y:S01]  /*70a0*/  UMOV UR20, UR28 ;  /* 0x0000001c00147c82 */ /* 0x000fe20008000000 */
[----:B------:R-:W-:Y:S01]  /*70b0*/  UMOV UR21, UR29 ;  /* 0x0000001d00157c82 */ /* 0x000fe20008000000 */
[----:B------:R-:W-:Y:S01]  /*70c0*/  UMOV UR12, UR28 ;  /* 0x0000001c000c7c82 */ /* 0x000fe20008000000 */
[----:B------:R-:W-:Y:S01]  /*70d0*/  UMOV UR13, UR29 ;  /* 0x0000001d000d7c82 */ /* 0x000fe20008000000 */
[----:B------:R-:W-:Y:S01]  /*70e0*/  UIADD3 UR58, UR58, 0x806, URZ ;  /* 0x000008063a3a7890 */ /* 0x000fe2000fffe03f */
[----:B------:R0:W5:Y:S04]  /*70f0*/  LDL.LU R0, [R1+0x35c] ;  /* 0x00035c0001007983 */ /* 0x0001680000300800 */
[----:B------:R0:W5:Y:S01]  /*7100*/  LDL.LU R19, [R1+0x358] ;  /* 0x0003580001137983 */ /* 0x0001620000300800 */
[----:B------:R-:W-:-:S02]  /*7110*/  WARPGROUP.DEPBAR.LE gsb0, 0x0 ;  /* 0x00008000000079c5 */ /* 0x000fc40000010000 */
[----:B------:R-:W-:Y:S01]  /*7120*/  WARPGROUP.ARRIVE ;  /* 0x00000000000079c5 */ /* 0x000fe20000000000 */
[----:B------:R0:W5:Y:S04]  /*7130*/  LDL.LU R18, [R1+0x354] ;  /* 0x0003540001127983 */ /* 0x0001680000300800 */
[----:B------:R0:W5:Y:S01]  /*7140*/  LDL.LU R17, [R1+0x350] ;  /* 0x0003500001117983 */ /* 0x0001620000300800 */
[----:B------:R-:W-:Y:S03]  /*7150*/  IGMMA.64x32x32.S8.S8 R24, gdesc[UR16], R24, gsb0 ;  /* 0x01200000101879f1 */ /* 0x000fe60008041018 */
[----:B------:R0:W5:Y:S04]  /*7160*/  LDL.LU R16, [R1+0x34c] ;  /* 0x00034c0001107983 */ /* 0x0001680000300800 */
[----:B------:R0:W5:Y:S01]  /*7170*/  LDL.LU R2, [R1+0x348] ;  /* 0x0003480001027983 */ /* 0x0001620000300800 */
[----:B------:R-:W-:-:S02]  /*7180*/  WARPGROUP.DEPBAR.LE gsb0, 0x0 ;  /* 0x00008000000079c5 */ /* 0x000fc40000010000 */
[----:B------:R-:W-:-:S06]  /*7190*/  WARPGROUP.ARRIVE ;  /* 0x00000000000079c5 */ /* 0x000fcc0000000000 */
[----:B------:R-:W-:Y:S03]  /*71a0*/  IGMMA.64x32x32.S8.S8 R72, gdesc[UR20], R72, gsb0 ;  /* 0x01200000144879f1 */ /* 0x000fe60008041048 */
[----:B------:R-:W-:Y:S02]  /*71b0*/  WARPGROUP.DEPBAR.LE gsb0, 0x0 ;  /* 0x00008000000079c5 */ /* 0x000fe40000010000 */
[----:B------:R-:W-:-:S06]  /*71c0*/  WARPGROUP.ARRIVE ;  /* 0x00000000000079c5 */ /* 0x000fcc0000000000 */
[----:B------:R-:W-:Y:S01]  /*71d0*/  IGMMA.64x32x32.S8.S8 R120, gdesc[UR12], R120, gsb0 ;  /* 0x012000000c7879f1 */ /* 0x000fe20008041078 */
[----:B------:R-:W-:Y:S01]  /*71e0*/  UMOV UR12, UR58 ;  /* 0x0000003a000c7c82 */ /* 0x000fe20008000000 */
[----:B------:R-:W-:Y:S01]  /*71f0*/  UMOV UR13, 0x40000040 ;  /* 0x40000040000d7882 */ /* 0x000fe20000000000 */
[----:B------:R-:W-:Y:S02]  /*7200*/  WARPGROUP.DEPBAR.LE gsb0, 0x0 ;  /* 0x00008000000079c5 */ /* 0x000fe40000010000 */
[----:B------:R-:W-:-:S06]  /*7210*/  WARPGROUP.ARRIVE ;  /* 0x00000000000079c5 */ /* 0x000fcc0000000000 */
[----:B------:R-:W-:Y:S01]  /*7220*/  IGMMA.64x32x32.S8.S8 R168, gdesc[UR12], R168, gsb0 ;  /* 0x012000000ca879f1 */ /* 0x000fe200080410a8 */
[----:B------:R-:W-:Y:S01]  /*7230*/  STL.64 [R1], R24 ;  /* 0x0000001801007387 */ /* 0x000fe20000100a00 */
[----:B------:R-:W-:Y:S01]  /*7240*/  UMOV UR20, UR12 ;  /* 0x0000000c00147c82 */ /* 0x000fe20008000000 */
[----:B------:R-:W-:Y:S02]  /*7250*/  UMOV UR21, UR13 ;  /* 0x0000000d00157c82 */ /* 0x000fe40008000000 */
[----:B------:R-:W-:Y:S04]  /*7260*/  STL.64 [R1+0x8], R26 ;  /* 0x0000081a01007387 */ /* 0x000fe80000100a00 */
[----:B------:R-:W-:Y:S04]  /*7270*/  STL.64 [R1+0x10], R28 ;  /* 0x0000101c01007387 */ /* 0x000fe80000100a00 */
[----:B------:R-:W-:Y:S04]  /*7280*/  STL.64 [R1+0x18], R30 ;  /* 0x0000181e01007387 */ /* 0x000fe80000100a00 */
[----:B------:R-:W-:Y:S04]  /*7290*/  STL.64 [R1+0x20], R32 ;  /* 0x0000202001007387 */ /* 0x000fe80000100a00 */
[----:B------:R-:W-:Y:S04]  /*72a0*/  STL.64 [R1+0x28], R34 ;  /* 0x0000282201007387 */ /* 0x000fe80000100a00 */
[----:B------:R-:W-:Y:S04]  /*72b0*/  STL.64 [R1+0x30], R36 ;  /* 0x0000302401007387 */ /* 0x000fe80000100a00 */
[----:B------:R1:W-:Y:S04]  /*72c0*/  STL.64 [R1+0x38], R38 ;  /* 0x0000382601007387 */ /* 0x0003e80000100a00 */
[----:B-1----:R-:W2:Y:S04]  /*72d0*/  LDL.LU.64 R38, [R1+0x340] ;  /* 0x0003400001267983 */ /* 0x002ea80000300a00 */
[----:B------:R-:W2:Y:S04]  /*72e0*/  LDL.LU.64 R36, [R1+0x338] ;  /* 0x0003380001247983 */ /* 0x000ea80000300a00 */
[----:B------:R-:W2:Y:S04]  /*72f0*/  LDL.LU.64 R34, [R1+0x330] ;  /* 0x0003300001227983 */ /* 0x000ea80000300a00 */
[----:B------:R-:W2:Y:S04]  /*7300*/  LDL.LU.64 R32, [R1+0x328] ;  /* 0x0003280001207983 */ /* 0x000ea80000300a00 */
[----:B------:R-:W2:Y:S01]  /*7310*/  LDL.LU.64 R30, [R1+0x320] ;  /* 0x00032000011e7983 */ /* 0x000ea20000300a00 */
[----:B------:R-:W-:-:S02]  /*7320*/  WARPGROUP.DEPBAR.LE gsb0, 0x0 ;  /* 0x00008000000079c5 */ /* 0x000fc40000010000 */
[----:B------:R-:W-:Y:S01]  /*7330*/  WARPGROUP.ARRIVE ;  /* 0x00000000000079c5 */ /* 0x000fe20000000000 */
[----:B------:R-:W2:Y:S04]  /*7340*/  LDL.LU.64 R28, [R1+0x318] ;  /* 0x00031800011c7983 */ /* 0x000ea80000300a00 */
[----:B------:R-:W2:Y:S01]  /*7350*/  LDL.LU.64 R26, [R1+0x310] ;  /* 0x00031000011a7983 */ /* 0x000ea20000300a00 */
[----:B------:R-:W-:Y:S03]  /*7360*/  IGMMA.64x32x32.S8.S8 R220, gdesc[UR20], R220, gsb0 ;  /* 0x0120000014dc79f1 */ /* 0x000fe600080410dc */
[----:B------:R-:W2:Y:S04]  /*7370*/  LDL.LU.64 R24, [R1+0x308] ;  /* 0x0003080001187983 */ /* 0x000ea80000300a00 */
        /* <DEDUP_REMOVED lines=8> */
[----:B-1----:R-:W3:Y:S04]  /*7400*/  LDL.LU.64 R86, [R1+0x300] ;  /* 0x0003000001567983 */ /* 0x002ee80000300a00 */
[----:B------:R-:W3:Y:S04]  /*7410*/  LDL.LU.64 R84, [R1+0x2f8] ;  /* 0x0002f80001547983 */ /* 0x000ee80000300a00 */
[----:B------:R-:W3:Y:S04]  /*7420*/  LDL.LU.64 R82, [R1+0x2f0] ;  /* 0x0002f00001527983 */ /* 0x000ee80000300a00 */
[----:B------:R-:W3:Y:S04]  /*7430*/  LDL.LU.64 R80, [R1+0x2e8] ;  /* 0x0002e80001507983 */ /* 0x000ee80000300a00 */
[----:B------:R-:W3:Y:S04]  /*7440*/  LDL.LU.64 R78, [R1+0x2e0] ;  /* 0x0002e000014e7983 */ /* 0x000ee80000300a00 */
[----:B------:R-:W3:Y:S04]  /*7450*/  LDL.LU.64 R76, [R1+0x2d8] ;  /* 0x0002d800014c7983 */ /* 0x000ee80000300a00 */
[----:B------:R-:W3:Y:S04]  /*7460*/  LDL.LU.64 R74, [R1+0x2d0] ;  /* 0x0002d000014a7983 */ /* 0x000ee80000300a00 */
[----:B------:R-:W3:Y:S04]  /*7470*/  LDL.LU.64 R72, [R1+0x2c8] ;  /* 0x0002c80001487983 */ /* 0x000ee80000300a00 */
        /* <DEDUP_REMOVED lines=8> */
[----:B-1----:R-:W4:Y:S04]  /*7500*/  LDL.LU.64 R134, [R1+0x2c0] ;  /* 0x0002c00001867983 */ /* 0x002f280000300a00 */
[----:B------:R-:W4:Y:S04]  /*7510*/  LDL.LU.64 R132, [R1+0x2b8] ;  /* 0x0002b80001847983 */ /* 0x000f280000300a00 */
[----:B------:R-:W4:Y:S04]  /*7520*/  LDL.LU.64 R130, [R1+0x2b0] ;  /* 0x0002b00001827983 */ /* 0x000f280000300a00 */
[----:B------:R-:W4:Y:S04]  /*7530*/  LDL.LU.64 R128, [R1+0x2a8] ;  /* 0x0002a80001807983 */ /* 0x000f280000300a00 */
[----:B------:R-:W4:Y:S04]  /*7540*/  LDL.LU.64 R126, [R1+0x2a0] ;  /* 0x0002a000017e7983 */ /* 0x000f280000300a00 */
[----:B------:R-:W4:Y:S04]  /*7550*/  LDL.LU.64 R124, [R1+0x298] ;  /* 0x00029800017c7983 */ /* 0x000f280000300a00 */
[----:B------:R-:W4:Y:S04]  /*7560*/  LDL.LU.64 R122, [R1+0x290] ;  /* 0x00029000017a7983 */ /* 0x000f280000300a00 */
[----:B------:R-:W4:Y:S04]  /*7570*/  LDL.LU.64 R120, [R1+0x288] ;  /* 0x0002880001787983 */ /* 0x000f280000300a00 */
        /* <DEDUP_REMOVED lines=9> */
[----:B-1----:R-:W2:Y:S04]  /*7610*/  LDL.LU.64 R182, [R1+0x280] ;  /* 0x0002800001b67983 */ /* 0x002ea80000300a00 */
[----:B------:R-:W2:Y:S04]  /*7620*/  LDL.LU.64 R180, [R1+0x278] ;  /* 0x0002780001b47983 */ /* 0x000ea80000300a00 */
[----:B------:R-:W2:Y:S04]  /*7630*/  LDL.LU.64 R178, [R1+0x270] ;  /* 0x0002700001b27983 */ /* 0x000ea80000300a00 */
[----:B------:R-:W2:Y:S04]  /*7640*/  LDL.LU.64 R176, [R1+0x268] ;  /* 0x0002680001b07983 */ /* 0x000ea80000300a00 */
[----:B------:R-:W2:Y:S04]  /*7650*/  LDL.LU.64 R174, [R1+0x260] ;  /* 0x0002600001ae7983 */ /* 0x000ea80000300a00 */
[----:B------:R-:W2:Y:S04]  /*7660*/  LDL.LU.64 R172, [R1+0x258] ;  /* 0x0002580001ac7983 */ /* 0x000ea80000300a00 */
[----:B------:R-:W2:Y:S04]  /*7670*/  LDL.LU.64 R170, [R1+0x250] ;  /* 0x0002500001aa7983 */ /* 0x000ea80000300a00 */
[----:B------:R-:W2:Y:S04]  /*7680*/  LDL.LU.64 R168, [R1+0x248] ;  /* 0x0002480001a87983 */ /* 0x000ea80000300a00 */
[----:B------:R-:W-:Y:S04]  /*7690*/  STL.64 [R1+0x80], R220 ;  /* 0x000080dc01007387 */ /* 0x000fe80000100a00 */
[----:B------:R-:W-:Y:S04]  /*76a0*/  STL.64 [R1+0x88], R222 ;  /* 0x000088de01007387 */ /* 0x000fe80000100a00 */
[----:B------:R-:W-:Y:S04]  /*76b0*/  STL.64 [R1+0x90], R224 ;  /* 0x000090e001007387 */ /* 0x000fe80000100a00 */
[----:B------:R-:W-:Y:S04]  /*76c0*/  STL.64 [R1+0x98], R226 ;  /* 0x000098e201007387 */ /* 0x000fe80000100a00 */
[----:B------:R-:W-:Y:S04]  /*76d0*/  STL.64 [R1+0xa0], R228 ;  /* 0x0000a0e401007387 */ /* 0x000fe80000100a00 */
[----:B------:R1:W-:Y:S04]  /*76e0*/  STL.64 [R1+0xa8], R230 ;  /* 0x0000a8e601007387 */ /* 0x0003e80000100a00 */
[----:B------:R0:W-:Y:S04]  /*76f0*/  STL.64 [R1+0xb0], R232 ;  /* 0x0000b0e801007387 */ /* 0x0001e80000100a00 */
[----:B------:R0:W-:Y:S04]  /*7700*/  STL.64 [R1+0xb8], R234 ;  /* 0x0000b8ea01007387 */ /* 0x0001e80000100a00 */
[----:B-1----:R-:W3:Y:S04]  /*7710*/  LDL.LU.64 R230, [R1+0x240] ;  /* 0x0002400001e67983 */ /* 0x002ee80000300a00 */
        /* <DEDUP_REMOVED lines=19> */
[----:B------:R-:W-:Y:S03]  /*7850*/  IGMMA.64x32x32.S8.S8 R168, gdesc[UR4], R168, gsb0 ;  /* 0x0120000004a879f1 */ /* 0x000fe600080410a8 */
[----:B------:R-:W-:Y:S02]  /*7860*/  WARPGROUP.DEPBAR.LE gsb0, 0x0 ;  /* 0x00008000000079c5 */ /* 0x000fe40000010000 */
[----:B----4-:R-:W-:-:S06]  /*7870*/  WARPGROUP.ARRIVE ;  /* 0x00000000000079c5 */ /* 0x010fcc0000000000 */
        /* <DEDUP_REMOVED lines=8> */
[----:B0-----:R-:W-:Y:S05]  /*7900*/  @!P1 BRA `(.L_x_22) ;  /* 0x0000006c00489947 */ /* 0x001fea0003800000 */
[----:B------:R-:W-:Y:S01]  /*7910*/  UIADD3 UR33, UR48, 0x1, URZ ;  /* 0x0000000130217890 */ /* 0x000fe2000fffe03f */
[----:B-----5:R-:W-:Y:S01]  /*7920*/  R2UR UR35, R2 ;  /* 0x00000000022372ca */ /* 0x020fe200000e0000 */
[----:B------:R-:W-:Y:S02]  /*7930*/  UMOV UR32, UR48 ;  /* 0x0000003000207c82 */ /* 0x000fe40008000000 */
[----:B------:R-:W-:-:S04]  /*7940*/  UISETP.NE.AND UP0, UPT, UR33, 0x2, UPT ;  /* 0x000000022100788c */ /* 0x000fc8000bf05270 */
[----:B------:R-:W-:Y:S02]  /*7950*/  USEL UR34, URZ, 0x1, UP0 ;  /* 0x000000013f227887 */ /* 0x000fe40008000000 */
[----:B------:R-:W-:Y:S02]  /*7960*/  USEL UR33, UR33, URZ, UP0 ;  /* 0x0000003f21217287 */ /* 0x000fe40008000000 */
[----:B------:R-:W-:-:S12]  /*7970*/  ULOP3.LUT UR34, UR49, UR34, URZ, 0x3c, !UPT ;  /* 0x0000002231227292 */ /* 0x000fd8000f8e3c3f */
.L_x_29:
[----:B------:R-:W-:Y:S05]  /*7980*/  @!P0 BRA `(.L_x_23) ;  /* 0x0000000000048947 */ /* 0x000fea0003800000 */
[----:B------:R-:W-:Y:S01]  /*7990*/  BPT.TRAP 0x1 ;  /* 0x000000040000795c */ /* 0x000fe20000300000 */
.L_x_23:
[----:B------:R-:W0:Y:S01]  /*79a0*/  S2UR UR5, SR_CgaCtaId ;  /* 0x00000000000579c3 */ /* 0x000e220000008800 */
[----:B------:R-:W-:Y:S01]  /*79b0*/  UMOV UR4, 0x400 ;  /* 0x0000040000047882 */ /* 0x000fe20000000000 */
[----:B------:R-:W-:Y:S02]  /*79c0*/  IMAD.U32 R3, RZ, RZ, UR34 ;  /* 0x00000022ff037e24 */ /* 0x000fe4000f8e00ff */
[----:B------:R-:W-:-:S03]  /*79d0*/  IMAD.U32 R2, RZ, RZ, UR33 ;  /* 0x00000021ff027e24 */ /* 0x000fc6000f8e00ff */
[----:B------:R-:W-:Y:S01]  /*79e0*/  SHF.L.U32 R3, R3, 0x1f, RZ ;  /* 0x0000001f03037819 */ /* 0x000fe200000006ff */
[----:B0-----:R-:W-:-:S06]  /*79f0*/  ULEA UR4, UR5, UR4, 0x18 ;  /* 0x0000000405047291 */ /* 0x001fcc000f8ec03f */
[----:B------:R-:W-:-:S04]  /*7a00*/  IMAD.U32 R0, RZ, RZ, UR4 ;  /* 0x00000004ff007e24 */ /* 0x000fc8000f8e00ff */
[----:B------:R-:W-:-:S04]  /*7a10*/  IMAD R2, R2, 0x8, R0 ;  /* 0x0000000802027824 */ /* 0x000fc800078e0200 */
[----:B------:R0:W1:Y:S01]  /*7a20*/  SYNCS.PHASECHK.TRANS64.TRYWAIT P1, [R2+URZ], R3 ;  /* 0x00000003020075a7 */ /* 0x000062000802017f */
[----:B------:R-:W-:Y:S05]  /*7a30*/  @!P0 BRA `(.L_x_24) ;  /* 0x0000000000048947 */ /* 0x000fea0003800000 */
[----:B------:R-:W-:Y:S01]  /*7a40*/  BPT.TRAP 0x1 ;  /* 0x000000040000795c */ /* 0x000fe20000300000 */
.L_x_24:
[----:B-1----:R-:W-:Y:S05]  /*7a50*/  @P1 BRA `(.L_x_25) ;  /* 0x0000000000081947 */ /* 0x002fea0003800000 */
[----:B------:R-:W1:Y:S02]  /*7a60*/  SYNCS.PHASECHK.TRANS64.TRYWAIT P1, [R2+URZ], R3 ;  /* 0x00000003020075a7 */ /* 0x000e64000802017f */
[----:B-1----:R-:W-:Y:S05]  /*7a70*/  @!P1 BRA `(.L_x_26) ;  /* 0x000001fc00d89947 */ /* 0x002fea0003800000 */
.L_x_25:
        /* <DEDUP_REMOVED lines=8> */
[----:B--2---:R-:W2:Y:S04]  /*7b00*/  LDL.LU.64 R120, [R1+0x100] ;  /* 0x0001000001787983 */ /* 0x004ea80000300a00 */
        /* <DEDUP_REMOVED lines=15> */
[----:B---3--:R-:W3:Y:S04]  /*7c00*/  LDL.LU.64 R72, [R1+0x1c0] ;  /* 0x0001c00001487983 */ /* 0x008ee80000300a00 */
[----:B------:R-:W3:Y:S04]  /*7c10*/  LDL.LU.64 R74, [R1+0x1c8] ;  /* 0x0001c800014a7983 */ /* 0x000ee80000300a00 */
[----:B------:R-:W3:Y:S04]  /*7c20*/  LDL.LU.64 R76, [R1+0x1d0] ;  /* 0x0001d000014c7983 */ /* 0x000ee80000300a00 */
[----:B------:R-:W3:Y:S04]  /*7c30*/  LDL.LU.64 R78, [R1+0x1d8] ;  /* 0x0001d800014e7983 */ /* 0x000ee80000300a00 */
[----:B------:R-:W3:Y:S04]  /*7c40*/  LDL.LU.64 R80, [R1+0x1e0] ;  /* 0x0001e00001507983 */ /* 0x000ee80000300a00 */
[----:B------:R-:W3:Y:S04]  /*7c50*/  LDL.LU.64 R82, [R1+0x1e8] ;  /* 0x0001e80001527983 */ /* 0x000ee80000300a00 */
[----:B------:R-:W3:Y:S04]  /*7c60*/  LDL.LU.64 R84, [R1+0x1f0] ;  /* 0x0001f00001547983 */ /* 0x000ee80000300a00 */
[----:B------:R-:W3:Y:S04]  /*7c70*/  LDL.LU.64 R86, [R1+0x1f8] ;  /* 0x0001f80001567983 */ /* 0x000ee80000300a00 */
        /* <DEDUP_REMOVED lines=13> */
[----:B------:R-:W2:Y:S04]  /*7d50*/  LDL.LU.64 R4, [R1+0x40] ;  /* 0x0000400001047983 */ /* 0x000ea80000300a00 */
[----:B------:R-:W2:Y:S04]  /*7d60*/  LDL.LU.64 R6, [R1+0x48] ;  /* 0x0000480001067983 */ /* 0x000ea80000300a00 */
[----:B------:R-:W2:Y:S04]  /*7d70*/  LDL.LU.64 R8, [R1+0x50] ;  /* 0x0000500001087983 */ /* 0x000ea80000300a00 */
[----:B------:R-:W2:Y:S04]  /*7d80*/  LDL.LU.64 R10, [R1+0x58] ;  /* 0x00005800010a7983 */ /* 0x000ea80000300a00 */
[----:B------:R-:W2:Y:S04]  /*7d90*/  LDL.LU.64 R12, [R1+0x60] ;  /* 0x00006000010c7983 */ /* 0x000ea80000300a00 */
[----:B------:R-:W2:Y:S04]  /*7da0*/  LDL.LU.64 R14, [R1+0x68] ;  /* 0x00006800010e7983 */ /* 0x000ea80000300a00 */
[----:B----4-:R-:W4:Y:S04]  /*7db0*/  LDL.LU.64 R16, [R1+0x70] ;  /* 0x0000700001107983 */ /* 0x010f280000300a00 */
[----:B------:R-:W4:Y:S01]  /*7dc0*/  LDL.LU.64 R18, [R1+0x78] ;  /* 0x0000780001127983 */ /* 0x000f220000300a00 */
[----:B------:R-:W-:-:S02]  /*7dd0*/  UIMAD UR44, UR33, 0xc00, UR54 ;  /* 0x00000c00212c78a4 */ /* 0x000fc4000f8e0236 */
[----:B------:R-:W-:Y:S01]  /*7de0*/  UIMAD UR45, UR33, 0x700, UR55 ;  /* 0x00000700212d78a4 */ /* 0x000fe2000f8e0237 */
[----:B------:R-:W-:Y:S01]  /*7df0*/  STL [R1+0x348], R0 ;  /* 0x0003480001007387 */ /* 0x000fe20000100800 */
[----:B------:R-:W-:Y:S01]  /*7e00*/  UMOV UR25, 0x40000040 ;  /* 0x4000004000197882 */ /* 0x000fe20000000000 */
[----:B------:R-:W-:Y:S01]  /*7e10*/  UMOV UR27, 0x40000040 ;  /* 0x40000040001b7882 */ /* 0x000fe20000000000 */
[----:B------:R-:W-:Y:S01]  /*7e20*/  UIADD3 UR22, UR45, 0x100, URZ ;  /* 0x000001002d167890 */ /* 0x000fe2000fffe03f */
[----:B------:R-:W-:Y:S02]  /*7e30*/  UMOV UR24, UR44 ;  /* 0x0000002c00187c82 */ /* 0x000fe40008000000 */
[----:B------:R-:W-:Y:S01]  /*7e40*/  UMOV UR26, UR45 ;  /* 0x0000002d001a7c82 */ /* 0x000fe20008000000 */
[----:B------:R-:W-:Y:S01]  /*7e50*/  UMOV UR20, UR24 ;  /* 0x0000001800147c82 */ /* 0x000fe20008000000 */
[----:B------:R-:W-:Y:S01]  /*7e60*/  UMOV UR21, UR25 ;  /* 0x0000001900157c82 */ /* 0x000fe20008000000 */
[----:B------:R-:W-:Y:S01]  /*7e70*/  UMOV UR23, 0x40000040 ;  /* 0x4000004000177882 */ /* 0x000fe20000000000 */
[----:B------:R-:W-:Y:S01]  /*7e80*/  UIADD3 UR18, UR45, 0x200, URZ ;  /* 0x000002002d127890 */ /* 0x000fe2000fffe03f */
[----:B------:R-:W-:Y:S01]  /*7e90*/  UMOV UR16, UR24 ;  /* 0x0000001800107c82 */ /* 0x000fe20008000000 */
[----:B------:R-:W-:Y:S01]  /*7ea0*/  UMOV UR17, UR25 ;  /* 0x0000001900117c82 */ /* 0x000fe20008000000 */
[----:B------:R-:W-:Y:S01]  /*7eb0*/  UMOV UR19, 0x40000040 ;  /* 0x4000004000137882 */ /* 0x000fe20000000000 */
[----:B------:R-:W-:Y:S01]  /*7ec0*/  UIADD3 UR14, UR45, 0x300, URZ ;  /* 0x000003002d0e7890 */ /* 0x000fe2000fffe03f */
[----:B---3--:R-:W-:-:S06]  /*7ed0*/  WARPGROUP.ARRIVE ;  /* 0x00000000000079c5 */ /* 0x008fcc0000000000 */
[----:B------:R-:W-:Y:S03]  /*7ee0*/  IGMMA.64x32x32.S8.S8 R72, gdesc[UR24], R72, gsb0 ;  /* 0x01200000184879f1 */ /* 0x000fe60008041048 */
[----:B------:R-:W-:Y:S02]  /*7ef0*/  WARPGROUP.DEPBAR.LE gsb0, 0x0 ;  /* 0x00008000000079c5 */ /* 0x000fe40000010000 */
[----:B--2---:R-:W-:Y:S01]  /*7f00*/  WARPGROUP.ARRIVE ;  /* 0x00000000000079c5 */ /* 0x004fe20000000000 */
[----:B------:R-:W-:Y:S01]  /*7f10*/  UMOV UR12, UR24 ;  /* 0x00000018000c7c82 */ /* 0x000fe20008000000 */
[----:B------:R-:W-:Y:S01]  /*7f20*/  UMOV UR13, UR25 ;  /* 0x00000019000d7c82 */ /* 0x000fe20008000000 */
[----:B------:R-:W-:Y:S01]  /*7f30*/  UMOV UR15, 0x40000040 ;  /* 0x40000040000f7882 */ /* 0x000fe20000000000 */
[----:B------:R-:W-:Y:S01]  /*7f40*/  UIADD3 UR10, UR45, 0x400, URZ ;  /* 0x000004002d0a7890 */ /* 0x000fe2000fffe03f */
[----:B------:R2:W-:Y:S01]  /*7f50*/  STL.64 [R1+0x1c0], R72 ;  /* 0x0001c04801007387 */ /* 0x0005e20000100a00 */
[----:B------:R-:W-:Y:S01]  /*7f60*/  IGMMA.64x32x32.S8.S8 R120, gdesc[UR20], R120, gsb0 ;  /* 0x01200000147879f1 */ /* 0x000fe20008041078 */
[----:B------:R-:W-:Y:S01]  /*7f70*/  UMOV UR8, UR24 ;  /* 0x0000001800087c82 */ /* 0x000fe20008000000 */
[----:B------:R-:W-:Y:S01]  /*7f80*/  UMOV UR9, UR25 ;  /* 0x0000001900097c82 */ /* 0x000fe20008000000 */
[----:B------:R-:W-:Y:S01]  /*7f90*/  UMOV UR11, 0x40000040 ;  /* 0x40000040000b7882 */ /* 0x000fe20000000000 */
[----:B------:R-:W-:Y:S01]  /*7fa0*/  UIADD3 UR6, UR45, 0x500, URZ ;  /* 0x000005002d067890 */ /* 0x000fe2000fffe03f */
[----:B------:R3:W-:Y:S01]  /*7fb0*/  STL.64 [R1+0x1c8], R74 ;  /* 0x0001c84a01007387 */ /* 0x0007e20000100a00 */
        /* <DEDUP_REMOVED lines=8> */
[----:B------:R1:W-:Y:S04]  /*8040*/  STL.64 [R1+0x1d8], R78 ;  /* 0x0001d84e01007387 */ /* 0x0003e80000100a00 */
[----:B------:R1:W-:Y:S04]  /*8050*/  STL.64 [R1+0x1e0], R80 ;  /* 0x0001e05001007387 */ /* 0x0003e80000100a00 */
[----:B------:R1:W-:Y:S04]  /*8060*/  STL.64 [R1+0x1e8], R82 ;  /* 0x0001e85201007387 */ /* 0x0003e80000100a00 */
[----:B------:R1:W-:Y:S04]  /*8070*/  STL.64 [R1+0x1f0], R84 ;  /* 0x0001f05401007387 */ /* 0x0003e80000100a00 */
[----:B------:R4:W-:Y:S04]  /*8080*/  STL.64 [R1+0x1f8], R86 ;  /* 0x0001f85601007387 */ /* 0x0009e80000100a00 */
[----:B--2---:R-:W2:Y:S04]  /*8090*/  LDL.LU.64 R72, [R1] ;  /* 0x0000000001487983 */ /* 0x004ea80000300a00 */
[----:B---3--:R-:W2:Y:S04]  /*80a0*/  LDL.LU.64 R74, [R1+0x8] ;  /* 0x00000800014a7983 */ /* 0x008ea80000300a00 */
[----:B0-----:R-:W2:Y:S04]  /*80b0*/  LDL.LU.64 R76, [R1+0x10] ;  /* 0x00001000014c7983 */ /* 0x001ea80000300a00 */
[----:B-1----:R-:W2:Y:S04]  /*80c0*/  LDL.LU.64 R78, [R1+0x18] ;  /* 0x00001800014e7983 */ /* 0x002ea80000300a00 */
[----:B------:R-:W2:Y:S04]  /*80d0*/  LDL.LU.64 R80, [R1+0x20] ;  /* 0x0000200001507983 */ /* 0x000ea80000300a00 */
[----:B------:R-:W2:Y:S04]  /*80e0*/  LDL.LU.64 R82, [R1+0x28] ;  /* 0x0000280001527983 */ /* 0x000ea80000300a00 */
[----:B------:R-:W2:Y:S01]  /*80f0*/  LDL.LU.64 R84, [R1+0x30] ;  /* 0x0000300001547983 */ /* 0x000ea20000300a00 */
[----:B------:R-:W-:-:S02]  /*8100*/  WARPGROUP.DEPBAR.LE gsb0, 0x0 ;  /* 0x00008000000079c5 */ /* 0x000fc40000010000 */
[----:B----4-:R-:W-:Y:S01]  /*8110*/  WARPGROUP.ARRIVE ;  /* 0x00000000000079c5 */ /* 0x010fe20000000000 */
[----:B------:R-:W2:Y:S01]  /*8120*/  LDL.LU.64 R86, [R1+0x38] ;  /* 0x0000380001567983 */ /* 0x000ea20000300a00 */
[----:B------:R-:W-:Y:S02]  /*8130*/  IMAD.MOV.U32 R31, RZ, RZ, R120 ;  /* 0x000000ffff1f7224 */ /* 0x000fe400078e0078 */
[----:B------:R-:W-:Y:S02]  /*8140*/  IMAD.MOV.U32 R32, RZ, RZ, R121 ;  /* 0x000000ffff207224 */ /* 0x000fe400078e0079 */
        /* <DEDUP_REMOVED lines=126> */
[----:B------:R3:W-:Y:S04]  /*8930*/  STL.64 [R1+0x20], R80 ;  /* 0x0000205001007387 */ /* 0x0007e80000100a00 */
[----:B------:R3:W-:Y:S04]  /*8940*/  STL.64 [R1+0x28], R82 ;  /* 0x0000285201007387 */ /* 0x0007e80000100a00 */
[----:B------:R3:W-:Y:S04]  /*8950*/  STL.64 [R1+0x30], R84 ;  /* 0x0000305401007387 */ /* 0x0007e80000100a00 */
[----:B------:R3:W-:Y:S04]  /*8960*/  STL.64 [R1+0x38], R86 ;  /* 0x0000385601007387 */ /* 0x0007e80000100a00 */
        /* <DEDUP_REMOVED lines=8> */
[----:B------:R-:W-:Y:S01]  /*89f0*/  WARPGROUP.ARRIVE ;  /* 0x00000000000079c5 */ /* 0x000fe20000000000 */
[----:B------:R-:W-:Y:S01]  /*8a00*/  UMOV UR20, UR28 ;  /* 0x0000001c00147c82 */ /* 0x000fe20008000000 */
[----:B------:R-:W-:Y:S01]  /*8a10*/  UMOV UR21, UR29 ;  /* 0x0000001d00157c82 */ /* 0x000fe20008000000 */
[----:B------:R-:W3:Y:S03]  /*8a20*/  LDL.LU.64 R108, [R1+0x140] ;  /* 0x00014000016c7983 */ /* 0x000ee60000300a00 */
[----:B------:R-:W-:Y:S01]  /*8a30*/  IGMMA.64x32x32.S8.S8 R120, gdesc[UR20], R120, gsb0 ;  /* 0x01200000147879f1 */ /* 0x000fe20008041078 */
[----:B------:R-:W3:Y:S04]  /*8a40*/  LDL.LU.64 R110, [R1+0x148] ;  /* 0x00014800016e7983 */ /* 0x000ee80000300a00 */
[----:B------:R-:W3:Y:S04]  /*8a50*/  LDL.LU.64 R112, [R1+0x150] ;  /* 0x0001500001707983 */ /* 0x000ee80000300a00 */
[----:B------:R-:W3:Y:S04]  /*8a60*/  LDL.LU.64 R114, [R1+0x158] ;  /* 0x0001580001727983 */ /* 0x000ee80000300a00 */
[----:B------:R-:W3:Y:S04]  /*8a70*/  LDL.LU.64 R116, [R1+0x160] ;  /* 0x0001600001747983 */ /* 0x000ee80000300a00 */
[----:B------:R-:W3:Y:S01]  /*8a80*/  LDL.LU.64 R118, [R1+0x168] ;  /* 0x0001680001767983 */ /* 0x000ee20000300a00 */
[----:B------:R-:W-:-:S02]  /*8a90*/  WARPGROUP.DEPBAR.LE gsb0, 0x0 ;  /* 0x00008000000079c5 */ /* 0x000fc40000010000 */
[----:B------:R-:W-:Y:S02]  /*8aa0*/  IMAD.MOV.U32 R4, RZ, RZ, R120 ;  /* 0x000000ffff047224 */ /* 0x000fe400078e0078 */
[----:B------:R-:W-:Y:S02]  /*8ab0*/  IMAD.MOV.U32 R5, RZ, RZ, R121 ;  /* 0x000000ffff057224 */ /* 0x000fe400078e0079 */
[----:B------:R-:W-:Y:S01]  /*8ac0*/  IMAD.MOV.U32 R6, RZ, RZ, R122 ;  /* 0x000000ffff067224 */ /* 0x000fe200078e007a */
[----:B------:R-:W3:Y:S01]  /*8ad0*/  LDL.LU.64 R120, [R1+0x170] ;  /* 0x0001700001787983 */ /* 0x000ee20000300a00 */
[----:B------:R-:W-:-:S03]  /*8ae0*/  IMAD.MOV.U32 R7, RZ, RZ, R123 ;  /* 0x000000ffff077224 */ /* 0x000fc600078e007b */
[----:B------:R-:W3:Y:S01]  /*8af0*/  LDL.LU.64 R122, [R1+0x178] ;  /* 0x00017800017a7983 */ /* 0x000ee20000300a00 */
[----:B------:R-:W-:Y:S01]  /*8b00*/  UMOV UR24, UR28 ;  /* 0x0000001c00187c82 */ /* 0x000fe20008000000 */
[----:B------:R-:W-:Y:S01]  /*8b10*/  UMOV UR25, UR29 ;  /* 0x0000001d00197c82 */ /* 0x000fe20008000000 */
[----:B------:R-:W-:Y:S01]  /*8b20*/  UIADD3 UR4, UR44, 0x800, URZ ;  /* 0x000008002c047890 */ /* 0x000fe2000fffe03f */
[----:B--2---:R-:W-:-:S06]  /*8b30*/  WARPGROUP.ARRIVE ;  /* 0x00000000000079c5 */ /* 0x004fcc0000000000 */
[----:B------:R-:W-:Y:S03]  /*8b40*/  IGMMA.64x32x32.S8.S8 R72, gdesc[UR24], R72, gsb0 ;  /* 0x01200000184879f1 */ /* 0x000fe60008041048 */
[----:B------:R-:W-:Y:S02]  /*8b50*/  WARPGROUP.DEPBAR.LE gsb0, 0x0 ;  /* 0x00008000000079c5 */ /* 0x000fe40000010000 */
[----:B------:R-:W-:Y:S02]  /*8b60*/  IMAD.MOV.U32 R200, RZ, RZ, R72 ;  /* 0x000000ffffc87224 */ /* 0x000fe400078e0048 */
[----:B------:R-:W-:Y:S02]  /*8b70*/  IMAD.MOV.U32 R201, RZ, RZ, R73 ;  /* 0x000000ffffc97224 */ /* 0x000fe400078e0049 */
[----:B------:R-:W-:Y:S01]  /*8b80*/  IMAD.MOV.U32 R202, RZ, RZ, R74 ;  /* 0x000000ffffca7224 */ /* 0x000fe200078e004a */
[----:B------:R-:W2:Y:S01]  /*8b90*/  LDL.LU.64 R72, [R1+0x80] ;  /* 0x0000800001487983 */ /* 0x000ea20000300a00 */
[----:B------:R-:W-:-:S02]  /*8ba0*/  IMAD.MOV.U32 R203, RZ, RZ, R75 ;  /* 0x000000ffffcb7224 */ /* 0x000fc400078e004b */
[----:B------:R-:W-:Y:S01]  /*8bb0*/  IMAD.MOV.U32 R204, RZ, RZ, R76 ;  /* 0x000000ffffcc7224 */ /* 0x000fe200078e004c */
[----:B------:R-:W2:Y:S01]  /*8bc0*/  LDL.LU.64 R74, [R1+0x88] ;  /* 0x00008800014a7983 */ /* 0x000ea20000300a00 */
[----:B------:R-:W-:Y:S02]  /*8bd0*/  IMAD.MOV.U32 R205, RZ, RZ, R77 ;  /* 0x000000ffffcd7224 */ /* 0x000fe400078e004d */
[----:B------:R-:W-:Y:S01]  /*8be0*/  IMAD.MOV.U32 R206, RZ, RZ, R78 ;  /* 0x000000ffffce7224 */ /* 0x000fe200078e004e */
[----:B------:R-:W2:Y:S01]  /*8bf0*/  LDL.LU.64 R76, [R1+0x90] ;  /* 0x00009000014c7983 */ /* 0x000ea20000300a00 */
        /* <DEDUP_REMOVED lines=12> */
[----:B------:R-:W-:-:S03]  /*8cc0*/  IMAD.MOV.U32 R215, RZ, RZ, R87 ;  /* 0x000000ffffd77224 */ /* 0x000fc600078e0057 */
[----:B------:R-:W2:Y:S01]  /*8cd0*/  LDL.LU.64 R86, [R1+0xb8] ;  /* 0x0000b80001567983 */ /* 0x000ea20000300a00 */
[----:B---3--:R-:W-:Y:S01]  /*8ce0*/  WARPGROUP.ARRIVE ;  /* 0x00000000000079c5 */ /* 0x008fe20000000000 */
[----:B------:R-:W-:Y:S01]  /*8cf0*/  UMOV UR24, UR4 ;  /* 0x0000000400187c82 */ /* 0x000fe20008000000 */
[----:B------:R-:W-:-:S04]  /*8d00*/  UMOV UR25, 0x40000040 ;  /* 0x4000004000197882 */ /* 0x000fc80000000000 */
[----:B------:R-:W-:Y:S01]  /*8d10*/  IGMMA.64x32x32.S8.S8 R108, gdesc[UR24], R108, gsb0 ;  /* 0x01200000186c79f1 */ /* 0x000fe2000804106c */
        /* <DEDUP_REMOVED lines=29> */
[----:B------:R-:W-:Y:S01]  /*8ef0*/  UMOV UR12, UR24 ;  /* 0x00000018000c7c82 */ /* 0x000fe20008000000 */
[----:B------:R-:W-:Y:S01]  /*8f00*/  UMOV UR13, UR25 ;  /* 0x00000019000d7c82 */ /* 0x000fe20008000000 */
        /* <DEDUP_REMOVED lines=11> */
[----:B------:R-:W-:Y:S01]  /*8fc0*/  IMAD.MOV.U32 R153, RZ, RZ, R109 ;  /* 0x000000ffff997224 */ /* 0x000fe200078e006d */
[----:B--2---:R-:W-:-:S06]  /*8fd0*/  WARPGROUP.ARRIVE ;  /* 0x00000000000079c5 */ /* 0x004fcc0000000000 */
[----:B------:R-:W-:Y:S03]  /*8fe0*/  IGMMA.64x32x32.S8.S8 R72, gdesc[UR20], R72, gsb0 ;  /* 0x01200000144879f1 */ /* 0x000fe60008041048 */
[----:B------:R-:W-:Y:S02]  /*8ff0*/  WARPGROUP.DEPBAR.LE gsb0, 0x0 ;  /* 0x00008000000079c5 */ /* 0x000fe40000010000 */
[----:B------:R-:W-:-:S06]  /*9000*/  WARPGROUP.ARRIVE ;  /* 0x00000000000079c5 */ /* 0x000fcc0000000000 */
[----:B------:R-:W-:Y:S01]  /*9010*/  IGMMA.64x32x32.S8.S8 R216, gdesc[UR16], R216, gsb0 ;  /* 0x0120000010d879f1 */ /* 0x000fe200080410d8 */
[----:B------:R-:W-:Y:S02]  /*9020*/  IMAD.MOV.U32 R234, RZ, RZ, R86 ;  /* 0x000000ffffea7224 */ /* 0x000fe400078e0056 */
        /* <DEDUP_REMOVED lines=21> */
[----:B------:R-:W-:-:S03]  /*9180*/  IMAD.MOV.U32 R109, RZ, RZ, R73 ;  /* 0x000000ffff6d7224 */ /* 0x000fc600078e0049 */
[----:B------:R-:W2:Y:S01]  /*9190*/  LDL.LU.64 R72, [R1+0x758] ;  /* 0x0007580001487983 */ /* 0x000ea20000300a00 */
        /* <DEDUP_REMOVED lines=8> */
[----:B------:R-:W-:Y:S01]  /*9220*/  STL.64 [R1+0x510], R220 ;  /* 0x000510dc01007387 */ /* 0x000fe20000100a00 */
[----:B------:R-:W-:Y:S01]  /*9230*/  UMOV UR8, UR24 ;  /* 0x0000001800087c82 */ /* 0x000fe20008000000 */
[----:B------:R-:W-:Y:S01]  /*9240*/  UMOV UR9, UR25 ;  /* 0x0000001900097c82 */ /* 0x000fe20008000000 */
[----:B------:R-:W-:-:S02]  /*9250*/  WARPGROUP.DEPBAR.LE gsb0, 0x0 ;  /* 0x00008000000079c5 */ /* 0x000fc40000010000 */
[----:B------:R-:W-:Y:S01]  /*9260*/  STL.64 [R1+0x578], R182 ;  /* 0x000578b601007387 */ /* 0x000fe20000100a00 */
[----:B---3--:R-:W-:-:S03]  /*9270*/  WARPGROUP.ARRIVE ;  /* 0x00000000000079c5 */ /* 0x008fc60000000000 */
[----:B------:R-:W-:Y:S03]  /*9280*/  STL.64 [R1+0x570], R180 ;  /* 0x000570b401007387 */ /* 0x000fe60000100a00 */
[----:B------:R-:W-:Y:S01]  /*9290*/  IGMMA.64x32x32.S8.S8 R120, gdesc[UR8], R120, gsb0 ;  /* 0x01200000087879f1 */ /* 0x000fe20008041078 */
        /* <DEDUP_REMOVED lines=8> */
[----:B---3--:R-:W-:Y:S02]  /*9320*/  IMAD.MOV.U32 R170, RZ, RZ, R33 ;  /* 0x000000ffffaa7224 */ /* 0x008fe400078e0021 */
        /* <DEDUP_REMOVED lines=33> */
[----:B------:R-:W-:Y:S01]  /*9540*/  UMOV UR5, UR25 ;  /* 0x0000001900057c82 */ /* 0x000fe20008000000 */
[----:B--2---:R-:W-:-:S06]  /*9550*/  WARPGROUP.ARRIVE ;  /* 0x00000000000079c5 */ /* 0x004fcc0000000000 */
[----:B------:R-:W-:Y:S01]  /*9560*/  IGMMA.64x32x32.S8.S8 R72, gdesc[UR4], R72, gsb0 ;  /* 0x01200000044879f1 */ /* 0x000fe20008041048 */
[----:B------:R-:W-:Y:S01]  /*9570*/  UMOV UR26, UR30 ;  /* 0x0000001e001a7c82 */ /* 0x000fe20008000000 */
[----:B------:R-:W-:Y:S01]  /*9580*/  UMOV UR27, UR31 ;  /* 0x0000001f001b7c82 */ /* 0x000fe20008000000 */
[----:B------:R-:W-:Y:S02]  /*9590*/  WARPGROUP.DEPBAR.LE gsb0, 0x0 ;  /* 0x00008000000079c5 */ /* 0x000fe40000010000 */
[----:B------:R-:W-:Y:S02]  /*95a0*/  UIADD3 UR12, UR44, 0x2, URZ ;  /* 0x000000022c0c7890 */ /* 0x000fe4000fffe03f */
[----:B------:R-:W-:Y:S01]  /*95b0*/  UIADD3 UR8, UR45, 0x2, URZ ;  /* 0x000000022d087890 */ /* 0x000fe2000fffe03f */
[----:B---3--:R-:W-:-:S06]  /*95c0*/  WARPGROUP.ARRIVE ;  /* 0x00000000000079c5 */ /* 0x008fcc0000000000 */
[----:B------:R-:W-:Y:S01]  /*95d0*/  IGMMA.64x32x32.S8.S8 R24, gdesc[UR24], R24, gsb0 ;  /* 0x01200000181879f1 */ /* 0x000fe20008041018 */
[----:B------:R-:W-:Y:S01]  /*95e0*/  UMOV UR24, UR12 ;  /* 0x0000000c00187c82 */ /* 0x000fe20008000000 */
[----:B------:R-:W-:Y:S01]  /*95f0*/  UMOV UR25, 0x40000040 ;  /* 0x4000004000197882 */ /* 0x000fe20000000000 */
[----:B------:R-:W-:Y:S01]  /*9600*/  UMOV UR26, UR8 ;  /* 0x00000008001a7c82 */ /* 0x000fe20008000000 */
[----:B------:R-:W-:Y:S01]  /*9610*/  UMOV UR27, 0x40000040 ;  /* 0x40000040001b7882 */ /* 0x000fe20000000000 */
        /* <DEDUP_REMOVED lines=10> */
[----:B------:R-:W-:Y:S01]  /*96c0*/  UIADD3 UR22, UR45, 0x102, URZ ;  /* 0x000001022d167890 */ /* 0x000fe2000fffe03f */
[----:B------:R-:W-:Y:S01]  /*96d0*/  UMOV UR20, UR24 ;  /* 0x0000001800147c82 */ /* 0x000fe20008000000 */
[----:B------:R-:W-:Y:S01]  /*96e0*/  UMOV UR21, UR25 ;  /* 0x0000001900157c82 */ /* 0x000fe20008000000 */
[----:B------:R-:W-:Y:S01]  /*96f0*/  UMOV UR23, 0x40000040 ;  /* 0x4000004000177882 */ /* 0x000fe20000000000 */
        /* <DEDUP_REMOVED lines=22> */
[----:B------:R-:W-:Y:S01]  /*9860*/  STL.64 [R1+0x1d0], R124 ;  /* 0x0001d07c01007387 */ /* 0x000fe20000100a00 */
[----:B------:R-:W-:-:S03]  /*9870*/  WARPGROUP.DEPBAR.LE gsb0, 0x0 ;  /* 0x00008000000079c5 */ /* 0x000fc60000010000 */
[----:B------:R-:W-:Y:S04]  /*9880*/  STL.64 [R1+0x1d8], R126 ;  /* 0x0001d87e01007387 */ /* 0x000fe80000100a00 */
[----:B------:R-:W-:Y:S04]  /*9890*/  STL [R1+0x1e0], R128 ;  /* 0x0001e08001007387 */ /* 0x000fe80000100800 */
[----:B------:R-:W2:Y:S04]  /*98a0*/  LDL.LU R108, [R1+0x72c] ;  /* 0x00072c00016c7983 */ /* 0x000ea80000300800 */
        /* <DEDUP_REMOVED lines=82> */
[----:B------:R-:W-:Y:S02]  /*9dd0*/  IMAD.MOV.U32 R21, RZ, RZ, R131 ;  /* 0x000000ffff157224 */ /* 0x000fe400078e0083 */
[----:B------:R-:W-:Y:S01]  /*9de0*/  IMAD.MOV.U32 R130, RZ, RZ, R210 ;  /* 0x000000ffff827224 */ /* 0x000fe200078e00d2 */
[----:B------:R-:W4:Y:S01]  /*9df0*/  LDL.LU R208, [R1+0x69c] ;  /* 0x00069c0001d07983 */ /* 0x000f220000300800 */
[----:B------:R-:W-:Y:S02]  /*9e00*/  IMAD.MOV.U32 R20, RZ, RZ, R132 ;  /* 0x000000ffff147224 */ /* 0x000fe400078e0084 */
[----:B------:R-:W-:Y:S01]  /*9e10*/  IMAD.MOV.U32 R131, RZ, RZ, R211 ;  /* 0x000000ffff837224 */ /* 0x000fe200078e00d3 */
[----:B------:R-:W4:Y:S01]  /*9e20*/  LDL.LU R209, [R1+0x698] ;  /* 0x0006980001d17983 */ /* 0x000f220000300800 */
[----:B------:R-:W-:Y:S02]  /*9e30*/  IMAD.MOV.U32 R3, RZ, RZ, R133 ;  /* 0x000000ffff037224 */ /* 0x000fe400078e0085 */
[----:B------:R-:W-:Y:S01]  /*9e40*/  IMAD.MOV.U32 R132, RZ, RZ, R212 ;  /* 0x000000ffff847224 */ /* 0x000fe200078e00d4 */
[----:B------:R-:W4:Y:S01]  /*9e50*/  LDL.LU R210, [R1+0x694] ;  /* 0x0006940001d27983 */ /* 0x000f220000300800 */
[----:B------:R-:W-:-:S02]  /*9e60*/  IMAD.MOV.U32 R2, RZ, RZ, R134 ;  /* 0x000000ffff027224 */ /* 0x000fc400078e0086 */
[----:B------:R-:W-:Y:S01]  /*9e70*/  IMAD.MOV.U32 R133, RZ, RZ, R213 ;  /* 0x000000ffff857224 */ /* 0x000fe200078e00d5 */
[----:B------:R-:W4:Y:S01]  /*9e80*/  LDL.LU R211, [R1+0x690] ;  /* 0x0006900001d37983 */ /* 0x000f220000300800 */
[----:B------:R-:W-:Y:S02]  /*9e90*/  IMAD.MOV.U32 R0, RZ, RZ, R135 ;  /* 0x000000ffff007224 */ /* 0x000fe400078e0087 */
[----:B------:R-:W-:Y:S01]  /*9ea0*/  IMAD.MOV.U32 R134, RZ, RZ, R214 ;  /* 0x000000ffff867224 */ /* 0x000fe200078e00d6 */
        /* <DEDUP_REMOVED lines=36> */
[----:B------:R-:W2:Y:S01]  /*a0f0*/  LDL.LU R19, [R1+0x640] ;  /* 0x0006400001137983 */ /* 0x000ea20000300800 */
[----:B------:R-:W-:Y:S01]  /*a100*/  UIADD3 UR18, UR45, 0x202, URZ ;  /* 0x000002022d127890 */ /* 0x000fe2000fffe03f */
[----:B------:R-:W-:Y:S01]  /*a110*/  UMOV UR16, UR24 ;  /* 0x0000001800107c82 */ /* 0x000fe20008000000 */
[----:B------:R-:W-:Y:S01]  /*a120*/  UMOV UR17, UR25 ;  /* 0x0000001900117c82 */ /* 0x000fe20008000000 */
[----:B------:R-:W-:Y:S01]  /*a130*/  UMOV UR19, 0x40000040 ;  /* 0x4000004000137882 */ /* 0x000fe20000000000 */
[----:B------:R-:W-:Y:S01]  /*a140*/  UIADD3 UR14, UR45, 0x302, URZ ;  /* 0x000003022d0e7890 */ /* 0x000fe2000fffe03f */
[----:B------:R-:W3:Y:S01]  /*a150*/  LDL.LU R24, [R1] ;  /* 0x0000000001187983 */ /* 0x000ee20000300800 */
[----:B------:R-:W-:Y:S01]  /*a160*/  UMOV UR12, UR24 ;  /* 0x00000018000c7c82 */ /* 0x000fe20008000000 */
[----:B------:R-:W-:Y:S01]  /*a170*/  UMOV UR13, UR25 ;  /* 0x00000019000d7c82 */ /* 0x000fe20008000000 */
[----:B------:R-:W-:Y:S01]  /*a180*/  UMOV UR15, 0x40000040 ;  /* 0x40000040000f7882 */ /* 0x000fe20000000000 */
[----:B------:R-:W-:Y:S01]  /*a190*/  UIADD3 UR10, UR45, 0x402, URZ ;  /* 0x000004022d0a7890 */ /* 0x000fe2000fffe03f */
[----:B------:R-:W3:Y:S01]  /*a1a0*/  LDL.LU R25, [R1+0x4] ;  /* 0x0000040001197983 */ /* 0x000ee20000300800 */
        /* <DEDUP_REMOVED lines=25> */
[----:B--2---:R-:W-:-:S06]  /*a340*/  WARPGROUP.ARRIVE ;  /* 0x00000000000079c5 */ /* 0x004fcc0000000000 */
[----:B------:R-:W-:Y:S03]  /*a350*/  IGMMA.64x32x32.S8.S8 R4, gdesc[UR16], R4, gsb0 ;  /* 0x01200000100479f1 */ /* 0x000fe60008041004 */
[----:B------:R-:W-:Y:S02]  /*a360*/  WARPGROUP.DEPBAR.LE gsb0, 0x0 ;  /* 0x00008000000079c5 */ /* 0x000fe40000010000 */
[----:B----4-:R-:W-:-:S06]  /*a370*/  WARPGROUP.ARRIVE ;  /* 0x00000000000079c5 */ /* 0x010fcc0000000000 */
[----:B------:R-:W-:Y:S03]  /*a380*/  IGMMA.64x32x32.S8.S8 R200, gdesc[UR12], R200, gsb0 ;  /* 0x012000000cc879f1 */ /* 0x000fe600080410c8 */
[----:B------:R-:W-:Y:S02]  /*a390*/  WARPGROUP.DEPBAR.LE gsb0, 0x0 ;  /* 0x00008000000079c5 */ /* 0x000fe40000010000 */
[----:B---3--:R-:W-:-:S06]  /*a3a0*/  WARPGROUP.ARRIVE ;  /* 0x00000000000079c5 */ /* 0x008fcc0000000000 */
        /* <DEDUP_REMOVED lines=178> */
[----:B----4-:R-:W-:-:S06]  /*aed0*/  WARPGROUP.ARRIVE ;  /* 0x00000000000079c5 */ /* 0x010fcc0000000000 */
        /* <DEDUP_REMOVED lines=18> */
[----:B------:R-:W-:Y:S02]  /*b000*/  UIADD3 UR12, UR44, 0x4, URZ ;  /* 0x000000042c0c7890 */ /* 0x000fe4000fffe03f */
[----:B------:R-:W-:Y:S01]  /*b010*/  UIADD3 UR8, UR45, 0x4, URZ ;  /* 0x000000042d087890 */ /* 0x000fe2000fffe03f */
[----:B------:R-:W-:Y:S01]  /*b020*/  UMOV UR25, 0x40000040 ;  /* 0x4000004000197882 */ /* 0x000fe20000000000 */
[----:B------:R-:W-:-:S03]  /*b030*/  UMOV UR27, 0x40000040 ;  /* 0x40000040001b7882 */ /* 0x000fc60000000000 */
[----:B------:R-:W-:Y:S02]  /*b040*/  UMOV UR24, UR12 ;  /* 0x0000000c00187c82 */ /* 0x000fe40008000000 */
[----:B------:R-:W-:Y:S01]  /*b050*/  UMOV UR26, UR8 ;  /* 0x00000008001a7c82 */ /* 0x000fe20008000000 */
[----:B------:R-:W-:Y:S02]  /*b060*/  WARPGROUP.DEPBAR.LE gsb0, 0x0 ;  /* 0x00008000000079c5 */ /* 0x000fe40000010000 */
[----:B------:R-:W-:Y:S01]  /*b070*/  UIADD3 UR22, UR45, 0x104, URZ ;  /* 0x000001042d167890 */ /* 0x000fe2000fffe03f */
[----:B------:R-:W-:Y:S01]  /*b080*/  UMOV UR20, UR24 ;  /* 0x0000001800147c82 */ /* 0x000fe20008000000 */
[----:B------:R-:W-:Y:S01]  /*b090*/  UMOV UR21, UR25 ;  /* 0x0000001900157c82 */ /* 0x000fe20008000000 */
[----:B------:R-:W-:Y:S01]  /*b0a0*/  UMOV UR23, 0x40000040 ;  /* 0x4000004000177882 */ /* 0x000fe20000000000 */
[----:B---3--:R-:W-:-:S06]  /*b0b0*/  WARPGROUP.ARRIVE ;  /* 0x00000000000079c5 */ /* 0x008fcc0000000000 */
[----:B------:R-:W-:Y:S03]  /*b0c0*/  IGMMA.64x32x32.S8.S8 R168, gdesc[UR24], R168, gsb0 ;  /* 0x0120000018a879f1 */ /* 0x000fe600080410a8 */
[----:B------:R-:W-:Y:S02]  /*b0d0*/  WARPGROUP.DEPBAR.LE gsb0, 0x0 ;  /* 0x00008000000079c5 */ /* 0x000fe40000010000 */
[----:B--2---:R-:W-:-:S06]  /*b0e0*/  WARPGROUP.ARRIVE ;  /* 0x00000000000079c5 */ /* 0x004fcc0000000000 */
[----:B------:R-:W-:Y:S01]  /*b0f0*/  IGMMA.64x32x32.S8.S8 R220, gdesc[UR20], R220, gsb0 ;  /* 0x0120000014dc79f1 */ /* 0x000fe200080410dc */
[----:B------:R-:W-:Y:S01]  /*b100*/  UIADD3 UR18, UR45, 0x204, URZ ;  /* 0x000002042d127890 */ /* 0x000fe2000fffe03f */
[----:B------:R-:W-:Y:S01]  /*b110*/  UMOV UR16, UR24 ;  /* 0x0000001800107c82 */ /* 0x000fe20008000000 */
[----:B------:R-:W-:Y:S01]  /*b120*/  UMOV UR17, UR25 ;  /* 0x0000001900117c82 */ /* 0x000fe20008000000 */
[----:B------:R-:W-:Y:S01]  /*b130*/  UMOV UR19, 0x40000040 ;  /* 0x4000004000137882 */ /* 0x000fe20000000000 */
[----:B------:R-:W-:Y:S02]  /*b140*/  WARPGROUP.DEPBAR.LE gsb0, 0x0 ;  /* 0x00008000000079c5 */ /* 0x000fe40000010000 */
[----:B------:R-:W-:-:S06]  /*b150*/  WARPGROUP.ARRIVE ;  /* 0x00000000000079c5 */ /* 0x000fcc0000000000 */
        /* <DEDUP_REMOVED lines=22> */
[----:B------:R-:W-:Y:S04]  /*b2c0*/  STL [R1+0x488], R124 ;  /* 0x0004887c01007387 */ /* 0x000fe80000100800 */
[----:B------:R-:W-:Y:S04]  /*b2d0*/  STL [R1+0x484], R125 ;  /* 0x0004847d01007387 */ /* 0x000fe80000100800 */
[----:B------:R-:W-:Y:S04]  /*b2e0*/  STL [R1+0x480], R126 ;  /* 0x0004807e01007387 */ /* 0x000fe80000100800 */
[----:B------:R-:W-:Y:S04]  /*b2f0*/  STL [R1+0x47c], R127 ;  /* 0x00047c7f01007387 */ /* 0x000fe80000100800 */
[----:B------:R-:W-:Y:S04]  /*b300*/  STL [R1+0x478], R128 ;  /* 0x0004788001007387 */ /* 0x000fe80000100800 */
[----:B------:R-:W-:Y:S01]  /*b310*/  STL [R1+0x474], R129 ;  /* 0x0004748101007387 */ /* 0x000fe20000100800 */
[----:B------:R-:W-:-:S03]  /*b320*/  UIADD3 UR30, UR45, 0x604, URZ ;  /* 0x000006042d1e7890 */ /* 0x000fc6000fffe03f */
[----:B------:R-:W-:Y:S04]  /*b330*/  STL [R1+0x470], R130 ;  /* 0x0004708201007387 */ /* 0x000fe80000100800 */
[----:B------:R-:W-:Y:S04]  /*b340*/  STL [R1+0x46c], R131 ;  /* 0x00046c8301007387 */ /* 0x000fe80000100800 */
[----:B------:R-:W-:Y:S04]  /*b350*/  STL [R1+0x468], R132 ;  /* 0x0004688401007387 */ /* 0x000fe80000100800 */
[----:B------:R-:W-:Y:S04]  /*b360*/  STL [R1+0x464], R133 ;  /* 0x0004648501007387 */ /* 0x000fe80000100800 */
[----:B------:R-:W-:Y:S04]  /*b370*/  STL [R1+0x460], R134 ;  /* 0x0004608601007387 */ /* 0x000fe80000100800 */
[----:B------:R-:W-:Y:S04]  /*b380*/  STL [R1+0x45c], R135 ;  /* 0x00045c8701007387 */ /* 0x000fe80000100800 */
[----:B------:R-:W-:Y:S01]  /*b390*/  STL [R1+0x458], R72 ;  /* 0x0004584801007387 */ /* 0x000fe20000100800 */
[----:B------:R-:W-:-:S03]  /*b3a0*/  UMOV UR28, UR24 ;  /* 0x00000018001c7c82 */ /* 0x000fc60008000000 */
[----:B------:R-:W-:Y:S01]  /*b3b0*/  STL [R1+0x454], R73 ;  /* 0x0004544901007387 */ /* 0x000fe20000100800 */
[----:B------:R-:W-:Y:S01]  /*b3c0*/  UMOV UR29, UR25 ;  /* 0x00000019001d7c82 */ /* 0x000fe20008000000 */
[----:B------:R-:W-:Y:S02]  /*b3d0*/  UMOV UR31, 0x40000040 ;  /* 0x40000040001f7882 */ /* 0x000fe40000000000 */
[----:B------:R-:W-:Y:S01]  /*b3e0*/  STL [R1+0x450], R74 ;  /* 0x0004504a01007387 */ /* 0x000fe20000100800 */
[----:B------:R-:W-:Y:S02]  /*b3f0*/  WARPGROUP.DEPBAR.LE gsb0, 0x0 ;  /* 0x00008000000079c5 */ /* 0x000fe40000010000 */
[----:B------:R-:W-:Y:S01]  /*b400*/  WARPGROUP.ARRIVE ;  /* 0x00000000000079c5 */ /* 0x000fe20000000000 */
[----:B------:R-:W-:Y:S04]  /*b410*/  STL [R1+0x44c], R75 ;  /* 0x00044c4b01007387 */ /* 0x000fe80000100800 */
[----:B------:R-:W-:Y:S01]  /*b420*/  STL [R1+0x448], R76 ;  /* 0x0004484c01007387 */ /* 0x000fe20000100800 */
[----:B------:R-:W-:Y:S03]  /*b430*/  IGMMA.64x32x32.S8.S8 R56, gdesc[UR28], R56, gsb0 ;  /* 0x012000001c3879f1 */ /* 0x000fe60008041038 */
        /* <DEDUP_REMOVED lines=15> */
[----:B------:R0:W-:Y:S04]  /*b530*/  STL.64 [R1+0x1c0], R168 ;  /* 0x0001c0a801007387 */ /* 0x0001e80000100a00 */
[----:B------:R1:W-:Y:S04]  /*b540*/  STL.64 [R1+0x1c8], R170 ;  /* 0x0001c8aa01007387 */ /* 0x0003e80000100a00 */
        /* <DEDUP_REMOVED lines=14> */
[----:B------:R-:W-:Y:S01]  /*b630*/  UIADD3 UR8, UR44, 0x404, URZ ;  /* 0x000004042c087890 */ /* 0x000fe2000fffe03f */
[----:B------:R-:W-:-:S02]  /*b640*/  WARPGROUP.DEPBAR.LE gsb0, 0x0 ;  /* 0x00008000000079c5 */ /* 0x000fc40000010000 */
[----:B------:R-:W-:Y:S01]  /*b650*/  WARPGROUP.ARRIVE ;  /* 0x00000000000079c5 */ /* 0x000fe20000000000 */
[----:B------:R-:W-:-:S03]  /*b660*/  UMOV UR29, 0x40000040 ;  /* 0x40000040001d7882 */ /* 0x000fc60000000000 */
[----:B------:R-:W-:Y:S02]  /*b670*/  UMOV UR28, UR8 ;  /* 0x00000008001c7c82 */ /* 0x000fe40008000000 */
[----:B------:R-:W-:Y:S01]  /*b680*/  IGMMA.64x32x32.S8.S8 R40, gdesc[UR28], R40, gsb0 ;  /* 0x012000001c2879f1 */ /* 0x000fe20008041028 */
[----:B------:R-:W-:Y:S01]  /*b690*/  UMOV UR4, UR28 ;  /* 0x0000001c00047c82 */ /* 0x000fe20008000000 */
[----:B------:R-:W-:Y:S01]  /*b6a0*/  UMOV UR5, UR29 ;  /* 0x0000001d00057c82 */ /* 0x000fe20008000000 */
[----:B------:R-:W-:Y:S02]  /*b6b0*/  IMAD.MOV.U32 R76, RZ, RZ, R220 ;  /* 0x000000ffff4c7224 */ /* 0x000fe400078e00dc */
        /* <DEDUP_REMOVED lines=15> */
[----:B------:R-:W-:Y:S02]  /*b7b0*/  WARPGROUP.DEPBAR.LE gsb0, 0x0 ;  /* 0x00008000000079c5 */ /* 0x000fe40000010000 */
[----:B------:R-:W-:-:S06]  /*b7c0*/  WARPGROUP.ARRIVE ;  /* 0x00000000000079c5 */ /* 0x000fcc0000000000 */
[----:B------:R-:W-:Y:S01]  /*b7d0*/  IGMMA.64x32x32.S8.S8 R88, gdesc[UR4], R88, gsb0 ;  /* 0x01200000045879f1 */ /* 0x000fe20008041058 */
        /* <DEDUP_REMOVED lines=81> */
[----:B------:R-:W-:Y:S01]  /*bcf0*/  IMAD.MOV.U32 R75, RZ, RZ, R19 ;  /* 0x000000ffff4b7224 */ /* 0x000fe200078e0013 */
[----:B------:R-:W-:-:S02]  /*bd00*/  WARPGROUP.ARRIVE ;  /* 0x00000000000079c5 */ /* 0x000fc40000000000 */
[----:B------:R-:W3:Y:S01]  /*bd10*/  LDL.LU.64 R168, [R1+0x140] ;  /* 0x0001400001a87983 */ /* 0x000ee20000300a00 */
[----:B------:R-:W-:-:S03]  /*bd20*/  IMAD.MOV.U32 R73, RZ, RZ, R17 ;  /* 0x000000ffff497224 */ /* 0x000fc600078e0011 */
[----:B------:R-:W3:Y:S01]  /*bd30*/  LDL.LU.64 R170, [R1+0x148] ;  /* 0x0001480001aa7983 */ /* 0x000ee20000300a00 */
[----:B------:R-:W-:Y:S02]  /*bd40*/  IMAD.MOV.U32 R74, RZ, RZ, R18 ;  /* 0x000000ffff4a7224 */ /* 0x000fe400078e0012 */
[----:B------:R-:W-:Y:S01]  /*bd50*/  IMAD.MOV.U32 R19, RZ, RZ, R177 ;  /* 0x000000ffff137224 */ /* 0x000fe200078e00b1 */
[----:B------:R-:W3:Y:S01]  /*bd60*/  LDL.LU.64 R172, [R1+0x150] ;  /* 0x0001500001ac7983 */ /* 0x000ee20000300a00 */
[----:B------:R-:W-:Y:S02]  /*bd70*/  IMAD.MOV.U32 R72, RZ, RZ, R16 ;  /* 0x000000ffff487224 */ /* 0x000fe400078e0010 */
[----:B------:R-:W-:Y:S01]  /*bd80*/  IMAD.MOV.U32 R18, RZ, RZ, R178 ;  /* 0x000000ffff127224 */ /* 0x000fe200078e00b2 */
        /* <DEDUP_REMOVED lines=9> */
[----:B------:R-:W-:Y:S01]  /*be20*/  IMAD.MOV.U32 R22, RZ, RZ, R183 ;  /* 0x000000ffff167224 */ /* 0x000fe200078e00b7 */
[----:B------:R-:W-:Y:S02]  /*be30*/  IGMMA.64x32x32.S8.S8 R220, gdesc[UR20], R220, gsb0 ;  /* 0x0120000014dc79f1 */ /* 0x000fe400080410dc */
[----:B------:R-:W3:Y:S04]  /*be40*/  LDL.LU.64 R180, [R1+0x170] ;  /* 0x0001700001b47983 */ /* 0x000ee80000300a00 */
[----:B------:R-:W3:Y:S01]  /*be50*/  LDL.LU.64 R182, [R1+0x178] ;  /* 0x0001780001b67983 */ /* 0x000ee20000300a00 */
[----:B------:R-:W-:-:S02]  /*be60*/  IMAD.MOV.U32 R134, RZ, RZ, R14 ;  /* 0x000000ffff867224 */ /* 0x000fc400078e000e */
[----:B------:R-:W-:Y:S01]  /*be70*/  IMAD.MOV.U32 R135, RZ, RZ, R15 ;  /* 0x000000ffff877224 */ /* 0x000fe200078e000f */
[----:B------:R-:W4:Y:S01]  /*be80*/  LDL.LU.64 R216, [R1+0x80] ;  /* 0x0000800001d87983 */ /* 0x000f220000300a00 */
[----:B------:R-:W-:Y:S02]  /*be90*/  IMAD.MOV.U32 R132, RZ, RZ, R12 ;  /* 0x000000ffff847224 */ /* 0x000fe400078e000c */
[----:B------:R-:W-:Y:S01]  /*bea0*/  IMAD.MOV.U32 R133, RZ, RZ, R13 ;  /* 0x000000ffff857224 */ /* 0x000fe200078e000d */
[----:B------:R-:W4:Y:S01]  /*beb0*/  LDL.LU.64 R218, [R1+0x88] ;  /* 0x0000880001da7983 */ /* 0x000f220000300a00 */
[----:B------:R-:W-:Y:S02]  /*bec0*/  IMAD.MOV.U32 R130, RZ, RZ, R10 ;  /* 0x000000ffff827224 */ /* 0x000fe400078e000a */
[----:B------:R-:W-:Y:S02]  /*bed0*/  IMAD.MOV.U32 R131, RZ, RZ, R11 ;  /* 0x000000ffff837224 */ /* 0x000fe400078e000b */
[----:B------:R-:W-:-:S02]  /*bee0*/  IMAD.MOV.U32 R128, RZ, RZ, R8 ;  /* 0x000000ffff807224 */ /* 0x000fc400078e0008 */
[----:B------:R-:W-:Y:S02]  /*bef0*/  IMAD.MOV.U32 R129, RZ, RZ, R9 ;  /* 0x000000ffff817224 */ /* 0x000fe400078e0009 */
[----:B------:R-:W-:Y:S02]  /*bf00*/  IMAD.MOV.U32 R126, RZ, RZ, R6 ;  /* 0x000000ffff7e7224 */ /* 0x000fe400078e0006 */
[----:B------:R-:W-:Y:S01]  /*bf10*/  IMAD.MOV.U32 R127, RZ, RZ, R7 ;  /* 0x000000ffff7f7224 */ /* 0x000fe200078e0007 */
[----:B------:R-:W-:Y:S02]  /*bf20*/  WARPGROUP.DEPBAR.LE gsb0, 0x0 ;  /* 0x00008000000079c5 */ /* 0x000fe40000010000 */
[----:B------:R-:W-:Y:S02]  /*bf30*/  IMAD.MOV.U32 R21, RZ, RZ, R220 ;  /* 0x000000ffff157224 */ /* 0x000fe400078e00dc */
        /* <DEDUP_REMOVED lines=151> */
[----:B------:R-:W-:Y:S01]  /*c8b0*/  UMOV UR8, UR24 ;  /* 0x0000001800087c82 */ /* 0x000fe20008000000 */
[----:B------:R-:W-:Y:S01]  /*c8c0*/  UMOV UR9, UR25 ;  /* 0x0000001900097c82 */ /* 0x000fe20008000000 */
[----:B------:R-:W-:-:S02]  /*c8d0*/  IMAD.MOV.U32 R180, RZ, RZ, R72 ;  /* 0x000000ffffb47224 */ /* 0x000fc400078e0048 */
        /* <DEDUP_REMOVED lines=443> */
[----:B------:R-:W-:Y:S01]  /*e490*/  BPT.TRAP 0x1 ;  /* 0x000000040000795c */ /* 0x000fe20000300000 */
.L_x_27:
[----:B------:R-:W2:Y:S04]  /*e4a0*/  LDL R2, [R1+0x200] ;  /* 0x0002000001027983 */ /* 0x000ea80000100800 */
[----:B------:R-:W3:Y:S01]  /*e4b0*/  LDL R3, [R1+0x204] ;  /* 0x0002040001037983 */ /* 0x000ee20000100800 */
[----:B------:R-:W-:Y:S01]  /*e4c0*/  UISETP.GT.U32.AND UP0, UPT, UR36, 0x1, UPT ;  /* 0x000000012400788c */ /* 0x000fe2000bf04070 */
[----:B--2---:R-:W-:Y:S01]  /*e4d0*/  ISETP.NE.AND P1, PT, R2, RZ, PT ;  /* 0x000000ff0200720c */ /* 0x004fe20003f25270 */
[----:B------:R-:W-:-:S12]  /*e4e0*/  IMAD.U32 R2, RZ, RZ, UR32 ;  /* 0x00000020ff027e24 */ /* 0x000fd8000f8e00ff */
[----:B-----5:R-:W-:-:S04]  /*e4f0*/  @P1 IMAD R2, R2, 0x8, R0 ;  /* 0x0000000802021824 */ /* 0x020fc800078e0200 */
[----:B------:R-:W-:-:S05]  /*e500*/  @P1 VIADD R2, R2, 0x10 ;  /* 0x0000001002021836 */ /* 0x000fca0000000000 */
[----:B---3--:R-:W-:-:S04]  /*e510*/  @P1 PRMT R2, R3, 0x654, R2 ;  /* 0x0000065403021816 */ /* 0x008fc80000000002 */
[----:B------:R0:W-:Y:S01]  /*e520*/  @P1 SYNCS.ARRIVE.TRANS64.RED.A1T0 RZ, [R2+URZ], RZ ;  /* 0x000000ff02ff19a7 */ /* 0x0001e2000810043f */
[----:B------:R-:W-:-:S13]  /*e530*/  PLOP3.LUT P1, PT, PT, PT, UP0, 0x80, 0x0 ;  /* 0x000000000000781c */ /* 0x000fda0003f2f008 */
[----:B0-----:R-:W-:Y:S05]  /*e540*/  @P1 BRA `(.L_x_28) ;  /* 0x0000000000041947 */ /* 0x001fea0003800000 */
[----:B------:R-:W-:Y:S01]  /*e550*/  BPT.TRAP 0x1 ;  /* 0x000000040000795c */ /* 0x000fe20000300000 */
.L_x_28:
[----:B------:R-:W-:Y:S02]  /*e560*/  UISETP.GT.AND UP2, UPT, UR35, 0x1, UPT ;  /* 0x000000012300788c */ /* 0x000fe4000bf44270 */
[----:B------:R-:W-:Y:S02]  /*e570*/  UIADD3 UR33, UR33, 0x1, URZ ;  /* 0x0000000121217890 */ /* 0x000fe4000fffe03f */
[----:B------:R-:W-:Y:S02]  /*e580*/  UIADD3 UR32, UR32, 0x1, URZ ;  /* 0x0000000120207890 */ /* 0x000fe4000fffe03f */
[----:B------:R-:W-:Y:S01]  /*e590*/  PLOP3.LUT P1, PT, PT, PT, UP2, 0x80, 0x0 ;  /* 0x000000000000781c */ /* 0x000fe20003f2f028 */
[----:B------:R-:W-:Y:S02]  /*e5a0*/  UISETP.NE.AND UP0, UPT, UR33, 0x2, UPT ;  /* 0x000000022100788c */ /* 0x000fe4000bf05270 */
[----:B------:R-:W-:Y:S02]  /*e5b0*/  UIADD3 UR4, UR35, -0x1, URZ ;  /* 0xffffffff23047890 */ /* 0x000fe4000fffe03f */
[----:B------:R-:W-:-:S02]  /*e5c0*/  UISETP.NE.AND UP1, UPT, UR32, 0x2, UPT ;  /* 0x000000022000788c */ /* 0x000fc4000bf25270 */
[----:B------:R-:W-:Y:S02]  /*e5d0*/  USEL UR5, URZ, 0x1, UP0 ;  /* 0x000000013f057887 */ /* 0x000fe40008000000 */
[----:B------:R-:W-:Y:S02]  /*e5e0*/  USEL UR33, UR33, URZ, UP0 ;  /* 0x0000003f21217287 */ /* 0x000fe40008000000 */
[----:B------:R-:W-:Y:S02]  /*e5f0*/  USEL UR32, UR32, URZ, UP1 ;  /* 0x0000003f20207287 */ /* 0x000fe40008800000 */
[----:B------:R-:W-:Y:S01]  /*e600*/  ULOP3.LUT UR34, UR34, UR5, URZ, 0x3c, !UPT ;  /* 0x0000000522227292 */ /* 0x000fe2000f8e3c3f */
[----:B------:R-:W-:Y:S01]  /*e610*/  UMOV UR35, UR4 ;  /* 0x0000000400237c82 */ /* 0x000fe20008000000 */
[----:B------:R-:W-:Y:S10]  /*e620*/  @P1 BRA `(.L_x_29) ;  /* 0xffffff9000d41947 */ /* 0x000ff4000383ffff */
.L_x_22:
[----:B-----5:R-:W0:Y:S02]  /*e630*/  LDC R2, c[0x0][0x28c] ;  /* 0x0000a300ff027b82 */ /* 0x020e240000000800 */
[----:B0-----:R-:W-:-:S13]  /*e640*/  ISETP.GE.AND P1, PT, R2, 0x1, PT ;  /* 0x000000010200780c */ /* 0x001fda0003f26270 */
[----:B------:R-:W-:Y:S05]  /*e650*/  @!P1 BRA `(.L_x_30) ;  /* 0x00000000004c9947 */ /* 0x000fea0003800000 */
[----:B------:R-:W-:Y:S05]  /*e660*/  @!P0 BRA `(.L_x_31) ;  /* 0x0000000000048947 */ /* 0x000fea0003800000 */
[----:B------:R-:W-:Y:S01]  /*e670*/  BPT.TRAP 0x1 ;  /* 0x000000040000795c */ /* 0x000fe20000300000 */
.L_x_31:
[----:B------:R-:W2:Y:S04]  /*e680*/  LDL R2, [R1+0x200] ;  /* 0x0002000001027983 */ /* 0x000ea80000100800 */
[----:B------:R-:W3:Y:S01]  /*e690*/  LDL R3, [R1+0x204] ;  /* 0x0002040001037983 */ /* 0x000ee20000100800 */
[----:B------:R-:W-:Y:S01]  /*e6a0*/  UISETP.LT.AND UP1, UPT, UR50, 0x1, UPT ;  /* 0x000000013200788c */ /* 0x000fe2000bf21270 */
[----:B--2---:R-:W-:-:S13]  /*e6b0*/  ISETP.NE.AND P0, PT, R2, RZ, PT ;  /* 0x000000ff0200720c */ /* 0x004fda0003f05270 */
[----:B------:R-:W-:-:S05]  /*e6c0*/  VOTEU.ANY UP0, P0 ;  /* 0x00000000003f7886 */ /* 0x000fca0000000100 */
[----:B------:R-:W-:-:S04]  /*e6d0*/  @UP0 USEL UR4, UR50, 0x1, UP1 ;  /* 0x0000000132040887 */ /* 0x000fc80008800000 */
[----:B------:R-:W-:-:S06]  /*e6e0*/  @UP0 UIADD3 UR4, UR48, UR50, -UR4 ;  /* 0x0000003230040290 */ /* 0x000fcc000fffe804 */
[----:B------:R-:W-:-:S04]  /*e6f0*/  IMAD.U32 R2, RZ, RZ, UR4 ;  /* 0x00000004ff027e24 */ /* 0x000fc8000f8e00ff */
[----:B------:R-:W-:-:S05]  /*e700*/  @P0 IMAD.SHL.U32 R2, R2, 0x8, RZ ;  /* 0x0000000802020824 */ /* 0x000fca00078e00ff */
[----:B------:R-:W-:Y:S01]  /*e710*/  @P0 LOP3.LUT R2, R2, 0x8, RZ, 0xc0, !PT ;  /* 0x0000000802020812 */ /* 0x000fe200078ec0ff */
[----:B------:R-:W-:-:S03]  /*e720*/  UISETP.GT.U32.AND UP0, UPT, UR36, 0x1, UPT ;  /* 0x000000012400788c */ /* 0x000fc6000bf04070 */
[----:B------:R-:W-:-:S04]  /*e730*/  @P0 IADD3 R0, R0, 0x10, R2 ;  /* 0x0000001000000810 */ /* 0x000fc80007ffe002 */
[----:B---3--:R-:W-:-:S04]  /*e740*/  @P0 PRMT R0, R3, 0x654, R0 ;  /* 0x0000065403000816 */ /* 0x008fc80000000000 */
[----:B------:R0:W-:Y:S01]  /*e750*/  @P0 SYNCS.ARRIVE.TRANS64.RED.A1T0 RZ, [R0+URZ], RZ ;  /* 0x000000ff00ff09a7 */ /* 0x0001e2000810043f */
[----:B------:R-:W-:-:S13]  /*e760*/  PLOP3.LUT P0, PT, PT, PT, UP0, 0x80, 0x0 ;  /* 0x000000000000781c */ /* 0x000fda0003f0f008 */
[----:B0-----:R-:W-:Y:S05]  /*e770*/  @P0 BRA `(.L_x_30) ;  /* 0x0000000000040947 */ /* 0x001fea0003800000 */
[----:B------:R-:W-:Y:S01]  /*e780*/  BPT.TRAP 0x1 ;  /* 0x000000040000795c */ /* 0x000fe20000300000 */
.L_x_30:
[----:B------:R-:W0:Y:S01]  /*e790*/  S2R R6, SR_TID.X ;  /* 0x0000000000067919 */ /* 0x000e220000002100 */
[----:B------:R-:W-:Y:S01]  /*e7a0*/  UIMAD.WIDE UR6, UR53, 0x180, URZ ;  /* 0x00000180350678a5 */ /* 0x000fe2000f8e023f */
[----:B------:R-:W-:Y:S01]  /*e7b0*/  IMAD.MOV.U32 R7, RZ, RZ, -0x2 ;  /* 0xfffffffeff077424 */ /* 0x000fe200078e00ff */
[----:B------:R-:W-:Y:S02]  /*e7c0*/  UIMAD UR52, UR52, 0xe0, URZ ;  /* 0x000000e0343478a4 */ /* 0x000fe4000f8e023f */
[----:B------:R-:W-:Y:S01]  /*e7d0*/  USHF.R.S32.HI UR10, URZ, 0x1f, UR51 ;  /* 0x0000001f3f0a7899 */ /* 0x000fe20008011433 */
[----:B------:R-:W-:Y:S01]  /*e7e0*/  ULDC.64 UR8, c[0x0][0x5d0] ;  /* 0x0001740000087ab9 */ /* 0x000fe20000000a00 */
[----:B------:R-:W-:Y:S01]  /*e7f0*/  UIADD3 UR48, UR50, UR48, URZ ;  /* 0x0000003032307290 */ /* 0x000fe2000fffe03f */
[----:B------:R-:W-:Y:S01]  /*e800*/  IMAD.U32 R4, RZ, RZ, UR8 ;  /* 0x00000008ff047e24 */ /* 0x000fe2000f8e00ff */
[----:B------:R-:W-:Y:S02]  /*e810*/  UIMAD UR4, UR10, UR8, URZ ;  /* 0x000000080a0472a4 */ /* 0x000fe4000f8e023f */
[----:B------:R-:W-:-:S02]  /*e820*/  UIMAD UR53, UR53, 0x180, URZ ;  /* 0x00000180353578a4 */ /* 0x000fc4000f8e023f */
[----:B------:R-:W-:Y:S01]  /*e830*/  UIMAD UR4, UR51, UR9, UR4 ;  /* 0x00000009330472a4 */ /* 0x000fe2000f8e0204 */
[----:B------:R-:W-:Y:S01]  /*e840*/  ULDC UR8, c[0x0][0x288] ;  /* 0x0000a20000087ab9 */ /* 0x000fe20000000800 */
[----:B------:R-:W-:Y:S01]  /*e850*/  ULDC UR5, c[0x0][0x284] ;  /* 0x0000a10000057ab9 */ /* 0x000fe20000000800 */
[----:B------:R-:W-:Y:S01]  /*e860*/  UISETP.GE.AND UP1, UPT, UR52, UR8, UPT ;  /* 0x000000083400728c */ /* 0x000fe2000bf26270 */
[----:B------:R-:W-:Y:S01]  /*e870*/  IMAD.U32 R234, RZ, RZ, UR5 ;  /* 0x00000005ffea7e24 */ /* 0x000fe2000f8e00ff */
[----:B------:R-:W-:Y:S02]  /*e880*/  UISETP.GT.U32.AND UP0, UPT, UR48, 0x1, UPT ;  /* 0x000000013000788c */ /* 0x000fe4000bf04070 */
[----:B------:R-:W-:Y:S01]  /*e890*/  UISETP.GE.OR UP1, UPT, UR53, UR5, UP1 ;  /* 0x000000053500728c */ /* 0x000fe20008f26670 */
[----:B------:R-:W-:Y:S01]  /*e8a0*/  ULDC.64 UR12, c[0x0][0x5c8] ;  /* 0x00017200000c7ab9 */ /* 0x000fe20000000a00 */
[----:B------:R-:W-:Y:S01]  /*e8b0*/  UISETP.LT.U32.AND UP0, UPT, UR50, 0x2, UP0 ;  /* 0x000000023200788c */ /* 0x000fe20008701070 */
[----:B------:R-:W-:-:S03]  /*e8c0*/  IMAD.U32 R8, RZ, RZ, UR13 ;  /* 0x0000000dff087e24 */ /* 0x000fc6000f8e00ff */
[----:B------:R-:W-:Y:S01]  /*e8d0*/  PLOP3.LUT P0, PT, PT, PT, UP1, 0x80, 0x0 ;  /* 0x000000000000781c */ /* 0x000fe20003f0f018 */
[----:B------:R-:W-:Y:S01]  /*e8e0*/  USEL UR5, URZ, 0x1, !UP0 ;  /* 0x000000013f057887 */ /* 0x000fe2000c000000 */
[--C-:B0-----:R-:W-:Y:S02]  /*e8f0*/  SHF.R.U32.HI R2, RZ, 0x7, R6.reuse ;  /* 0x00000007ff027819 */ /* 0x101fe40000011606 */
[----:B------:R-:W-:Y:S02]  /*e900*/  SHF.R.U32.HI R0, RZ, 0x2, R6 ;  /* 0x00000002ff007819 */ /* 0x000fe40000011606 */
[----:B------:R-:W-:Y:S02]  /*e910*/  LOP3.LUT R2, R2, 0x1, RZ, 0xc0, !PT ;  /* 0x0000000102027812 */ /* 0x000fe400078ec0ff */
[----:B------:R-:W-:Y:S02]  /*e920*/  LOP3.LUT R3, R6, 0x60, RZ, 0xc0, !PT ;  /* 0x0000006006037812 */ /* 0x000fe400078ec0ff */
[----:B------:R-:W-:Y:S01]  /*e930*/  LOP3.LUT R0, R0, 0x7, RZ, 0xc0, !PT ;  /* 0x0000000700007812 */ /* 0x000fe200078ec0ff */
[----:B------:R-:W-:Y:S01]  /*e940*/  IMAD.SHL.U32 R235, R2, 0x40, RZ ;  /* 0x0000004002eb7824 */ /* 0x000fe200078e00ff */
[----:B------:R-:W-:-:S04]  /*e950*/  SHF.R.U32.HI R3, RZ, 0x1, R3 ;  /* 0x00000001ff037819 */ /* 0x000fc80000011603 */
[--C-:B------:R-:W-:Y:S02]  /*e960*/  LOP3.LUT R235, R235, 0x40, R0.reuse, 0xe2, !PT ;  /* 0x00000040ebeb7812 */ /* 0x100fe400078ee200 */
[----:B------:R-:W-:Y:S02]  /*e970*/  IADD3 R0, RZ, -R3, -R0 ;  /* 0x80000003ff007210 */ /* 0x000fe40007ffe800 */
[----:B------:R-:W-:Y:S01]  /*e980*/  LOP3.LUT R235, R235, UR6, R3, 0xfe, !PT ;  /* 0x00000006ebeb7c12 */ /* 0x000fe2000f8efe03 */
[----:B------:R-:W-:Y:S02]  /*e990*/  IMAD.SHL.U32 R3, R6, 0x2, RZ ;  /* 0x0000000206037824 */ /* 0x000fe400078e00ff */
[----:B------:R-:W-:Y:S02]  /*e9a0*/  IMAD R0, R2, -0x40, R0 ;  /* 0xffffffc002007824 */ /* 0x000fe400078e0200 */
[----:B------:R-:W-:-:S03]  /*e9b0*/  IMAD.U32 R2, RZ, RZ, UR52 ;  /* 0x00000034ff027e24 */ /* 0x000fc6000f8e00ff */
[----:B------:R-:W-:Y:S01]  /*e9c0*/  IADD3 R234, R234, -UR53, R0 ;  /* 0x80000035eaea7c10 */ /* 0x000fe2000fffe000 */
[----:B------:R-:W-:Y:S01]  /*e9d0*/  UMOV UR53, 0xffffffff ;  /* 0xffffffff00357882 */ /* 0x000fe20000000000 */
[----:B------:R-:W-:Y:S02]  /*e9e0*/  LOP3.LUT R2, R2, 0x6, R3, 0xf8, !PT ;  /* 0x0000000602027812 */ /* 0x000fe400078ef803 */
[----:B------:R-:W-:Y:S02]  /*e9f0*/  LOP3.LUT R0, R6, 0x3, RZ, 0xc0, !PT ;  /* 0x0000000306007812 */ /* 0x000fe400078ec0ff */
[----:B------:R-:W-:-:S03]  /*ea00*/  SHF.R.S32.HI R3, RZ, 0x1f, R2 ;  /* 0x0000001fff037819 */ /* 0x000fc60000011402 */
[----:B------:R-:W-:Y:S01]  /*ea10*/  IMAD R0, R0, R7, UR8 ;  /* 0x0000000800007e24 */ /* 0x000fe2000f8e0207 */
[----:B------:R-:W-:Y:S01]  /*ea20*/  UIMAD UR8, UR7, UR12, URZ ;  /* 0x0000000c070872a4 */ /* 0x000fe2000f8e023f */
[----:B------:R-:W-:-:S04]  /*ea30*/  IMAD.WIDE.U32 R4, R4, UR51, R2 ;  /* 0x0000003304047c25 */ /* 0x000fc8000f8e0002 */
[----:B------:R-:W-:Y:S01]  /*ea40*/  VIADD R5, R5, UR4 ;  /* 0x0000000405057c36 */ /* 0x000fe20008000000 */
[----:B------:R-:W-:Y:S01]  /*ea50*/  USHF.R.U32.HI UR4, URZ, 0x1, UR48 ;  /* 0x000000013f047899 */ /* 0x000fe20008011630 */
[----:B------:R-:W-:Y:S01]  /*ea60*/  VIADD R0, R0, -UR52 ;  /* 0x8000003400007c36 */ /* 0x000fe20008000000 */
[----:B------:R-:W-:Y:S01]  /*ea70*/  ULOP3.LUT UR48, UR48, 0x1, URZ, 0xc0, !UPT ;  /* 0x0000000130307892 */ /* 0x000fe2000f8ec03f */
[----:B------:R-:W-:Y:S01]  /*ea80*/  IMAD.WIDE.U32 R4, R235, UR12, R4 ;  /* 0x0000000ceb047c25 */ /* 0x000fe2000f8e0004 */
[----:B------:R-:W-:-:S03]  /*ea90*/  ULOP3.LUT UR4, UR4, 0x1, URZ, 0xc0, !UPT ;  /* 0x0000000104047892 */ /* 0x000fc6000f8ec03f */
[----:B------:R-:W-:Y:S01]  /*eaa0*/  IMAD R8, R235, R8, UR8 ;  /* 0x00000008eb087e24 */ /* 0x000fe2000f8e0208 */
[----:B------:R-:W-:-:S04]  /*eab0*/  UISETP.NE.U32.AND UP2, UPT, UR4, 0x1, UPT ;  /* 0x000000010400788c */ /* 0x000fc8000bf45070 */
[----:B------:R-:W-:-:S04]  /*eac0*/  UISETP.GT.U32.AND UP2, UPT, UR50, 0x1, !UP2 ;  /* 0x000000013200788c */ /* 0x000fc8000d744070 */
[----:B------:R-:W-:-:S04]  /*ead0*/  USEL UR4, URZ, 0x1, !UP2 ;  /* 0x000000013f047887 */ /* 0x000fc8000d000000 */
[----:B------:R-:W-:Y:S01]  /*eae0*/  ULOP3.LUT UR49, UR4, UR49, UR5, 0x96, !UPT ;  /* 0x0000003104317292 */ /* 0x000fe2000f8e9605 */
[----:B------:R-:W-:Y:S11]  /*eaf0*/  @P0 BRA `(.L_x_32) ;  /* 0x0000017000440947 */ /* 0x000ff60003800000 */
[----:B------:R-:W-:Y:S01]  /*eb00*/  ISETP.NE.AND P0, PT, R18, RZ, PT ;  /* 0x000000ff1200720c */ /* 0x000fe20003f05270 */
[----:B------:R-:W-:Y:S01]  /*eb10*/  BSSY B0, `(.L_x_32) ;  /* 0x000170f000007945 */ /* 0x000fe20003800000 */
[----:B------:R-:W-:-:S11]  /*eb20*/  IMAD.IADD R8, R5, 0x1, R8 ;  /* 0x0000000105087824 */ /* 0x000fd600078e0208 */
[----:B------:R-:W-:Y:S05]  /*eb30*/  @!P0 BRA `(.L_x_33) ;  /* 0x000000f000a08947 */ /* 0x000fea0003800000 */
[----:B------:R-:W0:Y:S01]  /*eb40*/  LDC.64 R6, c[0x0][0x5b0] ;  /* 0x00016c00ff067b82 */ /* 0x000e220000000a00 */
[----:B------:R-:W-:Y:S01]  /*eb50*/  ULDC.64 UR8, c[0x0][0x5b8] ;  /* 0x00016e0000087ab9 */ /* 0x000fe20000000a00 */
[----:B------:R-:W-:Y:S01]  /*eb60*/  ISETP.GE.AND P2, PT, R234, 0x1, PT ;  /* 0x00000001ea00780c */ /* 0x000fe20003f46270 */
[----:B------:R-:W-:Y:S01]  /*eb70*/  IMAD.U32 R9, RZ, RZ, UR8 ;  /* 0x00000008ff097e24 */ /* 0x000fe2000f8e00ff */
[----:B------:R-:W-:Y:S01]  /*eb80*/  UIMAD UR4, UR10, UR8, URZ ;  /* 0x000000080a0472a4 */ /* 0x000fe2000f8e023f */
[----:B------:R-:W-:Y:S01]  /*eb90*/  BSSY B1, `(.L_x_34) ;  /* 0x000000f000017945 */ /* 0x000fe20003800000 */
[----:B------:R-:W-:Y:S01]  /*eba0*/  ISETP.LT.OR P1, PT, R0, 0x1, !P2 ;  /* 0x000000010000780c */ /* 0x000fe20005721670 */
[----:B------:R-:W-:Y:S01]  /*ebb0*/  IMAD.WIDE.U32 R12, R9, UR51, R2 ;  /* 0x00000033090c7c25 */ /* 0x000fe2000f8e0002 */
[----:B------:R-:W1:Y:S01]  /*ebc0*/  LDC.64 R10, c[0x0][0x5a8] ;  /* 0x00016a00ff0a7b82 */ /* 0x000e620000000a00 */
[----:B------:R-:W-:Y:S02]  /*ebd0*/  UIMAD UR4, UR51, UR9, UR4 ;  /* 0x00000009330472a4 */ /* 0x000fe4000f8e0204 */
[----:B------:R-:W-:Y:S01]  /*ebe0*/  IMAD.MOV.U32 R236, RZ, RZ, R12 ;  /* 0x000000ffffec7224 */ /* 0x000fe200078e000c */
[----:B------:R2:W-:Y:S03]  /*ebf0*/  STL.64 [R1+0x208], R12 ;  /* 0x0002080c01007387 */ /* 0x0005e60000100a00 */
[----:B------:R-:W-:-:S02]  /*ec00*/  VIADD R237, R13, UR4 ;  /* 0x000000040ded7c36 */ /* 0x000fc40008000000 */
[----:B0-----:R-:W-:Y:S02]  /*ec10*/  IMAD R9, R6, UR7, RZ ;  /* 0x0000000706097c24 */ /* 0x001fe4000f8e02ff */
[----:B------:R-:W-:-:S04]  /*ec20*/  IMAD.WIDE.U32 R2, R235, R6, R236 ;  /* 0x00000006eb027225 */ /* 0x000fc800078e00ec */
[----:B------:R-:W-:Y:S01]  /*ec30*/  IMAD R9, R235, R7, R9 ;  /* 0x00000007eb097224 */ /* 0x000fe200078e0209 */
[----:B-1----:R-:W-:-:S04]  /*ec40*/  IADD3 R232, P0, R2, R10, RZ ;  /* 0x0000000a02e87210 */ /* 0x002fc80007f1e0ff */
[----:B------:R-:W-:Y:S01]  /*ec50*/  IADD3.X R233, R11, R3, R9, P0, !PT ;  /* 0x000000030be97210 */ /* 0x000fe200007fe409 */
[----:B--2---:R-:W-:Y:S08]  /*ec60*/  @P1 BRA `(.L_x_35) ;  /* 0x0000000000041947 */ /* 0x004ff00003800000 */
[----:B------:R0:W5:Y:S02]  /*ec70*/  LDG.E.U8 R16, desc[UR56][R232.64] ;  /* 0x00000038e8107981 */ /* 0x000164000c1e1100 */
.L_x_35:
[----:B------:R-:W-:Y:S05]  /*ec80*/  BSYNC B1 ;  /* 0x0000000000017941 */ /* 0x000fea0003800000 */
.L_x_34:
[----:B------:R-:W2:Y:S01]  /*ec90*/  LDL.LU R14, [R1+0x1c0] ;  /* 0x0001c000010e7983 */ /* 0x000ea20000300800 */
[----:B-----5:R-:W-:Y:S01]  /*eca0*/  LOP3.LUT R2, R16, 0xffff, RZ, 0xc0, !PT ;  /* 0x0000ffff10027812 */ /* 0x020fe200078ec0ff */
[----:B------:R-:W-:Y:S01]  /*ecb0*/  ULDC.64 UR4, c[0x0][0x5c0] ;  /* 0x0001700000047ab9 */ /* 0x000fe20000000a00 */
[----:B------:R-:W-:Y:S01]  /*ecc0*/  ISETP.LT.OR P3, PT, R0, 0x2, !P2 ;  /* 0x000000020000780c */ /* 0x000fe20005761670 */
[----:B------:R-:W-:Y:S01]  /*ecd0*/  BSSY B1, `(.L_x_36) ;  /* 0x000000c000017945 */ /* 0x000fe20003800000 */
[----:B------:R-:W-:-:S05]  /*ece0*/  PRMT R2, R2, 0x8880, RZ ;  /* 0x0000888002027816 */ /* 0x000fca00000000ff */
[----:B------:R-:W-:Y:S01]  /*ecf0*/  IMAD.MOV.U32 R3, RZ, RZ, R2 ;  /* 0x000000ffff037224 */ /* 0x000fe200078e0002 */
[----:B------:R-:W-:-:S03]  /*ed00*/  IADD3 R2, P0, R4, UR4, RZ ;  /* 0x0000000404027c10 */ /* 0x000fc6000ff1e0ff */
[----:B------:R-:W-:Y:S01]  /*ed10*/  IMAD R4, R3, R18, RZ ;  /* 0x0000001203047224 */ /* 0x000fe200078e02ff */
[----:B------:R-:W-:-:S03]  /*ed20*/  IADD3.X R3, R8, UR5, RZ, P0, !PT ;  /* 0x0000000508037c10 */ /* 0x000fc600087fe4ff */
[----:B--2---:R-:W-:-:S05]  /*ed30*/  @!P1 IMAD R5, R14, R17, R4 ;  /* 0x000000110e059224 */ /* 0x004fca00078e0204 */
[----:B------:R1:W-:Y:S01]  /*ed40*/  @!P1 STG.E.U8 desc[UR56][R2.64], R5 ;  /* 0x0000000502009986 */ /* 0x0003e2000c101138 */
[----:B------:R-:W-:Y:S05]  /*ed50*/  @P3 BRA `(.L_x_37) ;  /* 0x00000000000c3947 */ /* 0x000fea0003800000 */
[----:B------:R-:W2:Y:S02]  /*ed60*/  LDG.E.U8 R16, desc[UR56][R232.64+0x1] ;  /* 0x00000138e8107981 */ /* 0x000ea4000c1e1100 */
[----:B--2---:R-:W-:-:S05]  /*ed70*/  PRMT R4, R16, 0x8880, RZ ;  /* 0x0000888010047816 */ /* 0x004fca00000000ff */
[----:B------:R-:W-:-:S07]  /*ed80*/  IMAD R4, R4, R18, RZ ;  /* 0x0000001204047224 */ /* 0x000fce00078e02ff */
.L_x_37:
[----:B------:R-:W-:Y:S05]  /*ed90*/  BSYNC B1 ;  /* 0x0000000000017941 */ /* 0x000fea0003800000 */
.L_x_36:
[----:B-1----:R-:W2:Y:S01]  /*eda0*/  LDL.LU R5, [R1+0x1c4] ;  /* 0x0001c40001057983 */ /* 0x002ea20000300800 */
[C---:B------:R-:W-:Y:S01]  /*edb0*/  SHF.L.U64.HI R15, R6.reuse, 0x3, R7 ;  /* 0x00000003060f7819 */ /* 0x040fe20000010207 */
[----:B------:R-:W-:Y:S01]  /*edc0*/  IMAD.SHL.U32 R14, R6, 0x8, RZ ;  /* 0x00000008060e7824 */ /* 0x000fe200078e00ff */
[----:B------:R-:W-:Y:S01]  /*edd0*/  ISETP.GE.AND P1, PT, R234, 0x9, PT ;  /* 0x00000009ea00780c */ /* 0x000fe20003f26270 */
[----:B------:R-:W-:Y:S02]  /*ede0*/  BSSY B1, `(.L_x_38) ;  /* 0x000000d000017945 */ /* 0x000fe40003800000 */
[----:B------:R-:W-:Y:S01]  /*edf0*/  IMAD.WIDE.U32 R20, R235, R6, R14 ;  /* 0x00000006eb147225 */ /* 0x000fe200078e000e */
[----:B------:R1:W-:Y:S01]  /*ee00*/  STL.64 [R1+0x1c0], R14 ;  /* 0x0001c00e01007387 */ /* 0x0003e20000100a00 */
[----:B------:R-:W-:Y:S02]  /*ee10*/  ISETP.LT.OR P4, PT, R0, 0x1, !P1 ;  /* 0x000000010000780c */ /* 0x000fe40004f81670 */
[----:B------:R-:W-:-:S02]  /*ee20*/  IMAD.IADD R9, R9, 0x1, R21 ;  /* 0x0000000109097824 */ /* 0x000fc400078e0215 */
[----:B--2---:R-:W-:-:S05]  /*ee30*/  @!P3 IMAD R5, R5, R17, R4 ;  /* 0x000000110505b224 */ /* 0x004fca00078e0204 */
[----:B------:R1:W-:Y:S01]  /*ee40*/  @!P3 STG.E.U8 desc[UR56][R2.64+0x1], R5 ;  /* 0x000001050200b986 */ /* 0x0003e2000c101138 */
[----:B------:R-:W-:-:S04]  /*ee50*/  IADD3 R20, P0, P3, R12, R10, R20 ;  /* 0x0000000a0c147210 */ /* 0x000fc80007b1e014 */
[----:B------:R-:W-:Y:S01]  /*ee60*/  IADD3.X R21, R237, R11, R9, P0, P3 ;  /* 0x0000000bed157210 */ /* 0x000fe200007e6409 */
[----:B------:R-:W-:Y:S08]  /*ee70*/  @P4 BRA `(.L_x_39) ;  /* 0x00000000000c4947 */ /* 0x000ff00003800000 */
[----:B------:R-:W2:Y:S02]  /*ee80*/  LDG.E.U8 R16, desc[UR56][R20.64] ;  /* 0x0000003814107981 */ /* 0x000ea4000c1e1100 */
[----:B--2---:R-:W-:-:S05]  /*ee90*/  PRMT R4, R16, 0x8880, RZ ;  /* 0x0000888010047816 */ /* 0x004fca00000000ff */
[----:B------:R-:W-:-:S07]  /*eea0*/  IMAD R4, R4, R18, RZ ;  /* 0x0000001204047224 */ /* 0x000fce00078e02ff */
.L_x_39:
[----:B------:R-:W-:Y:S05]  /*eeb0*/  BSYNC B1 ;  /* 0x0000000000017941 */ /* 0x000fea0003800000 */
.L_x_38:
[----:B-1----:R-:W2:Y:S01]  /*eec0*/  LDL.LU R5, [R1+0x1c8] ;  /* 0x0001c80001057983 */ /* 0x002ea20000300800 */
[----:B------:R-:W-:Y:S01]  /*eed0*/  ISETP.LT.OR P3, PT, R0, 0x2, !P1 ;  /* 0x000000020000780c */ /* 0x000fe20004f61670 */
[----:B------:R-:W-:Y:S01]  /*eee0*/  BSSY B1, `(.L_x_40) ;  /* 0x000000d000017945 */ /* 0x000fe20003800000 */
[----:B------:R-:W-:Y:S02]  /*eef0*/  @!P4 IADD3 R8, P0, R2, UR41, RZ ;  /* 0x000000290208cc10 */ /* 0x000fe4000ff1e0ff */
[C---:B------:R-:W-:Y:S02]  /*ef00*/  ISETP.LT.OR P5, PT, R0.reuse, 0xa, !P2 ;  /* 0x0000000a0000780c */ /* 0x040fe400057a1670 */
[----:B------:R-:W-:Y:S02]  /*ef10*/  @!P4 IADD3.X R9, R3, UR40, RZ, P0, !PT ;  /* 0x000000280309cc10 */ /* 0x000fe400087fe4ff */
[----:B------:R-:W-:Y:S01]  /*ef20*/  ISETP.LT.OR P0, PT, R0, 0x9, !P1 ;  /* 0x000000090000780c */ /* 0x000fe20004f01670 */
[----:B--2---:R-:W-:-:S05]  /*ef30*/  @!P4 IMAD R5, R5, R17, R4 ;  /* 0x000000110505c224 */ /* 0x004fca00078e0204 */
[----:B------:R1:W-:Y:S01]  /*ef40*/  @!P4 STG.E.U8 desc[UR56][R8.64], R5 ;  /* 0x000000050800c986 */ /* 0x0003e2000c101138 */
[----:B------:R-:W-:Y:S02]  /*ef50*/  ISETP.LT.OR P4, PT, R0, 0x9, !P2 ;  /* 0x000000090000780c */ /* 0x000fe40005781670 */
[----:B-1----:R-:W-:Y:S01]  /*ef60*/  @!P3 IADD3 R8, P6, R2, UR41, RZ ;  /* 0x000000290208bc10 */ /* 0x002fe2000ffde0ff */
[----:B------:R-:W-:-:S12]  /*ef70*/  @P3 BRA `(.L_x_41) ;  /* 0x00000000000c3947 */ /* 0x000fd80003800000 */
[----:B------:R-:W2:Y:S02]  /*ef80*/  LDG.E.U8 R16, desc[UR56][R20.64+0x1] ;  /* 0x0000013814107981 */ /* 0x000ea4000c1e1100 */
[----:B--2---:R-:W-:-:S05]  /*ef90*/  PRMT R4, R16, 0x8880, RZ ;  /* 0x0000888010047816 */ /* 0x004fca00000000ff */
[----:B------:R-:W-:-:S07]  /*efa0*/  IMAD R4, R4, R18, RZ ;  /* 0x0000001204047224 */ /* 0x000fce00078e02ff */
.L_x_41:
[----:B------:R-:W-:Y:S05]  /*efb0*/  BSYNC B1 ;  /* 0x0000000000017941 */ /* 0x000fea0003800000 */
.L_x_40:
[----:B------:R-:W2:Y:S01]  /*efc0*/  LDL.LU R5, [R1+0x1cc] ;  /* 0x0001cc0001057983 */ /* 0x000ea20000300800 */
[----:B------:R-:W-:Y:S01]  /*efd0*/  @!P3 IADD3.X R9, R3, UR40, RZ, P6, !PT ;  /* 0x000000280309bc10 */ /* 0x000fe2000b7fe4ff */
[----:B------:R-:W-:Y:S01]  /*efe0*/  BSSY B1, `(.L_x_42) ;  /* 0x0000007000017945 */ /* 0x000fe20003800000 */
[----:B--2---:R-:W-:-:S05]  /*eff0*/  @!P3 IMAD R5, R5, R17, R4 ;  /* 0x000000110505b224 */ /* 0x004fca00078e0204 */
[----:B------:R1:W-:Y:S01]  /*f000*/  @!P3 STG.E.U8 desc[UR56][R8.64+0x1], R5 ;  /* 0x000001050800b986 */ /* 0x0003e2000c101138 */
[----:B------:R-:W-:Y:S05]  /*f010*/  @P4 BRA `(.L_x_43) ;  /* 0x00000000000c4947 */ /* 0x000fea0003800000 */
[----:B------:R-:W2:Y:S02]  /*f020*/  LDG.E.U8 R16, desc[UR56][R232.64+0x8] ;  /* 0x00000838e8107981 */ /* 0x000ea4000c1e1100 */
[----:B--2---:R-:W-:-:S05]  /*f030*/  PRMT R4, R16, 0x8880, RZ ;  /* 0x0000888010047816 */ /* 0x004fca00000000ff */
[----:B------:R-:W-:-:S07]  /*f040*/  IMAD R4, R4, R18, RZ ;  /* 0x0000001204047224 */ /* 0x000fce00078e02ff */
.L_x_43:
[----:B------:R-:W-:Y:S05]  /*f050*/  BSYNC B1 ;  /* 0x0000000000017941 */ /* 0x000fea0003800000 */
.L_x_42:
[----:B-1----:R-:W2:Y:S01]  /*f060*/  LDL.LU R5, [R1+0x1d0] ;  /* 0x0001d00001057983 */ /* 0x002ea20000300800 */
[----:B------:R-:W-:Y:S01]  /*f070*/  BSSY B1, `(.L_x_44) ;  /* 0x0000007000017945 */ /* 0x000fe20003800000 */
[----:B--2---:R-:W-:-:S05]  /*f080*/  @!P4 IMAD R5, R5, R17, R4 ;  /* 0x000000110505c224 */ /* 0x004fca00078e0204 */
[----:B------:R1:W-:Y:S01]  /*f090*/  @!P4 STG.E.U8 desc[UR56][R2.64+0x8], R5 ;  /* 0x000008050200c986 */ /* 0x0003e2000c101138 */
[----:B------:R-:W-:Y:S05]  /*f0a0*/  @P5 BRA `(.L_x_45) ;  /* 0x00000000000c5947 */ /* 0x000fea0003800000 */
[----:B------:R-:W2:Y:S02]  /*f0b0*/  LDG.E.U8 R16, desc[UR56][R232.64+0x9] ;  /* 0x00000938e8107981 */ /* 0x000ea4000c1e1100 */
[----:B--2---:R-:W-:-:S05]  /*f0c0*/  PRMT R4, R16, 0x8880, RZ ;  /* 0x0000888010047816 */ /* 0x004fca00000000ff */
[----:B------:R-:W-:-:S07]  /*f0d0*/  IMAD R4, R4, R18, RZ ;  /* 0x0000001204047224 */ /* 0x000fce00078e02ff */
.L_x_45:
[----:B------:R-:W-:Y:S05]  /*f0e0*/  BSYNC B1 ;  /* 0x0000000000017941 */ /* 0x000fea0003800000 */
.L_x_44:
[----:B-1----:R-:W2:Y:S01]  /*f0f0*/  LDL.LU R5, [R1+0x1d4] ;  /* 0x0001d40001057983 */ /* 0x002ea20000300800 */
[----:B------:R-:W-:Y:S01]  /*f100*/  BSSY B1, `(.L_x_46) ;  /* 0x0000009000017945 */ /* 0x000fe20003800000 */
[----:B------:R-:W-:Y:S02]  /*f110*/  ISETP.LT.OR P3, PT, R0, 0xa, !P1 ;  /* 0x0000000a0000780c */ /* 0x000fe40004f61670 */
[----:B------:R-:W-:Y:S01]  /*f120*/  @!P0 IADD3 R8, P4, R2, UR41, RZ ;  /* 0x0000002902088c10 */ /* 0x000fe2000ff9e0ff */
[----:B--2---:R-:W-:-:S05]  /*f130*/  @!P5 IMAD R5, R5, R17, R4 ;  /* 0x000000110505d224 */ /* 0x004fca00078e0204 */
[----:B------:R1:W-:Y:S01]  /*f140*/  @!P5 STG.E.U8 desc[UR56][R2.64+0x9], R5 ;  /* 0x000009050200d986 */ /* 0x0003e2000c101138 */
[----:B------:R-:W-:Y:S06]  /*f150*/  @P0 BRA `(.L_x_47) ;  /* 0x00000000000c0947 */ /* 0x000fec0003800000 */
[----:B------:R-:W2:Y:S02]  /*f160*/  LDG.E.U8 R16, desc[UR56][R20.64+0x8] ;  /* 0x0000083814107981 */ /* 0x000ea4000c1e1100 */
[----:B--2---:R-:W-:-:S05]  /*f170*/  PRMT R4, R16, 0x8880, RZ ;  /* 0x0000888010047816 */ /* 0x004fca00000000ff */
[----:B------:R-:W-:-:S07]  /*f180*/  IMAD R4, R4, R18, RZ ;  /* 0x0000001204047224 */ /* 0x000fce00078e02ff */
.L_x_47:
[----:B------:R-:W-:Y:S05]  /*f190*/  BSYNC B1 ;  /* 0x0000000000017941 */ /* 0x000fea0003800000 */
.L_x_46:
[----:B-1----:R-:W2:Y:S01]  /*f1a0*/  LDL.LU R5, [R1+0x1d8] ;  /* 0x0001d80001057983 */ /* 0x002ea20000300800 */
[----:B------:R-:W-:Y:S01]  /*f1b0*/  @!P0 IADD3.X R9, R3, UR40, RZ, P4, !PT ;  /* 0x0000002803098c10 */ /* 0x000fe2000a7fe4ff */
[----:B------:R-:W-:Y:S01]  /*f1c0*/  BSSY B1, `(.L_x_48) ;  /* 0x000000b000017945 */ /* 0x000fe20003800000 */
[C---:B------:R-:W-:Y:S02]  /*f1d0*/  ISETP.LT.OR P4, PT, R0.reuse, 0x11, !P2 ;  /* 0x000000110000780c */ /* 0x040fe40005781670 */
        /* <DEDUP_REMOVED lines=9> */
.L_x_49:
[----:B------:R-:W-:Y:S05]  /*f270*/  BSYNC B1 ;  /* 0x0000000000017941 */ /* 0x000fea0003800000 */
.L_x_48:
        /* <DEDUP_REMOVED lines=9> */
.L_x_51:
[----:B------:R-:W-:Y:S05]  /*f310*/  BSYNC B1 ;  /* 0x0000000000017941 */ /* 0x000fea0003800000 */
.L_x_50:
        /* <DEDUP_REMOVED lines=8> */
.L_x_53:
[----:B------:R-:W-:Y:S05]  /*f3a0*/  BSYNC B1 ;  /* 0x0000000000017941 */ /* 0x000fea0003800000 */
.L_x_52:
        /* <DEDUP_REMOVED lines=10> */
.L_x_55:
[----:B------:R-:W-:Y:S05]  /*f450*/  BSYNC B1 ;  /* 0x0000000000017941 */ /* 0x000fea0003800000 */
.L_x_54:
        /* <DEDUP_REMOVED lines=13> */
.L_x_57:
[----:B------:R-:W-:Y:S05]  /*f530*/  BSYNC B1 ;  /* 0x0000000000017941 */ /* 0x000fea0003800000 */
.L_x_56:
        /* <DEDUP_REMOVED lines=9> */
.L_x_59:
[----:B------:R-:W-:Y:S05]  /*f5d0*/  BSYNC B1 ;  /* 0x0000000000017941 */ /* 0x000fea0003800000 */
.L_x_58:
        /* <DEDUP_REMOVED lines=8> */
.L_x_61:
[----:B------:R-:W-:Y:S05]  /*f660*/  BSYNC B1 ;  /* 0x0000000000017941 */ /* 0x000fea0003800000 */
.L_x_60:
        /* <DEDUP_REMOVED lines=10> */
.L_x_63:
[----:B------:R-:W-:Y:S05]  /*f710*/  BSYNC B1 ;  /* 0x0000000000017941 */ /* 0x000fea0003800000 */
.L_x_62:
[----:B-1----:R-:W2:Y:S01]  /*f720*/  LDL.LU R5, [R1+0x1f8] ;  /* 0x0001f80001057983 */ /* 0x002ea20000300800 */
[----:B------:R-:W-:Y:S01]  /*f730*/  @!P0 IADD3.X R9, R3, UR40, RZ, P4, !PT ;  /* 0x0000002803098c10 */ /* 0x000fe2000a7fe4ff */
[----:B------:R-:W-:Y:S01]  /*f740*/  BSSY B1, `(.L_x_64) ;  /* 0x0000008000017945 */ /* 0x000fe20003800000 */
[----:B--2---:R-:W-:-:S05]  /*f750*/  @!P0 IMAD R5, R5, R17, R4 ;  /* 0x0000001105058224 */ /* 0x004fca00078e0204 */
[----:B------:R1:W-:Y:S02]  /*f760*/  @!P0 STG.E.U8 desc[UR56][R8.64+0x18], R5 ;  /* 0x0000180508008986 */ /* 0x0003e4000c101138 */
[----:B-1----:R-:W-:Y:S01]  /*f770*/  @!P3 IADD3 R8, P0, R2, UR41, RZ ;  /* 0x000000290208bc10 */ /* 0x002fe2000ff1e0ff */
[----:B------:R-:W-:-:S12]  /*f780*/  @P3 BRA `(.L_x_65) ;  /* 0x00000000000c3947 */ /* 0x000fd80003800000 */
[----:B------:R-:W2:Y:S02]  /*f790*/  LDG.E.U8 R16, desc[UR56][R20.64+0x19] ;  /* 0x0000193814107981 */ /* 0x000ea4000c1e1100 */
[----:B--2---:R-:W-:-:S05]  /*f7a0*/  PRMT R4, R16, 0x8880, RZ ;  /* 0x0000888010047816 */ /* 0x004fca00000000ff */
[----:B------:R-:W-:-:S07]  /*f7b0*/  IMAD R4, R4, R18, RZ ;  /* 0x0000001204047224 */ /* 0x000fce00078e02ff */
.L_x_65:
[----:B------:R-:W-:Y:S05]  /*f7c0*/  BSYNC B1 ;  /* 0x0000000000017941 */ /* 0x000fea0003800000 */
.L_x_64:
[----:B------:R-:W2:Y:S01]  /*f7d0*/  LDL.LU R5, [R1+0x1fc] ;  /* 0x0001fc0001057983 */ /* 0x000ea20000300800 */
[----:B------:R-:W-:Y:S01]  /*f7e0*/  @!P3 IADD3.X R9, R3, UR40, RZ, P0, !PT ;  /* 0x000000280309bc10 */ /* 0x000fe200087fe4ff */
[----:B------:R-:W-:Y:S01]  /*f7f0*/  BSSY B1, `(.L_x_66) ;  /* 0x0000014000017945 */ /* 0x000fe20003800000 */
[----:B------:R-:W-:Y:S02]  /*f800*/  IADD3 R12, P0, R235, 0x80, RZ ;  /* 0x00000080eb0c7810 */ /* 0x000fe40007f1e0ff */
[----:B------:R-:W-:Y:S02]  /*f810*/  ISETP.GE.AND P6, PT, R234, 0x81, PT ;  /* 0x00000081ea00780c */ /* 0x000fe40003fc6270 */
[----:B------:R-:W-:Y:S02]  /*f820*/  LOP3.LUT R19, R19, 0xfffffffb, RZ, 0xc0, !PT ;  /* 0xfffffffb13137812 */ /* 0x000fe400078ec0ff */
[----:B------:R-:W-:-:S09]  /*f830*/  ISETP.LT.OR P4, PT, R0, 0x2, !P6 ;  /* 0x000000020000780c */ /* 0x000fd20007781670 */
[----:B------:R-:W-:Y:S01]  /*f840*/  @P6 LOP3.LUT R19, R19, 0x4, RZ, 0xfc, !PT ;  /* 0x0000000413136812 */ /* 0x000fe200078efcff */
[----:B--2---:R-:W-:-:S05]  /*f850*/  @!P3 IMAD R5, R5, R17, R4 ;  /* 0x000000110505b224 */ /* 0x004fca00078e0204 */
[----:B------:R1:W-:Y:S01]  /*f860*/  @!P3 STG.E.U8 desc[UR56][R8.64+0x19], R5 ;  /* 0x000019050800b986 */ /* 0x0003e2000c101138 */
[----:B------:R-:W-:Y:S01]  /*f870*/  ISETP.LT.OR P3, PT, R0, 0x1, !P6 ;  /* 0x000000010000780c */ /* 0x000fe20007761670 */
[----:B-1----:R-:W-:Y:S02]  /*f880*/  IMAD.X R5, RZ, RZ, UR7, P0 ;  /* 0x00000007ff057e24 */ /* 0x002fe400080e06ff */
[----:B------:R-:W-:-:S04]  /*f890*/  IMAD.WIDE.U32 R8, R12, R6, R236 ;  /* 0x000000060c087225 */ /* 0x000fc800078e00ec */
[----:B------:R-:W-:Y:S01]  /*f8a0*/  IMAD R5, R5, R6, RZ ;  /* 0x0000000605057224 */ /* 0x000fe200078e02ff */
[----:B------:R-:W-:-:S03]  /*f8b0*/  IADD3 R14, P0, R8, R10, RZ ;  /* 0x0000000a080e7210 */ /* 0x000fc60007f1e0ff */
[----:B------:R-:W-:-:S05]  /*f8c0*/  IMAD R5, R12, R7, R5 ;  /* 0x000000070c057224 */ /* 0x000fca00078e0205 */
[----:B------:R-:W-:Y:S02]  /*f8d0*/  IADD3.X R15, R11, R9, R5, P0, !PT ;  /* 0x000000090b0f7210 */ /* 0x000fe400007fe405 */
[----:B------:R-:W-:Y:S01]  /*f8e0*/  IADD3 R8, P0, R2, UR39, RZ ;  /* 0x0000002702087c10 */ /* 0x000fe2000ff1e0ff */
[----:B------:R-:W-:-:S12]  /*f8f0*/  @P3 BRA `(.L_x_67) ;  /* 0x00000000000c3947 */ /* 0x000fd80003800000 */
[----:B------:R-:W2:Y:S02]  /*f900*/  LDG.E.U8 R16, desc[UR56][R14.64] ;  /* 0x000000380e107981 */ /* 0x000ea4000c1e1100 */
[----:B--2---:R-:W-:-:S05]  /*f910*/  PRMT R4, R16, 0x8880, RZ ;  /* 0x0000888010047816 */ /* 0x004fca00000000ff */
[----:B------:R-:W-:-:S07]  /*f920*/  IMAD R4, R4, R18, RZ ;  /* 0x0000001204047224 */ /* 0x000fce00078e02ff */
.L_x_67:
[----:B------:R-:W-:Y:S05]  /*f930*/  BSYNC B1 ;  /* 0x0000000000017941 */ /* 0x000fea0003800000 */
.L_x_66:
[----:B------:R-:W2:Y:S01]  /*f940*/  LDL.LU R13, [R1+0x180] ;  /* 0x00018000010d7983 */ /* 0x000ea20000300800 */
[----:B------:R-:W-:Y:S01]  /*f950*/  IADD3.X R9, R3, UR38, RZ, P0, !PT ;  /* 0x0000002603097c10 */ /* 0x000fe200087fe4ff */
[----:B------:R-:W-:Y:S01]  /*f960*/  BSSY B1, `(.L_x_68) ;  /* 0x0000007000017945 */ /* 0x000fe20003800000 */
[----:B--2---:R-:W-:-:S05]  /*f970*/  @!P3 IMAD R13, R13, R17, R4 ;  /* 0x000000110d0db224 */ /* 0x004fca00078e0204 */
[----:B------:R1:W-:Y:S01]  /*f980*/  @!P3 STG.E.U8 desc[UR56][R8.64], R13 ;  /* 0x0000000d0800b986 */ /* 0x0003e2000c101138 */
[----:B------:R-:W-:Y:S05]  /*f990*/  @P4 BRA `(.L_x_69) ;  /* 0x00000000000c4947 */ /* 0x000fea0003800000 */
[----:B------:R-:W2:Y:S02]  /*f9a0*/  LDG.E.U8 R16, desc[UR56][R14.64+0x1] ;  /* 0x000001380e107981 */ /* 0x000ea4000c1e1100 */
[----:B--2---:R-:W-:-:S05]  /*f9b0*/  PRMT R4, R16, 0x8880, RZ ;  /* 0x0000888010047816 */ /* 0x004fca00000000ff */
[----:B------:R-:W-:-:S07]  /*f9c0*/  IMAD R4, R4, R18, RZ ;  /* 0x0000001204047224 */ /* 0x000fce00078e02ff */
.L_x_69:
[----:B------:R-:W-:Y:S05]  /*f9d0*/  BSYNC B1 ;  /* 0x0000000000017941 */ /* 0x000fea0003800000 */
.L_x_68:
[----:B-1----:R-:W2:Y:S04]  /*f9e0*/  LDL.LU R13, [R1+0x184] ;  /* 0x00018400010d7983 */ /* 0x002ea80000300800 */
[----:B------:R1:W-:Y:S04]  /*f9f0*/  STL.64 [R1+0x220], R14 ;  /* 0x0002200e01007387 */ /* 0x0003e80000100a00 */
[----:B-1----:R-:W3:Y:S04]  /*fa00*/  LDL.64 R14, [R1+0x1c0] ;  /* 0x0001c000010e7983 */ /* 0x002ee80000100a00 */
[----:B------:R1:W-:Y:S04]  /*fa10*/  STL.64 [R1+0x218], R2 ;  /* 0x0002180201007387 */ /* 0x0003e80000100a00 */
[----:B-1----:R-:W4:Y:S01]  /*fa20*/  LDL.64 R2, [R1+0x208] ;  /* 0x0002080001027983 */ /* 0x002f220000100a00 */
[----:B------:R-:W-:-:S02]  /*fa30*/  ISETP.GE.AND P5, PT, R234, 0x89, PT ;  /* 0x00000089ea00780c */ /* 0x000fc40003fa6270 */
[----:B------:R-:W-:Y:S02]  /*fa40*/  LOP3.LUT R19, R19, 0xfffffffd, RZ, 0xc0, !PT ;  /* 0xfffffffd13137812 */ /* 0x000fe400078ec0ff */
[----:B------:R-:W-:Y:S01]  /*fa50*/  ISETP.LT.OR P0, PT, R0, 0x1, !P5 ;  /* 0x000000010000780c */ /* 0x000fe20006f01670 */
[----:B------:R-:W-:Y:S08]  /*fa60*/  BSSY B1, `(.L_x_70) ;  /* 0x0000010000017945 */ /* 0x000ff00003800000 */
[----:B------:R-:W-:Y:S01]  /*fa70*/  @P5 LOP3.LUT R19, R19, 0x2, RZ, 0xfc, !PT ;  /* 0x0000000213135812 */ /* 0x000fe200078efcff */
[----:B--2---:R-:W-:-:S05]  /*fa80*/  @!P4 IMAD R13, R13, R17, R4 ;  /* 0x000000110d0dc224 */ /* 0x004fca00078e0204 */
[----:B------:R3:W-:Y:S02]  /*fa90*/  @!P4 STG.E.U8 desc[UR56][R8.64+0x1], R13 ;  /* 0x0000010d0800c986 */ /* 0x0007e4000c101138 */
[----:B---3--:R-:W-:Y:S02]  /*faa0*/  IMAD.WIDE.U32 R12, R12, R6, R14 ;  /* 0x000000060c0c7225 */ /* 0x008fe400078e000e */
[----:B------:R1:W5:Y:S02]  /*fab0*/  LDL.LU.64 R14, [R1+0x220] ;  /* 0x00022000010e7983 */ /* 0x0003640000300a00 */
[----:B------:R-:W-:Y:S01]  /*fac0*/  IMAD.IADD R5, R5, 0x1, R13 ;  /* 0x0000000105057824 */ /* 0x000fe200078e020d */
[----:B----4-:R-:W-:Y:S02]  /*fad0*/  IADD3 R12, P3, P4, R2, R10, R12 ;  /* 0x0000000a020c7210 */ /* 0x010fe40007c7e00c */
[----:B------:R1:W5:Y:S02]  /*fae0*/  LDL.LU.64 R2, [R1+0x218] ;  /* 0x0002180001027983 */ /* 0x0003640000300a00 */
[----:B------:R-:W-:-:S02]  /*faf0*/  IADD3.X R13, R237, R11, R5, P3, P4 ;  /* 0x0000000bed0d7210 */ /* 0x000fc40001fe8405 */
[----:B------:R-:W-:Y:S02]  /*fb00*/  ISETP.LT.OR P3, PT, R0, 0x2, !P5 ;  /* 0x000000020000780c */ /* 0x000fe40006f61670 */
[----:B------:R-:W-:Y:S01]  /*fb10*/  @!P0 IADD3 R22, P4, R8, UR41, RZ ;  /* 0x0000002908168c10 */ /* 0x000fe2000ff9e0ff */
[----:B------:R-:W-:-:S12]  /*fb20*/  @P0 BRA `(.L_x_71) ;  /* 0x00000000000c0947 */ /* 0x000fd80003800000 */
[----:B------:R-:W2:Y:S02]  /*fb30*/  LDG.E.U8 R16, desc[UR56][R12.64] ;  /* 0x000000380c107981 */ /* 0x000ea4000c1e1100 */
[----:B--2---:R-:W-:-:S05]  /*fb40*/  PRMT R4, R16, 0x8880, RZ ;  /* 0x0000888010047816 */ /* 0x004fca00000000ff */
[----:B------:R-:W-:-:S07]  /*fb50*/  IMAD R4, R4, R18, RZ ;  /* 0x0000001204047224 */ /* 0x000fce00078e02ff */
.L_x_71:
[----:B------:R-:W-:Y:S05]  /*fb60*/  BSYNC B1 ;  /* 0x0000000000017941 */ /* 0x000fea0003800000 */
.L_x_70:
[----:B------:R-:W2:Y:S01]  /*fb70*/  LDL.LU R5, [R1+0x188] ;  /* 0x0001880001057983 */ /* 0x000ea20000300800 */
[----:B------:R-:W-:Y:S01]  /*fb80*/  @!P0 IADD3.X R23, R9, UR40, RZ, P4, !PT ;  /* 0x0000002809178c10 */ /* 0x000fe2000a7fe4ff */
[----:B------:R-:W-:Y:S01]  /*fb90*/  BSSY B1, `(.L_x_72) ;  /* 0x0000008000017945 */ /* 0x000fe20003800000 */
[----:B--2---:R-:W-:-:S05]  /*fba0*/  @!P0 IMAD R5, R5, R17, R4 ;  /* 0x0000001105058224 */ /* 0x004fca00078e0204 */
[----:B------:R2:W-:Y:S02]  /*fbb0*/  @!P0 STG.E.U8 desc[UR56][R22.64], R5 ;  /* 0x0000000516008986 */ /* 0x0005e4000c101138 */
[----:B--2---:R-:W-:Y:S01]  /*fbc0*/  @!P3 IADD3 R22, P0, R8, UR41, RZ ;  /* 0x000000290816bc10 */ /* 0x004fe2000ff1e0ff */
[----:B------:R-:W-:-:S12]  /*fbd0*/  @P3 BRA `(.L_x_73) ;  /* 0x00000000000c3947 */ /* 0x000fd80003800000 */
[----:B------:R-:W2:Y:S02]  /*fbe0*/  LDG.E.U8 R16, desc[UR56][R12.64+0x1] ;  /* 0x000001380c107981 */ /* 0x000ea4000c1e1100 */
[----:B--2---:R-:W-:-:S05]  /*fbf0*/  PRMT R4, R16, 0x8880, RZ ;  /* 0x0000888010047816 */ /* 0x004fca00000000ff */
[----:B------:R-:W-:-:S07]  /*fc00*/  IMAD R4, R4, R18, RZ ;  /* 0x0000001204047224 */ /* 0x000fce00078e02ff */
.L_x_73:
[----:B------:R-:W-:Y:S05]  /*fc10*/  BSYNC B1 ;  /* 0x0000000000017941 */ /* 0x000fea0003800000 */
.L_x_72:
[----:B------:R-:W2:Y:S01]  /*fc20*/  LDL.LU R5, [R1+0x18c] ;  /* 0x00018c0001057983 */ /* 0x000ea20000300800 */
[----:B------:R-:W-:Y:S01]  /*fc30*/  @!P3 IADD3.X R23, R9, UR40, RZ, P0, !PT ;  /* 0x000000280917bc10 */ /* 0x000fe200087fe4ff */
[----:B------:R-:W-:Y:S01]  /*fc40*/  BSSY B1, `(.L_x_74) ;  /* 0x000000a000017945 */ /* 0x000fe20003800000 */
[C---:B------:R-:W-:Y:S02]  /*fc50*/  ISETP.LT.OR P0, PT, R0.reuse, 0x9, !P6 ;  /* 0x000000090000780c */ /* 0x040fe40007701670 */
[----:B------:R-:W-:Y:S01]  /*fc60*/  ISETP.LT.OR P4, PT, R0, 0xa, !P6 ;  /* 0x0000000a0000780c */ /* 0x000fe20007781670 */
[----:B--2---:R-:W-:-:S05]  /*fc70*/  @!P3 IMAD R5, R5, R17, R4 ;  /* 0x000000110505b224 */ /* 0x004fca00078e0204 */
[----:B------:R2:W-:Y:S01]  /*fc80*/  @!P3 STG.E.U8 desc[UR56][R22.64+0x1], R5 ;  /* 0x000001051600b986 */ /* 0x0005e2000c101138 */
[----:B------:R-:W-:-:S04]  /*fc90*/  ISETP.LT.OR P3, PT, R0, 0x9, !P5 ;  /* 0x000000090000780c */ /* 0x000fc80006f61670 */
[----:B------:R-:W-:Y:S09]  /*fca0*/  @P0 BRA `(.L_x_75) ;  /* 0x00000000000c0947 */ /* 0x000ff20003800000 */
[----:B-----5:R-:W3:Y:S02]  /*fcb0*/  LDG.E.U8 R16, desc[UR56][R14.64+0x8] ;  /* 0x000008380e107981 */ /* 0x020ee4000c1e1100 */
[----:B---3--:R-:W-:-:S05]  /*fcc0*/  PRMT R4, R16, 0x8880, RZ ;  /* 0x0000888010047816 */ /* 0x008fca00000000ff */
[----:B------:R-:W-:-:S07]  /*fcd0*/  IMAD R4, R4, R18, RZ ;  /* 0x0000001204047224 */ /* 0x000fce00078e02ff */
.L_x_75:
[----:B------:R-:W-:Y:S05]  /*fce0*/  BSYNC B1 ;  /* 0x0000000000017941 */ /* 0x000fea0003800000 */
.L_x_74:
[----:B--2---:R-:W2:Y:S01]  /*fcf0*/  LDL.LU R5, [R1+0x190] ;  /* 0x0001900001057983 */ /* 0x004ea20000300800 */
[----:B------:R-:W-:Y:S01]  /*fd00*/  IMAD.MOV.U32 R22, RZ, RZ, R8 ;  /* 0x000000ffff167224 */ /* 0x000fe200078e0008 */
[----:B------:R-:W-:Y:S01]  /*fd10*/  BSSY B1, `(.L_x_76) ;  /* 0x0000008000017945 */ /* 0x000fe20003800000 */
[----:B------:R-:W-:Y:S02]  /*fd20*/  IMAD.MOV.U32 R23, RZ, RZ, R9 ;  /* 0x000000ffff177224 */ /* 0x000fe400078e0009 */
[----:B--2---:R-:W-:-:S05]  /*fd30*/  @!P0 IMAD R5, R5, R17, R4 ;  /* 0x0000001105058224 */ /* 0x004fca00078e0204 */
[----:B------:R2:W-:Y:S01]  /*fd40*/  @!P0 STG.E.U8 desc[UR56][R22.64+0x8], R5 ;  /* 0x0000080516008986 */ /* 0x0005e2000c101138 */
[----:B------:R-:W-:Y:S05]  /*fd50*/  @P4 BRA `(.L_x_77) ;  /* 0x00000000000c4947 */ /* 0x000fea0003800000 */
[----:B-----5:R-:W3:Y:S02]  /*fd60*/  LDG.E.U8 R16, desc[UR56][R14.64+0x9] ;  /* 0x000009380e107981 */ /* 0x020ee4000c1e1100 */
[----:B---3--:R-:W-:-:S05]  /*fd70*/  PRMT R4, R16, 0x8880, RZ ;  /* 0x0000888010047816 */ /* 0x008fca00000000ff */
[----:B------:R-:W-:-:S07]  /*fd80*/  IMAD R4, R4, R18, RZ ;  /* 0x0000001204047224 */ /* 0x000fce00078e02ff */
.L_x_77:
[----:B------:R-:W-:Y:S05]  /*fd90*/  BSYNC B1 ;  /* 0x0000000000017941 */ /* 0x000fea0003800000 */
.L_x_76:
[----:B--2---:R-:W2:Y:S01]  /*fda0*/  LDL.LU R5, [R1+0x194] ;  /* 0x0001940001057983 */ /* 0x004ea20000300800 */
[----:B------:R-:W-:Y:S01]  /*fdb0*/  BSSY B1, `(.L_x_78) ;  /* 0x000000a000017945 */ /* 0x000fe20003800000 */
[----:B------:R-:W-:Y:S01]  /*fdc0*/  ISETP.LT.OR P0, PT, R0, 0xa, !P5 ;  /* 0x0000000a0000780c */ /* 0x000fe20006f01670 */
[----:B--2---:R-:W-:-:S05]  /*fdd0*/  @!P4 IMAD R5, R5, R17, R4 ;  /* 0x000000110505c224 */ /* 0x004fca00078e0204 */
[----:B------:R2:W-:Y:S01]  /*fde0*/  @!P4 STG.E.U8 desc[UR56][R22.64+0x9], R5 ;  /* 0x000009051600c986 */ /* 0x0005e2000c101138 */
[----:B------:R-:W-:-:S04]  /*fdf0*/  @!P3 IADD3 R8, P4, R8, UR41, RZ ;  /* 0x000000290808bc10 */ /* 0x000fc8000ff9e0ff */
[----:B------:R-:W-:Y:S01]  /*fe00*/  @!P3 IADD3.X R9, R9, UR40, RZ, P4, !PT ;  /* 0x000000280909bc10 */ /* 0x000fe2000a7fe4ff */
[----:B------:R-:W-:Y:S08]  /*fe10*/  @P3 BRA `(.L_x_79) ;  /* 0x00000000000c3947 */ /* 0x000ff00003800000 */
[----:B------:R-:W3:Y:S02]  /*fe20*/  LDG.E.U8 R16, desc[UR56][R12.64+0x8] ;  /* 0x000008380c107981 */ /* 0x000ee4000c1e1100 */
[----:B---3--:R-:W-:-:S05]  /*fe30*/  PRMT R4, R16, 0x8880, RZ ;  /* 0x0000888010047816 */ /* 0x008fca00000000ff */
[----:B------:R-:W-:-:S07]  /*fe40*/  IMAD R4, R4, R18, RZ ;  /* 0x0000001204047224 */ /* 0x000fce00078e02ff */
.L_x_79:
[----:B------:R-:W-:Y:S05]  /*fe50*/  BSYNC B1 ;  /* 0x0000000000017941 */ /* 0x000fea0003800000 */
.L_x_78:
[----:B--2---:R-:W2:Y:S01]  /*fe60*/  LDL.LU R5, [R1+0x198] ;  /* 0x0001980001057983 */ /* 0x004ea20000300800 */
[----:B------:R-:W-:Y:S01]  /*fe70*/  BSSY B1, `(.L_x_80) ;  /* 0x000000d000017945 */ /* 0x000fe20003800000 */
[----:B--2---:R-:W-:-:S05]  /*fe80*/  @!P3 IMAD R5, R5, R17, R4 ;  /* 0x000000110505b224 */ /* 0x004fca00078e0204 */
[----:B------:R2:W-:Y:S02]  /*fe90*/  @!P3 STG.E.U8 desc[UR56][R8.64+0x8], R5 ;  /* 0x000008050800b986 */ /* 0x0005e4000c101138 */
[----:B--2---:R-:W-:Y:S02]  /*fea0*/  IMAD.U32 R8, RZ, RZ, UR41 ;  /* 0x00000029ff087e24 */ /* 0x004fe4000f8e00ff */
[----:B------:R-:W-:-:S03]  /*feb0*/  IMAD.U32 R5, RZ, RZ, UR40 ;  /* 0x00000028ff057e24 */ /* 0x000fc6000f8e00ff */
[----:B-----5:R-:W-:-:S04]  /*fec0*/  @!P0 IADD3 R8, P3, P4, R8, UR39, R2 ;  /* 0x0000002708088c10 */ /* 0x020fc8000fc7e002 */
[----:B------:R-:W-:Y:S02]  /*fed0*/  @!P0 IADD3.X R9, R5, UR38, R3, P3, P4 ;  /* 0x0000002605098c10 */ /* 0x000fe40009fe8403 */
[C---:B------:R-:W-:Y:S02]  /*fee0*/  ISETP.LT.OR P4, PT, R0.reuse, 0x11, !P6 ;  /* 0x000000110000780c */ /* 0x040fe40007781670 */
[----:B------:R-:W-:Y:S01]  /*fef0*/  ISETP.LT.OR P3, PT, R0, 0x11, !P5 ;  /* 0x000000110000780c */ /* 0x000fe20006f61670 */
[----:B------:R-:W-:-:S12]  /*ff00*/  @P0 BRA `(.L_x_81) ;  /* 0x00000000000c0947 */ /* 0x000fd80003800000 */
[----:B------:R-:W2:Y:S02]  /*ff10*/  LDG.E.U8 R16, desc[UR56][R12.64+0x9] ;  /* 0x000009380c107981 */ /* 0x000ea4000c1e1100 */
[----:B--2---:R-:W-:-:S05]  /*ff20*/  PRMT R4, R16, 0x8880, RZ ;  /* 0x0000888010047816 */ /* 0x004fca00000000ff */
[----:B------:R-:W-:-:S07]  /*ff30*/  IMAD R4, R4, R18, RZ ;  /* 0x0000001204047224 */ /* 0x000fce00078e02ff */
.L_x_81:
[----:B------:R-:W-:Y:S05]  /*ff40*/  BSYNC B1 ;  /* 0x0000000000017941 */ /* 0x000fea0003800000 */
.L_x_80:
[----:B------:R-:W2:Y:S01]  /*ff50*/  LDL.LU R5, [R1+0x19c] ;  /* 0x00019c0001057983 */ /* 0x000ea20000300800 */
[----:B------:R-:W-:Y:S01]  /*ff60*/  BSSY B1, `(.L_x_82) ;  /* 0x0000007000017945 */ /* 0x000fe20003800000 */
[----:B--2---:R-:W-:-:S05]  /*ff70*/  @!P0 IMAD R5, R5, R17, R4 ;  /* 0x0000001105058224 */ /* 0x004fca00078e0204 */
[----:B------:R2:W-:Y:S01]  /*ff80*/  @!P0 STG.E.U8 desc[UR56][R8.64+0x9], R5 ;  /* 0x0000090508008986 */ /* 0x0005e2000c101138 */
[----:B------:R-:W-:Y:S05]  /*ff90*/  @P4 BRA `(.L_x_83) ;  /* 0x00000000000c4947 */ /* 0x000fea0003800000 */
[----:B------:R-:W3:Y:S02]  /*ffa0*/  LDG.E.U8 R16, desc[UR56][R14.64+0x10] ;  /* 0x000010380e107981 */ /* 0x000ee4000c1e1100 */
[----:B---3--:R-:W-:-:S05]  /*ffb0*/  PRMT R4, R16, 0x8880, RZ ;  /* 0x0000888010047816 */ /* 0x008fca00000000ff */
[----:B------:R-:W-:-:S07]  /*ffc0*/  IMAD R4, R4, R18, RZ ;  /* 0x0000001204047224 */ /* 0x000fce00078e02ff */
.L_x_83:
[----:B------:R-:W-:Y:S05]  /*ffd0*/  BSYNC B1 ;  /* 0x0000000000017941 */ /* 0x000fea0003800000 */
.L_x_82:
[----:B--2---:R-:W2:Y:S01]  /*ffe0*/  LDL.LU R5, [R1+0x1a0] ;  /* 0x0001a00001057983 */ /* 0x004ea20000300800 */
[----:B------:R-:W-:Y:S01]  /*fff0*/  IMAD.U32 R8, RZ, RZ, UR41 ;  /* 0x00000029ff087e24 */ /* 0x000fe2000f8e00ff */
[----:B------:R-:W-:Y:S01]  /*10000*/  BSSY B1, `(.L_x_84) ;  /* 0x000000c000017945 */ /* 0x000fe20003800000 */
[----:B--2---:R-:W-:-:S05]  /*10010*/  @!P4 IMAD R5, R5, R17, R4 ;  /* 0x000000110505c224 */ /* 0x004fca00078e0204 */
[----:B------:R2:W-:Y:S01]  /*10020*/  @!P4 STG.E.U8 desc[UR56][R22.64+0x10], R5 ;  /* 0x000010051600c986 */ /* 0x0005e2000c101138 */
[----:B------:R-:W-:Y:S01]  /*10030*/  @!P3 IADD3 R8, P0, P4, R8, UR39, R2 ;  /* 0x000000270808bc10 */ /* 0x000fe2000fc1e002 */
[----:B--2---:R-:W-:-:S05]  /*10040*/  IMAD.U32 R5, RZ, RZ, UR40 ;  /* 0x00000028ff057e24 */ /* 0x004fca000f8e00ff */
[----:B------:R-:W-:Y:S02]  /*10050*/  @!P3 IADD3.X R9, R5, UR38, R3, P0, P4 ;  /* 0x000000260509bc10 */ /* 0x000fe400087e8403 */
[C---:B------:R-:W-:Y:S02]  /*10060*/  ISETP.LT.OR P4, PT, R0.reuse, 0x12, !P6 ;  /* 0x000000120000780c */ /* 0x040fe40007781670 */
[----:B------:R-:W-:-:S11]  /*10070*/  ISETP.LT.OR P0, PT, R0, 0x12, !P5 ;  /* 0x000000120000780c */ /* 0x000fd60006f01670 */
[----:B------:R-:W-:Y:S05]  /*10080*/  @P4 BRA `(.L_x_85) ;  /* 0x00000000000c4947 */ /* 0x000fea0003800000 */
[----:B------:R-:W2:Y:S02]  /*10090*/  LDG.E.U8 R16, desc[UR56][R14.64+0x11] ;  /* 0x000011380e107981 */ /* 0x000ea4000c1e1100 */
[----:B--2---:R-:W-:-:S05]  /*100a0*/  PRMT R4, R16, 0x8880, RZ ;  /* 0x0000888010047816 */ /* 0x004fca00000000ff */
[----:B------:R-:W-:-:S07]  /*100b0*/  IMAD R4, R4, R18, RZ ;  /* 0x0000001204047224 */ /* 0x000fce00078e02ff */
.L_x_85:
[----:B------:R-:W-:Y:S05]  /*100c0*/  BSYNC B1 ;  /* 0x0000000000017941 */ /* 0x000fea0003800000 */
.L_x_84:
        /* <DEDUP_REMOVED lines=8> */
.L_x_87:
[----:B------:R-:W-:Y:S05]  /*10150*/  BSYNC B1 ;  /* 0x0000000000017941 */ /* 0x000fea0003800000 */
.L_x_86:
[----:B--2---:R-:W2:Y:S01]  /*10160*/  LDL.LU R5, [R1+0x1a8] ;  /* 0x0001a80001057983 */ /* 0x004ea20000300800 */
[----:B------:R-:W-:Y:S01]  /*10170*/  BSSY B1, `(.L_x_88) ;  /* 0x000000b000017945 */ /* 0x000fe20003800000 */
[----:B--2---:R-:W-:-:S05]  /*10180*/  @!P3 IMAD R5, R5, R17, R4 ;  /* 0x000000110505b224 */ /* 0x004fca00078e0204 */
[----:B------:R2:W-:Y:S02]  /*10190*/  @!P3 STG.E.U8 desc[UR56][R8.64+0x10], R5 ;  /* 0x000010050800b986 */ /* 0x0005e4000c101138 */
[----:B--2---:R-:W-:Y:S02]  /*101a0*/  IMAD.U32 R8, RZ, RZ, UR41 ;  /* 0x00000029ff087e24 */ /* 0x004fe4000f8e00ff */
[----:B------:R-:W-:-:S03]  /*101b0*/  IMAD.U32 R5, RZ, RZ, UR40 ;  /* 0x00000028ff057e24 */ /* 0x000fc6000f8e00ff */
[----:B------:R-:W-:-:S04]  /*101c0*/  @!P0 IADD3 R8, P3, P4, R8, UR39, R2 ;  /* 0x0000002708088c10 */ /* 0x000fc8000fc7e002 */
[----:B------:R-:W-:Y:S01]  /*101d0*/  @!P0 IADD3.X R9, R5, UR38, R3, P3, P4 ;  /* 0x0000002605098c10 */ /* 0x000fe20009fe8403 */
[----:B------:R-:W-:Y:S08]  /*101e0*/  @P0 BRA `(.L_x_89) ;  /* 0x00000000000c0947 */ /* 0x000ff00003800000 */
[----:B------:R-:W2:Y:S02]  /*101f0*/  LDG.E.U8 R16, desc[UR56][R12.64+0x11] ;  /* 0x000011380c107981 */ /* 0x000ea4000c1e1100 */
[----:B--2---:R-:W-:-:S05]  /*10200*/  PRMT R4, R16, 0x8880, RZ ;  /* 0x0000888010047816 */ /* 0x004fca00000000ff */
[----:B------:R-:W-:-:S07]  /*10210*/  IMAD R4, R4, R18, RZ ;  /* 0x0000001204047224 */ /* 0x000fce00078e02ff */
.L_x_89:
[----:B------:R-:W-:Y:S05]  /*10220*/  BSYNC B1 ;  /* 0x0000000000017941 */ /* 0x000fea0003800000 */
.L_x_88:
[----:B------:R-:W2:Y:S01]  /*10230*/  LDL.LU R5, [R1+0x1ac] ;  /* 0x0001ac0001057983 */ /* 0x000ea20000300800 */
[C---:B------:R-:W-:Y:S01]  /*10240*/  ISETP.LT.OR P3, PT, R0.reuse, 0x19, !P6 ;  /* 0x000000190000780c */ /* 0x040fe20007761670 */
[----:B------:R-:W-:Y:S01]  /*10250*/  BSSY B1, `(.L_x_90) ;  /* 0x0000009000017945 */ /* 0x000fe20003800000 */
[----:B------:R-:W-:Y:S01]  /*10260*/  ISETP.LT.OR P4, PT, R0, 0x1a, !P6 ;  /* 0x0000001a0000780c */ /* 0x000fe20007781670 */
[----:B--2---:R-:W-:-:S05]  /*10270*/  @!P0 IMAD R5, R5, R17, R4 ;  /* 0x0000001105058224 */ /* 0x004fca00078e0204 */
[----:B------:R2:W-:Y:S01]  /*10280*/  @!P0 STG.E.U8 desc[UR56][R8.64+0x11], R5 ;  /* 0x0000110508008986 */ /* 0x0005e2000c101138 */
[----:B------:R-:W-:-:S04]  /*10290*/  ISETP.LT.OR P0, PT, R0, 0x19, !P5 ;  /* 0x000000190000780c */ /* 0x000fc80006f01670 */
[----:B------:R-:W-:Y:S09]  /*102a0*/  @P3 BRA `(.L_x_91) ;  /* 0x00000000000c3947 */ /* 0x000ff20003800000 */
[----:B------:R-:W3:Y:S02]  /*102b0*/  LDG.E.U8 R16, desc[UR56][R14.64+0x18] ;  /* 0x000018380e107981 */ /* 0x000ee4000c1e1100 */
[----:B---3--:R-:W-:-:S05]  /*102c0*/  PRMT R4, R16, 0x8880, RZ ;  /* 0x0000888010047816 */ /* 0x008fca00000000ff */
[----:B------:R-:W-:-:S07]  /*102d0*/  IMAD R4, R4, R18, RZ ;  /* 0x0000001204047224 */ /* 0x000fce00078e02ff */
.L_x_91:
[----:B------:R-:W-:Y:S05]  /*102e0*/  BSYNC B1 ;  /* 0x0000000000017941 */ /* 0x000fea0003800000 */
.L_x_90:
[----:B--2---:R-:W2:Y:S01]  /*102f0*/  LDL.LU R5, [R1+0x1b0] ;  /* 0x0001b00001057983 */ /* 0x004ea20000300800 */
[----:B------:R-:W-:Y:S01]  /*10300*/  BSSY B1, `(.L_x_92) ;  /* 0x0000007000017945 */ /* 0x000fe20003800000 */
[----:B--2---:R-:W-:-:S05]  /*10310*/  @!P3 IMAD R5, R5, R17, R4 ;  /* 0x000000110505b224 */ /* 0x004fca00078e0204 */
[----:B------:R2:W-:Y:S01]  /*10320*/  @!P3 STG.E.U8 desc[UR56][R22.64+0x18], R5 ;  /* 0x000018051600b986 */ /* 0x0005e2000c101138 */
[----:B------:R-:W-:Y:S05]  /*10330*/  @P4 BRA `(.L_x_93) ;  /* 0x00000000000c4947 */ /* 0x000fea0003800000 */
[----:B------:R-:W3:Y:S02]  /*10340*/  LDG.E.U8 R16, desc[UR56][R14.64+0x19] ;  /* 0x000019380e107981 */ /* 0x000ee4000c1e1100 */
[----:B---3--:R-:W-:-:S05]  /*10350*/  PRMT R4, R16, 0x8880, RZ ;  /* 0x0000888010047816 */ /* 0x008fca00000000ff */
[----:B------:R-:W-:-:S07]  /*10360*/  IMAD R4, R4, R18, RZ ;  /* 0x0000001204047224 */ /* 0x000fce00078e02ff */
.L_x_93:
[----:B------:R-:W-:Y:S05]  /*10370*/  BSYNC B1 ;  /* 0x0000000000017941 */ /* 0x000fea0003800000 */
.L_x_92:
[----:B--2---:R-:W2:Y:S01]  /*10380*/  LDL.LU R5, [R1+0x1b4] ;  /* 0x0001b40001057983 */ /* 0x004ea20000300800 */
[----:B------:R-:W-:Y:S01]  /*10390*/  IMAD.U32 R8, RZ, RZ, UR41 ;  /* 0x00000029ff087e24 */ /* 0x000fe2000f8e00ff */
[----:B------:R-:W-:Y:S01]  /*103a0*/  BSSY B1, `(.L_x_94) ;  /* 0x000000a000017945 */ /* 0x000fe20003800000 */
[----:B--2---:R-:W-:-:S05]  /*103b0*/  @!P4 IMAD R5, R5, R17, R4 ;  /* 0x000000110505c224 */ /* 0x004fca00078e0204 */
[----:B------:R2:W-:Y:S01]  /*103c0*/  @!P4 STG.E.U8 desc[UR56][R22.64+0x19], R5 ;  /* 0x000019051600c986 */ /* 0x0005e2000c101138 */
[----:B------:R-:W-:Y:S01]  /*103d0*/  @!P0 IADD3 R8, P3, P4, R8, UR39, R2 ;  /* 0x0000002708088c10 */ /* 0x000fe2000fc7e002 */
[----:B--2---:R-:W-:-:S05]  /*103e0*/  IMAD.U32 R5, RZ, RZ, UR40 ;  /* 0x00000028ff057e24 */ /* 0x004fca000f8e00ff */
[----:B------:R-:W-:Y:S01]  /*103f0*/  @!P0 IADD3.X R9, R5, UR38, R3, P3, P4 ;  /* 0x0000002605098c10 */ /* 0x000fe20009fe8403 */
[----:B------:R-:W-:Y:S06]  /*10400*/  @P0 BRA `(.L_x_95) ;  /* 0x00000000000c0947 */ /* 0x000fec0003800000 */
[----:B------:R-:W2:Y:S02]  /*10410*/  LDG.E.U8 R16, desc[UR56][R12.64+0x18] ;  /* 0x000018380c107981 */ /* 0x000ea4000c1e1100 */
[----:B--2---:R-:W-:-:S05]  /*10420*/  PRMT R4, R16, 0x8880, RZ ;  /* 0x0000888010047816 */ /* 0x004fca00000000ff */
[----:B------:R-:W-:-:S07]  /*10430*/  IMAD R4, R4, R18, RZ ;  /* 0x0000001204047224 */ /* 0x000fce00078e02ff */
.L_x_95:
[----:B------:R-:W-:Y:S05]  /*10440*/  BSYNC B1 ;  /* 0x0000000000017941 */ /* 0x000fea0003800000 */
.L_x_94:
[----:B------:R-:W2:Y:S04]  /*10450*/  LDL.LU R5, [R1+0x1b8] ;  /* 0x0001b80001057983 */ /* 0x000ea80000300800 */
[----:B------:R-:W-:Y:S04]  /*10460*/  STL.64 [R1+0x220], R14 ;  /* 0x0002200e01007387 */ /* 0x000fe80000100a00 */
[----:B------:R3:W-:Y:S04]  /*10470*/  STL.64 [R1+0x218], R12 ;  /* 0x0002180c01007387 */ /* 0x0007e80000100a00 */
[----:B---3--:R-:W3:Y:S01]  /*10480*/  LDL.LU.64 R12, [R1+0x208] ;  /* 0x00020800010c7983 */ /* 0x008ee20000300a00 */
[----:B--2---:R-:W-:-:S05]  /*10490*/  @!P0 IMAD R5, R5, R17, R4 ;  /* 0x0000001105058224 */ /* 0x004fca00078e0204 */
[----:B------:R2:W-:Y:S04]  /*104a0*/  @!P0 STG.E.U8 desc[UR56][R8.64+0x18], R5 ;  /* 0x0000180508008986 */ /* 0x0005e8000c101138 */
[----:B--2---:R-:W2:Y:S01]  /*104b0*/  LDL.LU.64 R8, [R1+0x1c0] ;  /* 0x0001c00001087983 */ /* 0x004ea20000300a00 */
[----:B------:R-:W-:Y:S01]  /*104c0*/  IADD3 R235, P3, R235, 0x100, RZ ;  /* 0x00000100ebeb7810 */ /* 0x000fe20007f7e0ff */
[----:B------:R-:W-:Y:S01]  /*104d0*/  IMAD.U32 R14, RZ, RZ, UR41 ;  /* 0x00000029ff0e7e24 */ /* 0x000fe2000f8e00ff */
[----:B------:R-:W-:-:S03]  /*104e0*/  ISETP.LT.OR P0, PT, R0, 0x1a, !P5 ;  /* 0x0000001a0000780c */ /* 0x000fc60006f01670 */
[----:B------:R-:W-:-:S04]  /*104f0*/  IMAD.X R5, RZ, RZ, UR7, P3 ;  /* 0x00000007ff057e24 */ /* 0x000fc800098e06ff */
[----:B------:R-:W-:-:S04]  /*10500*/  IMAD R5, R5, R6, RZ ;  /* 0x0000000605057224 */ /* 0x000fc800078e02ff */
[----:B------:R-:W-:Y:S02]  /*10510*/  IMAD R5, R235, R7, R5 ;  /* 0x00000007eb057224 */ /* 0x000fe400078e0205 */
[----:B------:R-:W-:Y:S01]  /*10520*/  IMAD.U32 R7, RZ, RZ, UR40 ;  /* 0x00000028ff077e24 */ /* 0x000fe2000f8e00ff */
[----:B------:R-:W-:-:S04]  /*10530*/  @!P0 IADD3 R14, P3, P4, R14, UR39, R2 ;  /* 0x000000270e0e8c10 */ /* 0x000fc8000fc7e002 */
[----:B------:R-:W-:Y:S01]  /*10540*/  @!P0 IADD3.X R15, R7, UR38, R3, P3, P4 ;  /* 0x00000026070f8c10 */ /* 0x000fe20009fe8403 */
[----:B------:R-:W-:Y:S04]  /*10550*/  BSSY B1, `(.L_x_96) ;  /* 0x000000d000017945 */ /* 0x000fe80003800000 */
[----:B------:R4:W-:Y:S04]  /*10560*/  @!P0 STL.64 [R1+0x180], R14 ;  /* 0x0001800e01008387 */ /* 0x0009e80000100a00 */
[----:B----4-:R4:W5:Y:S01]  /*10570*/  LDL.LU.64 R14, [R1+0x220] ;  /* 0x00022000010e7983 */ /* 0x0109620000300a00 */
[----:B--2---:R-:W-:-:S04]  /*10580*/  IMAD.WIDE.U32 R8, R235, R6, R8 ;  /* 0x00000006eb087225 */ /* 0x004fc800078e0008 */
[----:B------:R-:W-:Y:S01]  /*10590*/  IMAD.IADD R7, R5, 0x1, R9 ;  /* 0x0000000105077824 */ /* 0x000fe200078e0209 */
[----:B---3--:R-:W-:Y:S02]  /*105a0*/  IADD3 R8, P3, P4, R12, R10, R8 ;  /* 0x0000000a0c087210 */ /* 0x008fe40007c7e008 */
[----:B------:R4:W5:Y:S04]  /*105b0*/  LDL.LU.64 R12, [R1+0x218] ;  /* 0x00021800010c7983 */ /* 0x0009680000300a00 */
[----:B------:R2:W-:Y:S02]  /*105c0*/  STL [R1+0x188], R7 ;  /* 0x0001880701007387 */ /* 0x0005e40000100800 */
[----:B--2---:R-:W-:Y:S01]  /*105d0*/  IMAD.WIDE.U32 R6, R235, R6, R236 ;  /* 0x00000006eb067225 */ /* 0x004fe200078e00ec */
[----:B----4-:R-:W-:Y:S06]  /*105e0*/  @P0 BRA `(.L_x_97) ;  /* 0x00000000000c0947 */ /* 0x010fec0003800000 */
[----:B-----5:R-:W2:Y:S02]  /*105f0*/  LDG.E.U8 R16, desc[UR56][R12.64+0x19] ;  /* 0x000019380c107981 */ /* 0x020ea4000c1e1100 */
[----:B--2---:R-:W-:-:S05]  /*10600*/  PRMT R4, R16, 0x8880, RZ ;  /* 0x0000888010047816 */ /* 0x004fca00000000ff */
[----:B------:R-:W-:-:S07]  /*10610*/  IMAD R4, R4, R18, RZ ;  /* 0x0000001204047224 */ /* 0x000fce00078e02ff */
.L_x_97:
[----:B------:R-:W-:Y:S05]  /*10620*/  BSYNC B1 ;  /* 0x0000000000017941 */ /* 0x000fea0003800000 */
.L_x_96:
[----:B------:R-:W2:Y:S04]  /*10630*/  LDL.LU R235, [R1+0x1bc] ;  /* 0x0001bc0001eb7983 */ /* 0x000ea80000300800 */
[----:B------:R-:W3:Y:S04]  /*10640*/  LDL.LU R9, [R1+0x188] ;  /* 0x0001880001097983 */ /* 0x000ee80000300800 */
[----:B-----5:R4:W-:Y:S04]  /*10650*/  STL.64 [R1+0x218], R12 ;  /* 0x0002180c01007387 */ /* 0x0209e80000100a00 */
[----:B----4-:R-:W4:Y:S01]  /*10660*/  LDL.LU.64 R12, [R1+0x180] ;  /* 0x00018000010c7983 */ /* 0x010f220000300a00 */
[----:B------:R-:W-:Y:S01]  /*10670*/  ISETP.GE.AND P6, PT, R234, 0x101, PT ;  /* 0x00000101ea00780c */ /* 0x000fe20003fc6270 */
[----:B--2---:R-:W-:Y:S01]  /*10680*/  @!P0 IMAD R235, R235, R17, R4 ;  /* 0x00000011ebeb8224 */ /* 0x004fe200078e0204 */
[----:B---3--:R-:W-:-:S02]  /*10690*/  IADD3.X R9, R237, R11, R9, P3, P4 ;  /* 0x0000000bed097210 */ /* 0x008fc40001fe8409 */
[----:B------:R-:W-:Y:S02]  /*106a0*/  IADD3 R6, P3, R6, R10, RZ ;  /* 0x0000000a06067210 */ /* 0x000fe40007f7e0ff */
[----:B----4-:R2:W-:Y:S04]  /*106b0*/  @!P0 STG.E.U8 desc[UR56][R12.64+0x19], R235 ;  /* 0x000019eb0c008986 */ /* 0x0105e8000c101138 */
[----:B--2---:R2:W5:Y:S01]  /*106c0*/  LDL.LU.64 R12, [R1+0x218] ;  /* 0x00021800010c7983 */ /* 0x0045620000300a00 */
[----:B------:R-:W-:Y:S01]  /*106d0*/  ISETP.LT.OR P0, PT, R0, 0x1, !P6 ;  /* 0x000000010000780c */ /* 0x000fe20007701670 */
[----:B------:R-:W-:Y:S01]  /*106e0*/  BSSY B1, `(.L_x_98) ;  /* 0x000000a000017945 */ /* 0x000fe20003800000 */
[----:B------:R-:W-:Y:S02]  /*106f0*/  IADD3.X R7, R11, R7, R5, P3, !PT ;  /* 0x000000070b077210 */ /* 0x000fe40001ffe405 */
[----:B------:R-:W-:-:S02]  /*10700*/  LOP3.LUT R19, R19, 0xfffffffe, RZ, 0xc0, !PT ;  /* 0xfffffffe13137812 */ /* 0x000fc400078ec0ff */
[----:B------:R-:W-:Y:S02]  /*10710*/  IADD3 R10, P3, R2, UR43, RZ ;  /* 0x0000002b020a7c10 */ /* 0x000fe4000ff7e0ff */
[----:B------:R-:W-:Y:S02]  /*10720*/  @P6 LOP3.LUT R19, R19, 0x1, RZ, 0xfc, !PT ;  /* 0x0000000113136812 */ /* 0x000fe400078efcff */
[----:B------:R-:W-:-:S03]  /*10730*/  IADD3.X R11, R3, UR42, RZ, P3, !PT ;  /* 0x0000002a030b7c10 */ /* 0x000fc60009ffe4ff */
[----:B--2---:R-:W-:Y:S06]  /*10740*/  @P0 BRA `(.L_x_99) ;  /* 0x00000000000c0947 */ /* 0x004fec0003800000 */
[----:B------:R-:W2:Y:S02]  /*10750*/  LDG.E.U8 R16, desc[UR56][R6.64] ;  /* 0x0000003806107981 */ /* 0x000ea4000c1e1100 */
[----:B--2---:R-:W-:-:S05]  /*10760*/  PRMT R4, R16, 0x8880, RZ ;  /* 0x0000888010047816 */ /* 0x004fca00000000ff */
[----:B------:R-:W-:-:S07]  /*10770*/  IMAD R4, R4, R18, RZ ;  /* 0x0000001204047224 */ /* 0x000fce00078e02ff */
.L_x_99:
[----:B------:R-:W-:Y:S05]  /*10780*/  BSYNC B1 ;  /* 0x0000000000017941 */ /* 0x000fea0003800000 */
.L_x_98:
[----:B------:R-:W2:Y:S01]  /*10790*/  LDL.LU R5, [R1+0x140] ;  /* 0x0001400001057983 */ /* 0x000ea20000300800 */
[----:B------:R-:W-:Y:S01]  /*107a0*/  ISETP.LT.OR P4, PT, R0, 0x2, !P6 ;  /* 0x000000020000780c */ /* 0x000fe20007781670 */
[----:B------:R-:W-:Y:S01]  /*107b0*/  BSSY B1, `(.L_x_100) ;  /* 0x0000008000017945 */ /* 0x000fe20003800000 */
[----:B--2---:R-:W-:-:S05]  /*107c0*/  @!P0 IMAD R5, R5, R17, R4 ;  /* 0x0000001105058224 */ /* 0x004fca00078e0204 */
[----:B------:R2:W-:Y:S01]  /*107d0*/  @!P0 STG.E.U8 desc[UR56][R10.64], R5 ;  /* 0x000000050a008986 */ /* 0x0005e2000c101138 */
[----:B------:R-:W-:-:S05]  /*107e0*/  ISETP.GE.AND P0, PT, R234, 0x109, PT ;  /* 0x00000109ea00780c */ /* 0x000fca0003f06270 */
[----:B------:R-:W-:Y:S08]  /*107f0*/  @P4 BRA `(.L_x_101) ;  /* 0x00000000000c4947 */ /* 0x000ff00003800000 */
[----:B------:R-:W3:Y:S02]  /*10800*/  LDG.E.U8 R16, desc[UR56][R6.64+0x1] ;  /* 0x0000013806107981 */ /* 0x000ee4000c1e1100 */
[----:B---3--:R-:W-:-:S05]  /*10810*/  PRMT R4, R16, 0x8880, RZ ;  /* 0x0000888010047816 */ /* 0x008fca00000000ff */
[----:B------:R-:W-:-:S07]  /*10820*/  IMAD R4, R4, R18, RZ ;  /* 0x0000001204047224 */ /* 0x000fce00078e02ff */
.L_x_101:
[----:B------:R-:W-:Y:S05]  /*10830*/  BSYNC B1 ;  /* 0x0000000000017941 */ /* 0x000fea0003800000 */
.L_x_100:
[----:B--2---:R-:W2:Y:S01]  /*10840*/  LDL.LU R5, [R1+0x144] ;  /* 0x0001440001057983 */ /* 0x004ea20000300800 */
[----:B------:R-:W-:Y:S01]  /*10850*/  ISETP.LT.OR P3, PT, R0, 0x1, !P0 ;  /* 0x000000010000780c */ /* 0x000fe20004761670 */
[----:B------:R-:W-:-:S12]  /*10860*/  BSSY B1, `(.L_x_102) ;  /* 0x0000009000017945 */ /* 0x000fd80003800000 */
[----:B------:R-:W-:-:S04]  /*10870*/  @!P3 IADD3 R236, P5, R10, UR41, RZ ;  /* 0x000000290aecbc10 */ /* 0x000fc8000ffbe0ff */
[----:B------:R-:W-:Y:S01]  /*10880*/  @!P3 IADD3.X R237, R11, UR40, RZ, P5, !PT ;  /* 0x000000280bedbc10 */ /* 0x000fe2000affe4ff */
[----:B--2---:R-:W-:-:S05]  /*10890*/  @!P4 IMAD R5, R5, R17, R4 ;  /* 0x000000110505c224 */ /* 0x004fca00078e0204 */
[----:B------:R2:W-:Y:S01]  /*108a0*/  @!P4 STG.E.U8 desc[UR56][R10.64+0x1], R5 ;  /* 0x000001050a00c986 */ /* 0x0005e2000c101138 */
[----:B------:R-:W-:Y:S05]  /*108b0*/  @P3 BRA `(.L_x_103) ;  /* 0x00000000000c3947 */ /* 0x000fea0003800000 */
[----:B------:R-:W3:Y:S02]  /*108c0*/  LDG.E.U8 R16, desc[UR56][R8.64] ;  /* 0x0000003808107981 */ /* 0x000ee4000c1e1100 */
[----:B---3--:R-:W-:-:S05]  /*108d0*/  PRMT R4, R16, 0x8880, RZ ;  /* 0x0000888010047816 */ /* 0x008fca00000000ff */
[----:B------:R-:W-:-:S07]  /*108e0*/  IMAD R4, R4, R18, RZ ;  /* 0x0000001204047224 */ /* 0x000fce00078e02ff */
.L_x_103:
[----:B------:R-:W-:Y:S05]  /*108f0*/  BSYNC B1 ;  /* 0x0000000000017941 */ /* 0x000fea0003800000 */
.L_x_102:
        /* <DEDUP_REMOVED lines=11> */
.L_x_105:
[----:B------:R-:W-:Y:S05]  /*109b0*/  BSYNC B1 ;  /* 0x0000000000017941 */ /* 0x000fea0003800000 */
.L_x_104:
[----:B--2---:R-:W2:Y:S01]  /*109c0*/  LDL.LU R5, [R1+0x14c] ;  /* 0x00014c0001057983 */ /* 0x004ea20000300800 */
[----:B------:R-:W-:Y:S01]  /*109d0*/  ISETP.LT.OR P3, PT, R0, 0x9, !P6 ;  /* 0x000000090000780c */ /* 0x000fe20007761670 */
[----:B------:R-:W-:Y:S01]  /*109e0*/  BSSY B1, `(.L_x_106) ;  /* 0x0000007000017945 */ /* 0x000fe20003800000 */
[----:B--2---:R-:W-:-:S05]  /*109f0*/  @!P4 IMAD R5, R5, R17, R4 ;  /* 0x000000110505c224 */ /* 0x004fca00078e0204 */
[----:B------:R2:W-:Y:S06]  /*10a00*/  @!P4 STG.E.U8 desc[UR56][R234.64+0x1], R5 ;  /* 0x00000105ea00c986 */ /* 0x0005ec000c101138 */
[----:B------:R-:W-:Y:S05]  /*10a10*/  @P3 BRA `(.L_x_107) ;  /* 0x00000000000c3947 */ /* 0x000fea0003800000 */
[----:B------:R-:W3:Y:S02]  /*10a20*/  LDG.E.U8 R16, desc[UR56][R6.64+0x8] ;  /* 0x0000083806107981 */ /* 0x000ee4000c1e1100 */
[----:B---3--:R-:W-:-:S05]  /*10a30*/  PRMT R4, R16, 0x8880, RZ ;  /* 0x0000888010047816 */ /* 0x008fca00000000ff */
[----:B------:R-:W-:-:S07]  /*10a40*/  IMAD R4, R4, R18, RZ ;  /* 0x0000001204047224 */ /* 0x000fce00078e02ff */
.L_x_107:
[----:B------:R-:W-:Y:S05]  /*10a50*/  BSYNC B1 ;  /* 0x0000000000017941 */ /* 0x000fea0003800000 */
.L_x_106:
[----:B--2---:R-:W2:Y:S01]  /*10a60*/  LDL.LU R5, [R1+0x150] ;  /* 0x0001500001057983 */ /* 0x004ea20000300800 */
[----:B------:R-:W-:Y:S01]  /*10a70*/  BSSY B1, `(.L_x_108) ;  /* 0x0000008000017945 */ /* 0x000fe20003800000 */
[----:B--2---:R-:W-:-:S05]  /*10a80*/  @!P3 IMAD R5, R5, R17, R4 ;  /* 0x000000110505b224 */ /* 0x004fca00078e0204 */
[----:B------:R2:W-:Y:S01]  /*10a90*/  @!P3 STG.E.U8 desc[UR56][R10.64+0x8], R5 ;  /* 0x000008050a00b986 */ /* 0x0005e2000c101138 */
[----:B------:R-:W-:-:S13]  /*10aa0*/  ISETP.LT.OR P3, PT, R0, 0xa, !P6 ;  /* 0x0000000a0000780c */ /* 0x000fda0007761670 */
[----:B--2---:R-:W-:Y:S05]  /*10ab0*/  @P3 BRA `(.L_x_109) ;  /* 0x00000000000c3947 */ /* 0x004fea0003800000 */
[----:B------:R-:W2:Y:S02]  /*10ac0*/  LDG.E.U8 R16, desc[UR56][R6.64+0x9] ;  /* 0x0000093806107981 */ /* 0x000ea4000c1e1100 */
[----:B--2---:R-:W-:-:S05]  /*10ad0*/  PRMT R4, R16, 0x8880, RZ ;  /* 0x0000888010047816 */ /* 0x004fca00000000ff */
[----:B------:R-:W-:-:S07]  /*10ae0*/  IMAD R4, R4, R18, RZ ;  /* 0x0000001204047224 */ /* 0x000fce00078e02ff */
.L_x_109:
[----:B------:R-:W-:Y:S05]  /*10af0*/  BSYNC B1 ;  /* 0x0000000000017941 */ /* 0x000fea0003800000 */
.L_x_108:
[----:B------:R-:W2:Y:S01]  /*10b00*/  LDL.LU R5, [R1+0x154] ;  /* 0x0001540001057983 */ /* 0x000ea20000300800 */
[----:B------:R-:W-:Y:S01]  /*10b10*/  BSSY B1, `(.L_x_110) ;  /* 0x000000a000017945 */ /* 0x000fe20003800000 */
[----:B------:R-:W-:Y:S02]  /*10b20*/  IMAD.U32 R236, RZ, RZ, UR41 ;  /* 0x00000029ffec7e24 */ /* 0x000fe4000f8e00ff */
[----:B--2---:R-:W-:-:S05]  /*10b30*/  @!P3 IMAD R5, R5, R17, R4 ;  /* 0x000000110505b224 */ /* 0x004fca00078e0204 */
[----:B------:R2:W-:Y:S01]  /*10b40*/  @!P3 STG.E.U8 desc[UR56][R10.64+0x9], R5 ;  /* 0x000009050a00b986 */ /* 0x0005e2000c101138 */
[----:B------:R-:W-:Y:S01]  /*10b50*/  ISETP.LT.OR P3, PT, R0, 0x9, !P0 ;  /* 0x000000090000780c */ /* 0x000fe20004761670 */
[----:B--2---:R-:W-:-:S12]  /*10b60*/  IMAD.U32 R5, RZ, RZ, UR40 ;  /* 0x00000028ff057e24 */ /* 0x004fd8000f8e00ff */
[----:B------:R-:W-:Y:S05]  /*10b70*/  @P3 BRA `(.L_x_111) ;  /* 0x00000000000c3947 */ /* 0x000fea0003800000 */
[----:B------:R-:W2:Y:S02]  /*10b80*/  LDG.E.U8 R16, desc[UR56][R8.64+0x8] ;  /* 0x0000083808107981 */ /* 0x000ea4000c1e1100 */
[----:B--2---:R-:W-:-:S05]  /*10b90*/  PRMT R4, R16, 0x8880, RZ ;  /* 0x0000888010047816 */ /* 0x004fca00000000ff */
[----:B------:R-:W-:-:S07]  /*10ba0*/  IMAD R4, R4, R18, RZ ;  /* 0x0000001204047224 */ /* 0x000fce00078e02ff */
.L_x_111:
[----:B------:R-:W-:Y:S05]  /*10bb0*/  BSYNC B1 ;  /* 0x0000000000017941 */ /* 0x000fea0003800000 */
.L_x_110:
[----:B------:R-:W-:-:S13]  /*10bc0*/  ISETP.LT.OR P4, PT, R0, 0xa, !P0 ;  /* 0x0000000a0000780c */ /* 0x000fda0004781670 */
[----:B------:R-:W-:-:S04]  /*10bd0*/  @!P4 IADD3 R236, P5, P6, R236, UR43, R2 ;  /* 0x0000002bececcc10 */ /* 0x000fc8000febe002 */
[----:B------:R-:W-:Y:S02]  /*10be0*/  @!P4 IADD3.X R237, R5, UR42, R3, P5, P6 ;  /* 0x0000002a05edcc10 */ /* 0x000fe4000afec403 */
[----:B------:R-:W2:Y:S01]  /*10bf0*/  LDL.LU R5, [R1+0x158] ;  /* 0x0001580001057983 */ /* 0x000ea20000300800 */
[----:B------:R-:W-:Y:S01]  /*10c00*/  @!P3 IADD3 R234, P5, R10, UR41, RZ ;  /* 0x000000290aeabc10 */ /* 0x000fe2000ffbe0ff */
[----:B------:R-:W-:Y:S03]  /*10c10*/  BSSY B1, `(.L_x_112) ;  /* 0x0000008000017945 */ /* 0x000fe60003800000 */
[----:B------:R-:W-:Y:S01]  /*10c20*/  @!P3 IADD3.X R235, R11, UR40, RZ, P5, !PT ;  /* 0x000000280bebbc10 */ /* 0x000fe2000affe4ff */
[----:B--2---:R-:W-:-:S05]  /*10c30*/  @!P3 IMAD R5, R5, R17, R4 ;  /* 0x000000110505b224 */ /* 0x004fca00078e0204 */
[----:B------:R2:W-:Y:S01]  /*10c40*/  @!P3 STG.E.U8 desc[UR56][R234.64+0x8], R5 ;  /* 0x00000805ea00b986 */ /* 0x0005e2000c101138 */
[----:B------:R-:W-:Y:S05]  /*10c50*/  @P4 BRA `(.L_x_113) ;  /* 0x00000000000c4947 */ /* 0x000fea0003800000 */
[----:B------:R-:W3:Y:S02]  /*10c60*/  LDG.E.U8 R16, desc[UR56][R8.64+0x9] ;  /* 0x0000093808107981 */ /* 0x000ee4000c1e1100 */
[----:B---3--:R-:W-:-:S05]  /*10c70*/  PRMT R4, R16, 0x8880, RZ ;  /* 0x0000888010047816 */ /* 0x008fca00000000ff */
[----:B------:R-:W-:-:S07]  /*10c80*/  IMAD R4, R4, R18, RZ ;  /* 0x0000001204047224 */ /* 0x000fce00078e02ff */
.L_x_113:
[----:B------:R-:W-:Y:S05]  /*10c90*/  BSYNC B1 ;  /* 0x0000000000017941 */ /* 0x000fea0003800000 */
.L_x_112:
[----:B--2---:R-:W2:Y:S01]  /*10ca0*/  LDL.LU R5, [R1+0x15c] ;  /* 0x00015c0001057983 */ /* 0x004ea20000300800 */
[----:B------:R-:W-:Y:S01]  /*10cb0*/  LOP3.LUT P5, RZ, R19, 0x1, RZ, 0xc0, !PT ;  /* 0x0000000113ff7812 */ /* 0x000fe200078ac0ff */
[----:B------:R-:W-:Y:S03]  /*10cc0*/  BSSY B1, `(.L_x_114) ;  /* 0x0000008000017945 */ /* 0x000fe60003800000 */
[----:B------:R-:W-:Y:S01]  /*10cd0*/  ISETP.LT.OR P3, PT, R0, 0x11, !P5 ;  /* 0x000000110000780c */ /* 0x000fe20006f61670 */
[----:B--2---:R-:W-:-:S05]  /*10ce0*/  @!P4 IMAD R5, R5, R17, R4 ;  /* 0x000000110505c224 */ /* 0x004fca00078e0204 */
[----:B------:R2:W-:Y:S07]  /*10cf0*/  @!P4 STG.E.U8 desc[UR56][R236.64+0x9], R5 ;  /* 0x00000905ec00c986 */ /* 0x0005ee000c101138 */
[----:B------:R-:W-:Y:S05]  /*10d00*/  @P3 BRA `(.L_x_115) ;  /* 0x00000000000c3947 */ /* 0x000fea0003800000 */
[----:B------:R-:W3:Y:S02]  /*10d10*/  LDG.E.U8 R16, desc[UR56][R6.64+0x10] ;  /* 0x0000103806107981 */ /* 0x000ee4000c1e1100 */
[----:B---3--:R-:W-:-:S05]  /*10d20*/  PRMT R4, R16, 0x8880, RZ ;  /* 0x0000888010047816 */ /* 0x008fca00000000ff */
[----:B------:R-:W-:-:S07]  /*10d30*/  IMAD R4, R4, R18, RZ ;  /* 0x0000001204047224 */ /* 0x000fce00078e02ff */
.L_x_115:
[----:B------:R-:W-:Y:S05]  /*10d40*/  BSYNC B1 ;  /* 0x0000000000017941 */ /* 0x000fea0003800000 */
.L_x_114:
[----:B--2---:R-:W2:Y:S01]  /*10d50*/  LDL.LU R5, [R1+0x160] ;  /* 0x0001600001057983 */ /* 0x004ea20000300800 */
[----:B------:R-:W-:Y:S01]  /*10d60*/  ISETP.LT.OR P4, PT, R0, 0x12, !P5 ;  /* 0x000000120000780c */ /* 0x000fe20006f81670 */
[----:B------:R-:W-:Y:S01]  /*10d70*/  BSSY B1, `(.L_x_116) ;  /* 0x0000009000017945 */ /* 0x000fe20003800000 */
[----:B------:R-:W-:Y:S02]  /*10d80*/  IMAD.U32 R236, RZ, RZ, UR41 ;  /* 0x00000029ffec7e24 */ /* 0x000fe4000f8e00ff */
[----:B--2---:R-:W-:-:S05]  /*10d90*/  @!P3 IMAD R5, R5, R17, R4 ;  /* 0x000000110505b224 */ /* 0x004fca00078e0204 */
[----:B------:R2:W-:Y:S02]  /*10da0*/  @!P3 STG.E.U8 desc[UR56][R10.64+0x10], R5 ;  /* 0x000010050a00b986 */ /* 0x0005e4000c101138 */
[----:B--2---:R-:W-:Y:S02]  /*10db0*/  IMAD.U32 R5, RZ, RZ, UR40 ;  /* 0x00000028ff057e24 */ /* 0x004fe4000f8e00ff */
[----:B------:R-:W-:Y:S05]  /*10dc0*/  @P4 BRA `(.L_x_117) ;  /* 0x00000000000c4947 */ /* 0x000fea0003800000 */
[----:B------:R-:W2:Y:S02]  /*10dd0*/  LDG.E.U8 R16, desc[UR56][R6.64+0x11] ;  /* 0x0000113806107981 */ /* 0x000ea4000c1e1100 */
[----:B--2---:R-:W-:-:S05]  /*10de0*/  PRMT R4, R16, 0x8880, RZ ;  /* 0x0000888010047816 */ /* 0x004fca00000000ff */
[----:B------:R-:W-:-:S07]  /*10df0*/  IMAD R4, R4, R18, RZ ;  /* 0x0000001204047224 */ /* 0x000fce00078e02ff */
.L_x_117:
[----:B------:R-:W-:Y:S05]  /*10e00*/  BSYNC B1 ;  /* 0x0000000000017941 */ /* 0x000fea0003800000 */
.L_x_116:
[----:B------:R-:W2:Y:S01]  /*10e10*/  LDL.LU R234, [R1+0x164] ;  /* 0x0001640001ea7983 */ /* 0x000ea20000300800 */
[----:B------:R-:W-:Y:S01]  /*10e20*/  ISETP.LT.OR P3, PT, R0, 0x11, !P0 ;  /* 0x000000110000780c */ /* 0x000fe20004761670 */
[----:B------:R-:W-:-:S12]  /*10e30*/  BSSY B1, `(.L_x_118) ;  /* 0x000000b000017945 */ /* 0x000fd80003800000 */
[----:B------:R-:W-:-:S04]  /*10e40*/  @!P3 IADD3 R236, P5, P6, R236, UR43, R2 ;  /* 0x0000002bececbc10 */ /* 0x000fc8000febe002 */
[----:B------:R-:W-:Y:S01]  /*10e50*/  @!P3 IADD3.X R237, R5, UR42, R3, P5, P6 ;  /* 0x0000002a05edbc10 */ /* 0x000fe2000afec403 */
[----:B--2---:R-:W-:Y:S02]  /*10e60*/  @!P4 IMAD R5, R234, R17, R4 ;  /* 0x00000011ea05c224 */ /* 0x004fe400078e0204 */
[----:B------:R-:W-:-:S03]  /*10e70*/  IMAD.U32 R234, RZ, RZ, UR41 ;  /* 0x00000029ffea7e24 */ /* 0x000fc6000f8e00ff */
[----:B------:R2:W-:Y:S02]  /*10e80*/  @!P4 STG.E.U8 desc[UR56][R10.64+0x11], R5 ;  /* 0x000011050a00c986 */ /* 0x0005e4000c101138 */
[----:B--2---:R-:W-:Y:S01]  /*10e90*/  IMAD.U32 R5, RZ, RZ, UR40 ;  /* 0x00000028ff057e24 */ /* 0x004fe2000f8e00ff */
[----:B------:R-:W-:Y:S06]  /*10ea0*/  @P3 BRA `(.L_x_119) ;  /* 0x00000000000c3947 */ /* 0x000fec0003800000 */
[----:B------:R-:W2:Y:S02]  /*10eb0*/  LDG.E.U8 R16, desc[UR56][R8.64+0x10] ;  /* 0x0000103808107981 */ /* 0x000ea4000c1e1100 */
[----:B--2---:R-:W-:-:S05]  /*10ec0*/  PRMT R4, R16, 0x8880, RZ ;  /* 0x0000888010047816 */ /* 0x004fca00000000ff */
[----:B------:R-:W-:-:S07]  /*10ed0*/  IMAD R4, R4, R18, RZ ;  /* 0x0000001204047224 */ /* 0x000fce00078e02ff */
.L_x_119:
[----:B------:R-:W-:Y:S05]  /*10ee0*/  BSYNC B1 ;  /* 0x0000000000017941 */ /* 0x000fea0003800000 */
.L_x_118:
[----:B------:R-:W-:-:S13]  /*10ef0*/  ISETP.LT.OR P4, PT, R0, 0x12, !P0 ;  /* 0x000000120000780c */ /* 0x000fda0004781670 */
[----:B------:R-:W-:-:S04]  /*10f00*/  @!P4 IADD3 R234, P5, P6, R234, UR43, R2 ;  /* 0x0000002beaeacc10 */ /* 0x000fc8000febe002 */
[----:B------:R-:W-:Y:S02]  /*10f10*/  @!P4 IADD3.X R235, R5, UR42, R3, P5, P6 ;  /* 0x0000002a05ebcc10 */ /* 0x000fe4000afec403 */
        /* <DEDUP_REMOVED lines=8> */
.L_x_121:
[----:B------:R-:W-:Y:S05]  /*10fa0*/  BSYNC B1 ;  /* 0x0000000000017941 */ /* 0x000fea0003800000 */
.L_x_120:
        /* <DEDUP_REMOVED lines=10> */
.L_x_123:
[----:B------:R-:W-:Y:S05]  /*11050*/  BSYNC B1 ;  /* 0x0000000000017941 */ /* 0x000fea0003800000 */
.L_x_122:
        /* <DEDUP_REMOVED lines=11> */
.L_x_125:
[----:B------:R-:W-:Y:S05]  /*11110*/  BSYNC B1 ;  /* 0x0000000000017941 */ /* 0x000fea0003800000 */
.L_x_124:
        /* <DEDUP_REMOVED lines=13> */
.L_x_127:
[----:B------:R-:W-:Y:S05]  /*111f0*/  BSYNC B1 ;  /* 0x0000000000017941 */ /* 0x000fea0003800000 */
.L_x_126:
        /* <DEDUP_REMOVED lines=11> */
.L_x_129:
[----:B------:R-:W-:Y:S05]  /*112b0*/  BSYNC B1 ;  /* 0x0000000000017941 */ /* 0x000fea0003800000 */
.L_x_128:
        /* <DEDUP_REMOVED lines=9> */
.L_x_131:
[----:B------:R-:W-:Y:S05]  /*11350*/  BSYNC B1 ;  /* 0x0000000000017941 */ /* 0x000fea0003800000 */
.L_x_130:
        /* <DEDUP_REMOVED lines=9> */
.L_x_133:
[----:B------:R-:W-:Y:S05]  /*113f0*/  BSYNC B1 ;  /* 0x0000000000017941 */ /* 0x000fea0003800000 */
.L_x_132:
        /* <DEDUP_REMOVED lines=11> */
.L_x_135:
[----:B------:R-:W-:Y:S05]  /*114b0*/  BSYNC B1 ;  /* 0x0000000000017941 */ /* 0x000fea0003800000 */
.L_x_134:
        /* <DEDUP_REMOVED lines=11> */
.L_x_137:
[----:B------:R-:W-:Y:S05]  /*11570*/  BSYNC B1 ;  /* 0x0000000000017941 */ /* 0x000fea0003800000 */
.L_x_136:
        /* <DEDUP_REMOVED lines=9> */
.L_x_139:
[----:B------:R-:W-:Y:S05]  /*11610*/  BSYNC B1 ;  /* 0x0000000000017941 */ /* 0x000fea0003800000 */
.L_x_138:
        /* <DEDUP_REMOVED lines=9> */
.L_x_141:
[----:B------:R-:W-:Y:S05]  /*116b0*/  BSYNC B1 ;  /* 0x0000000000017941 */ /* 0x000fea0003800000 */
.L_x_140:
        /* <DEDUP_REMOVED lines=11> */
.L_x_143:
[----:B------:R-:W-:Y:S05]  /*11770*/  BSYNC B1 ;  /* 0x0000000000017941 */ /* 0x000fea0003800000 */
.L_x_142:
        /* <DEDUP_REMOVED lines=11> */
.L_x_145:
[----:B------:R-:W-:Y:S05]  /*11830*/  BSYNC B1 ;  /* 0x0000000000017941 */ /* 0x000fea0003800000 */
.L_x_144:
        /* <DEDUP_REMOVED lines=9> */
.L_x_147:
[----:B------:R-:W-:Y:S05]  /*118d0*/  BSYNC B1 ;  /* 0x0000000000017941 */ /* 0x000fea0003800000 */
.L_x_146:
        /* <DEDUP_REMOVED lines=9> */
.L_x_149:
[----:B------:R-:W-:Y:S05]  /*11970*/  BSYNC B1 ;  /* 0x0000000000017941 */ /* 0x000fea0003800000 */
.L_x_148:
        /* <DEDUP_REMOVED lines=11> */
.L_x_151:
[----:B------:R-:W-:Y:S05]  /*11a30*/  BSYNC B1 ;  /* 0x0000000000017941 */ /* 0x000fea0003800000 */
.L_x_150:
        /* <DEDUP_REMOVED lines=11> */
.L_x_153:
[----:B------:R-:W-:Y:S05]  /*11af0*/  BSYNC B1 ;  /* 0x0000000000017941 */ /* 0x000fea0003800000 */
.L_x_152:
        /* <DEDUP_REMOVED lines=9> */
.L_x_155:
[----:B------:R-:W-:Y:S05]  /*11b90*/  BSYNC B1 ;  /* 0x0000000000017941 */ /* 0x000fea0003800000 */
.L_x_154:
        /* <DEDUP_REMOVED lines=9> */
.L_x_157:
[----:B------:R-:W-:Y:S05]  /*11c30*/  BSYNC B1 ;  /* 0x0000000000017941 */ /* 0x000fea0003800000 */
.L_x_156:
        /* <DEDUP_REMOVED lines=11> */
.L_x_159:
[----:B------:R-:W-:Y:S05]  /*11cf0*/  BSYNC B1 ;  /* 0x0000000000017941 */ /* 0x000fea0003800000 */
.L_x_158:
        /* <DEDUP_REMOVED lines=11> */
.L_x_161:
[----:B------:R-:W-:Y:S05]  /*11db0*/  BSYNC B1 ;  /* 0x0000000000017941 */ /* 0x000fea0003800000 */
.L_x_160:
        /* <DEDUP_REMOVED lines=10> */
.L_x_163:
[----:B------:R-:W-:Y:S05]  /*11e60*/  BSYNC B1 ;  /* 0x0000000000017941 */ /* 0x000fea0003800000 */
.L_x_162:
        /* <DEDUP_REMOVED lines=11> */
.L_x_165:
[----:B------:R-:W-:Y:S05]  /*11f20*/  BSYNC B1 ;  /* 0x0000000000017941 */ /* 0x000fea0003800000 */
.L_x_164:
[----:B------:R-:W2:Y:S01]  /*11f30*/  LDL.LU R234, [R1+0xc4] ;  /* 0x0000c40001ea7983 */ /* 0x000ea20000300800 */
[----:B------:R-:W-:Y:S01]  /*11f40*/  LOP3.LUT P3, RZ, R19, 0x2, RZ, 0xc0, !PT ;  /* 0x0000000213ff7812 */ /* 0x000fe2000786c0ff */
[----:B------:R-:W-:Y:S03]  /*11f50*/  BSSY B1, `(.L_x_166) ;  /* 0x000000c000017945 */ /* 0x000fe60003800000 */
[----:B------:R-:W-:-:S13]  /*11f60*/  ISETP.LT.OR P3, PT, R0, 0x21, !P3 ;  /* 0x000000210000780c */ /* 0x000fda0005f61670 */
[----:B------:R-:W-:-:S04]  /*11f70*/  @!P3 IADD3 R236, P5, P6, R236, UR39, R2 ;  /* 0x00000027ececbc10 */ /* 0x000fc8000febe002 */
[----:B------:R-:W-:Y:S01]  /*11f80*/  @!P3 IADD3.X R237, R5, UR38, R3, P5, P6 ;  /* 0x0000002605edbc10 */ /* 0x000fe2000afec403 */
[----:B--2---:R-:W-:Y:S02]  /*11f90*/  @!P4 IMAD R5, R234, R17, R4 ;  /* 0x00000011ea05c224 */ /* 0x004fe400078e0204 */
[----:B------:R-:W-:-:S03]  /*11fa0*/  IMAD.U32 R234, RZ, RZ, UR41 ;  /* 0x00000029ffea7e24 */ /* 0x000fc6000f8e00ff */
[----:B------:R2:W-:Y:S02]  /*11fb0*/  @!P4 STG.E.U8 desc[UR56][R22.64+0x21], R5 ;  /* 0x000021051600c986 */ /* 0x0005e4000c101138 */
[----:B--2---:R-:W-:Y:S01]  /*11fc0*/  IMAD.U32 R5, RZ, RZ, UR40 ;  /* 0x00000028ff057e24 */ /* 0x004fe2000f8e00ff */
[----:B------:R-:W-:Y:S06]  /*11fd0*/  @P3 BRA `(.L_x_167) ;  /* 0x00000000000c3947 */ /* 0x000fec0003800000 */
[----:B-----5:R-:W2:Y:S02]  /*11fe0*/  LDG.E.U8 R16, desc[UR56][R12.64+0x20] ;  /* 0x000020380c107981 */ /* 0x020ea4000c1e1100 */
[----:B--2---:R-:W-:-:S05]  /*11ff0*/  PRMT R4, R16, 0x8880, RZ ;  /* 0x0000888010047816 */ /* 0x004fca00000000ff */
[----:B------:R-:W-:-:S07]  /*12000*/  IMAD R4, R4, R18, RZ ;  /* 0x0000001204047224 */ /* 0x000fce00078e02ff */
.L_x_167:
[----:B------:R-:W-:Y:S05]  /*12010*/  BSYNC B1 ;  /* 0x0000000000017941 */ /* 0x000fea0003800000 */
.L_x_166:
[----:B------:R-:W-:-:S04]  /*12020*/  LOP3.LUT P4, RZ, R19, 0x2, RZ, 0xc0, !PT ;  /* 0x0000000213ff7812 */ /* 0x000fc8000788c0ff */
        /* <DEDUP_REMOVED lines=8> */
[----:B-----5:R-:W3:Y:S02]  /*120b0*/  LDG.E.U8 R16, desc[UR56][R12.64+0x21] ;  /* 0x000021380c107981 */ /* 0x020ee4000c1e1100 */
[----:B---3--:R-:W-:-:S05]  /*120c0*/  PRMT R4, R16, 0x8880, RZ ;  /* 0x0000888010047816 */ /* 0x008fca00000000ff */
[----:B------:R-:W-:-:S07]  /*120d0*/  IMAD R4, R4, R18, RZ ;  /* 0x0000001204047224 */ /* 0x000fce00078e02ff */
.L_x_169:
[----:B------:R-:W-:Y:S05]  /*120e0*/  BSYNC B1 ;  /* 0x0000000000017941 */ /* 0x000fea0003800000 */
.L_x_168:
        /* <DEDUP_REMOVED lines=10> */
.L_x_171:
[----:B------:R-:W-:Y:S05]  /*12190*/  BSYNC B1 ;  /* 0x0000000000017941 */ /* 0x000fea0003800000 */
.L_x_170:
        /* <DEDUP_REMOVED lines=11> */
.L_x_173:
[----:B------:R-:W-:Y:S05]  /*12250*/  BSYNC B1 ;  /* 0x0000000000017941 */ /* 0x000fea0003800000 */
.L_x_172:
        /* <DEDUP_REMOVED lines=14> */
.L_x_175:
[----:B------:R-:W-:Y:S05]  /*12340*/  BSYNC B1 ;  /* 0x0000000000017941 */ /* 0x000fea0003800000 */
.L_x_174:
        /* <DEDUP_REMOVED lines=12> */
.L_x_177:
[----:B------:R-:W-:Y:S05]  /*12410*/  BSYNC B1 ;  /* 0x0000000000017941 */ /* 0x000fea0003800000 */
.L_x_176:
        /* <DEDUP_REMOVED lines=10> */
.L_x_179:
[----:B------:R-:W-:Y:S05]  /*124c0*/  BSYNC B1 ;  /* 0x0000000000017941 */ /* 0x000fea0003800000 */
.L_x_178:
        /* <DEDUP_REMOVED lines=11> */
.L_x_181:
[----:B------:R-:W-:Y:S05]  /*12580*/  BSYNC B1 ;  /* 0x0000000000017941 */ /* 0x000fea0003800000 */
.L_x_180:
        /* <DEDUP_REMOVED lines=14> */
.L_x_183:
[----:B------:R-:W-:Y:S05]  /*12670*/  BSYNC B1 ;  /* 0x0000000000017941 */ /* 0x000fea0003800000 */
.L_x_182:
        /* <DEDUP_REMOVED lines=12> */
.L_x_185:
[----:B------:R-:W-:Y:S05]  /*12740*/  BSYNC B1 ;  /* 0x0000000000017941 */ /* 0x000fea0003800000 */
.L_x_184:
        /* <DEDUP_REMOVED lines=10> */
.L_x_187:
[----:B------:R-:W-:Y:S05]  /*127f0*/  BSYNC B1 ;  /* 0x0000000000017941 */ /* 0x000fea0003800000 */
.L_x_186:
        /* <DEDUP_REMOVED lines=11> */
.L_x_189:
[----:B------:R-:W-:Y:S05]  /*128b0*/  BSYNC B1 ;  /* 0x0000000000017941 */ /* 0x000fea0003800000 */
.L_x_188:
        /* <DEDUP_REMOVED lines=14> */
.L_x_191:
[----:B------:R-:W-:Y:S05]  /*129a0*/  BSYNC B1 ;  /* 0x0000000000017941 */ /* 0x000fea0003800000 */
.L_x_190:
        /* <DEDUP_REMOVED lines=12> */
.L_x_193:
[----:B------:R-:W-:Y:S05]  /*12a70*/  BSYNC B1 ;  /* 0x0000000000017941 */ /* 0x000fea0003800000 */
.L_x_192:
        /* <DEDUP_REMOVED lines=10> */
.L_x_195:
[----:B------:R-:W-:Y:S05]  /*12b20*/  BSYNC B1 ;  /* 0x0000000000017941 */ /* 0x000fea0003800000 */
.L_x_194:
        /* <DEDUP_REMOVED lines=11> */
.L_x_197:
[----:B------:R-:W-:Y:S05]  /*12be0*/  BSYNC B1 ;  /* 0x0000000000017941 */ /* 0x000fea0003800000 */
.L_x_196:
        /* <DEDUP_REMOVED lines=13> */
.L_x_199:
[----:B------:R-:W-:Y:S05]  /*12cc0*/  BSYNC B1 ;  /* 0x0000000000017941 */ /* 0x000fea0003800000 */
.L_x_198:
        /* <DEDUP_REMOVED lines=11> */
.L_x_201:
[----:B------:R-:W-:Y:S05]  /*12d80*/  BSYNC B1 ;  /* 0x0000000000017941 */ /* 0x000fea0003800000 */
.L_x_200:
        /* <DEDUP_REMOVED lines=10> */
.L_x_203:
[----:B------:R-:W-:Y:S05]  /*12e30*/  BSYNC B1 ;  /* 0x0000000000017941 */ /* 0x000fea0003800000 */
.L_x_202:
        /* <DEDUP_REMOVED lines=11> */
.L_x_205:
[----:B------:R-:W-:Y:S05]  /*12ef0*/  BSYNC B1 ;  /* 0x0000000000017941 */ /* 0x000fea0003800000 */
.L_x_204:
        /* <DEDUP_REMOVED lines=13> */
.L_x_207:
[----:B------:R-:W-:Y:S05]  /*12fd0*/  BSYNC B1 ;  /* 0x0000000000017941 */ /* 0x000fea0003800000 */
.L_x_206:
        /* <DEDUP_REMOVED lines=11> */
.L_x_209:
[----:B------:R-:W-:Y:S05]  /*13090*/  BSYNC B1 ;  /* 0x0000000000017941 */ /* 0x000fea0003800000 */
.L_x_208:
        /* <DEDUP_REMOVED lines=10> */
.L_x_211:
[----:B------:R-:W-:Y:S05]  /*13140*/  BSYNC B1 ;  /* 0x0000000000017941 */ /* 0x000fea0003800000 */
.L_x_210:
        /* <DEDUP_REMOVED lines=11> */
.L_x_213:
[----:B------:R-:W-:Y:S05]  /*13200*/  BSYNC B1 ;  /* 0x0000000000017941 */ /* 0x000fea0003800000 */
.L_x_212:
        /* <DEDUP_REMOVED lines=13> */
.L_x_215:
[----:B------:R-:W-:Y:S05]  /*132e0*/  BSYNC B1 ;  /* 0x0000000000017941 */ /* 0x000fea0003800000 */
.L_x_214:
        /* <DEDUP_REMOVED lines=11> */
.L_x_217:
[----:B------:R-:W-:Y:S05]  /*133a0*/  BSYNC B1 ;  /* 0x0000000000017941 */ /* 0x000fea0003800000 */
.L_x_216:
        /* <DEDUP_REMOVED lines=10> */
.L_x_219:
[----:B------:R-:W-:Y:S05]  /*13450*/  BSYNC B1 ;  /* 0x0000000000017941 */ /* 0x000fea0003800000 */
.L_x_218:
        /* <DEDUP_REMOVED lines=11> */
.L_x_221:
[----:B------:R-:W-:Y:S05]  /*13510*/  BSYNC B1 ;  /* 0x0000000000017941 */ /* 0x000fea0003800000 */
.L_x_220:
        /* <DEDUP_REMOVED lines=13> */
.L_x_223:
[----:B------:R-:W-:Y:S05]  /*135f0*/  BSYNC B1 ;  /* 0x0000000000017941 */ /* 0x000fea0003800000 */
.L_x_222:
        /* <DEDUP_REMOVED lines=11> */
.L_x_225:
[----:B------:R-:W-:Y:S05]  /*136b0*/  BSYNC B1 ;  /* 0x0000000000017941 */ /* 0x000fea0003800000 */
.L_x_224:
        /* <DEDUP_REMOVED lines=9> */
.L_x_227:
[----:B------:R-:W-:Y:S05]  /*13750*/  BSYNC B1 ;  /* 0x0000000000017941 */ /* 0x000fea0003800000 */
.L_x_226:
        /* <DEDUP_REMOVED lines=9> */
.L_x_229:
[----:B------:R-:W-:Y:S05]  /*137f0*/  BSYNC B1 ;  /* 0x0000000000017941 */ /* 0x000fea0003800000 */
.L_x_228:
        /* <DEDUP_REMOVED lines=11> */
.L_x_231:
[----:B------:R-:W-:Y:S05]  /*138b0*/  BSYNC B1 ;  /* 0x0000000000017941 */ /* 0x000fea0003800000 */
.L_x_230:
        /* <DEDUP_REMOVED lines=11> */
.L_x_233:
[----:B------:R-:W-:Y:S05]  /*13970*/  BSYNC B1 ;  /* 0x0000000000017941 */ /* 0x000fea0003800000 */
.L_x_232:
        /* <DEDUP_REMOVED lines=9> */
.L_x_235:
[----:B------:R-:W-:Y:S05]  /*13a10*/  BSYNC B1 ;  /* 0x0000000000017941 */ /* 0x000fea0003800000 */
.L_x_234:
        /* <DEDUP_REMOVED lines=9> */
.L_x_237:
[----:B------:R-:W-:Y:S05]  /*13ab0*/  BSYNC B1 ;  /* 0x0000000000017941 */ /* 0x000fea0003800000 */
.L_x_236:
        /* <DEDUP_REMOVED lines=11> */
.L_x_239:
[----:B------:R-:W-:Y:S05]  /*13b70*/  BSYNC B1 ;  /* 0x0000000000017941 */ /* 0x000fea0003800000 */
.L_x_238:
        /* <DEDUP_REMOVED lines=11> */
.L_x_241:
[----:B------:R-:W-:Y:S05]  /*13c30*/  BSYNC B1 ;  /* 0x0000000000017941 */ /* 0x000fea0003800000 */
.L_x_240:
        /* <DEDUP_REMOVED lines=9> */
.L_x_243:
[----:B------:R-:W-:Y:S05]  /*13cd0*/  BSYNC B1 ;  /* 0x0000000000017941 */ /* 0x000fea0003800000 */
.L_x_242:
        /* <DEDUP_REMOVED lines=9> */
.L_x_245:
[----:B------:R-:W-:Y:S05]  /*13d70*/  BSYNC B1 ;  /* 0x0000000000017941 */ /* 0x000fea0003800000 */
.L_x_244:
        /* <DEDUP_REMOVED lines=11> */
.L_x_247:
[----:B------:R-:W-:Y:S05]  /*13e30*/  BSYNC B1 ;  /* 0x0000000000017941 */ /* 0x000fea0003800000 */
.L_x_246:
        /* <DEDUP_REMOVED lines=11> */
.L_x_249:
[----:B------:R-:W-:Y:S05]  /*13ef0*/  BSYNC B1 ;  /* 0x0000000000017941 */ /* 0x000fea0003800000 */
.L_x_248:
        /* <DEDUP_REMOVED lines=9> */
.L_x_251:
[----:B------:R-:W-:Y:S05]  /*13f90*/  BSYNC B1 ;  /* 0x0000000000017941 */ /* 0x000fea0003800000 */
.L_x_250:
        /* <DEDUP_REMOVED lines=9> */
.L_x_253:
[----:B------:R-:W-:Y:S05]  /*14030*/  BSYNC B1 ;  /* 0x0000000000017941 */ /* 0x000fea0003800000 */
.L_x_252:
        /* <DEDUP_REMOVED lines=11> */
.L_x_255:
[----:B------:R-:W-:Y:S05]  /*140f0*/  BSYNC B1 ;  /* 0x0000000000017941 */ /* 0x000fea0003800000 */
.L_x_254:
        /* <DEDUP_REMOVED lines=11> */
.L_x_257:
[----:B------:R-:W-:Y:S05]  /*141b0*/  BSYNC B1 ;  /* 0x0000000000017941 */ /* 0x000fea0003800000 */
.L_x_256:
        /* <DEDUP_REMOVED lines=10> */
.L_x_259:
[----:B------:R-:W-:Y:S05]  /*14260*/  BSYNC B1 ;  /* 0x0000000000017941 */ /* 0x000fea0003800000 */
.L_x_258:
[----:B--2---:R-:W2:Y:S01]  /*14270*/  LDL.LU R5, [R1] ;  /* 0x0000000001057983 */ /* 0x004ea20000300800 */
        /* <DEDUP_REMOVED lines=10> */
.L_x_261:
[----:B------:R-:W-:Y:S05]  /*14320*/  BSYNC B1 ;  /* 0x0000000000017941 */ /* 0x000fea0003800000 */
.L_x_260:
        /* <DEDUP_REMOVED lines=14> */
.L_x_263:
[----:B------:R-:W-:Y:S05]  /*14410*/  BSYNC B1 ;  /* 0x0000000000017941 */ /* 0x000fea0003800000 */
.L_x_262:
        /* <DEDUP_REMOVED lines=12> */
.L_x_265:
[----:B------:R-:W-:Y:S05]  /*144e0*/  BSYNC B1 ;  /* 0x0000000000017941 */ /* 0x000fea0003800000 */
.L_x_264:
        /* <DEDUP_REMOVED lines=10> */
.L_x_267:
[----:B------:R-:W-:Y:S05]  /*14590*/  BSYNC B1 ;  /* 0x0000000000017941 */ /* 0x000fea0003800000 */
.L_x_266:
        /* <DEDUP_REMOVED lines=11> */
.L_x_269:
[----:B------:R-:W-:Y:S05]  /*14650*/  BSYNC B1 ;  /* 0x0000000000017941 */ /* 0x000fea0003800000 */
.L_x_268:
        /* <DEDUP_REMOVED lines=14> */
.L_x_271:
[----:B------:R-:W-:Y:S05]  /*14740*/  BSYNC B1 ;  /* 0x0000000000017941 */ /* 0x000fea0003800000 */
.L_x_270:
        /* <DEDUP_REMOVED lines=12> */
.L_x_273:
[----:B------:R-:W-:Y:S05]  /*14810*/  BSYNC B1 ;  /* 0x0000000000017941 */ /* 0x000fea0003800000 */
.L_x_272:
        /* <DEDUP_REMOVED lines=10> */
.L_x_275:
[----:B------:R-:W-:Y:S05]  /*148c0*/  BSYNC B1 ;  /* 0x0000000000017941 */ /* 0x000fea0003800000 */
.L_x_274:
        /* <DEDUP_REMOVED lines=11> */
.L_x_277:
[----:B------:R-:W-:Y:S05]  /*14980*/  BSYNC B1 ;  /* 0x0000000000017941 */ /* 0x000fea0003800000 */
.L_x_276:
        /* <DEDUP_REMOVED lines=14> */
.L_x_279:
[----:B------:R-:W-:Y:S05]  /*14a70*/  BSYNC B1 ;  /* 0x0000000000017941 */ /* 0x000fea0003800000 */
.L_x_278:
        /* <DEDUP_REMOVED lines=12> */
.L_x_281:
[----:B------:R-:W-:Y:S05]  /*14b40*/  BSYNC B1 ;  /* 0x0000000000017941 */ /* 0x000fea0003800000 */
.L_x_280:
        /* <DEDUP_REMOVED lines=10> */
.L_x_283:
[----:B------:R-:W-:Y:S05]  /*14bf0*/  BSYNC B1 ;  /* 0x0000000000017941 */ /* 0x000fea0003800000 */
.L_x_282:
        /* <DEDUP_REMOVED lines=11> */
.L_x_285:
[----:B------:R-:W-:Y:S05]  /*14cb0*/  BSYNC B1 ;  /* 0x0000000000017941 */ /* 0x000fea0003800000 */
.L_x_284:
        /* <DEDUP_REMOVED lines=14> */
.L_x_287:
[----:B------:R-:W-:Y:S05]  /*14da0*/  BSYNC B1 ;  /* 0x0000000000017941 */ /* 0x000fea0003800000 */
.L_x_286:
        /* <DEDUP_REMOVED lines=12> */
.L_x_289:
[----:B------:R-:W-:Y:S05]  /*14e70*/  BSYNC B1 ;  /* 0x0000000000017941 */ /* 0x000fea0003800000 */
.L_x_288:
[----:B--2---:R-:W2:Y:S01]  /*14e80*/  LDL.LU R5, [R1+0x3c] ;  /* 0x00003c0001057983 */ /* 0x004ea20000300800 */
[----:B------:R-:W-:Y:S01]  /*14e90*/  LOP3.LUT P5, RZ, R19, 0x1, RZ, 0xc0, !PT ;  /* 0x0000000113ff7812 */ /* 0x000fe200078ac0ff */
[----:B------:R-:W-:Y:S03]  /*14ea0*/  BSSY B1, `(.L_x_290) ;  /* 0x0000008000017945 */ /* 0x000fe60003800000 */
[----:B------:R-:W-:Y:S01]  /*14eb0*/  ISETP.LT.OR P3, PT, R0, 0x41, !P5 ;  /* 0x000000410000780c */ /* 0x000fe20006f61670 */
[----:B--2---:R-:W-:-:S05]  /*14ec0*/  @!P4 IMAD R5, R5, R17, R4 ;  /* 0x000000110505c224 */ /* 0x004fca00078e0204 */
[----:B------:R2:W-:Y:S07]  /*14ed0*/  @!P4 STG.E.U8 desc[UR56][R234.64+0x59], R5 ;  /* 0x00005905ea00c986 */ /* 0x0005ee000c101138 */
[----:B------:R-:W-:Y:S05]  /*14ee0*/  @P3 BRA `(.L_x_291) ;  /* 0x00000000000c3947 */ /* 0x000fea0003800000 */
[----:B------:R-:W2:Y:S02]  /*14ef0*/  LDG.E.U8 R16, desc[UR56][R6.64+0x40] ;  /* 0x0000403806107981 */ /* 0x000ea4000c1e1100 */
[----:B--2---:R-:W-:-:S05]  /*14f00*/  PRMT R5, R16, 0x8880, RZ ;  /* 0x0000888010057816 */ /* 0x004fca00000000ff */
[----:B------:R-:W-:-:S07]  /*14f10*/  IMAD R4, R5, R18, RZ ;  /* 0x0000001205047224 */ /* 0x000fce00078e02ff */
.L_x_291:
[----:B------:R-:W-:Y:S05]  /*14f20*/  BSYNC B1 ;  /* 0x0000000000017941 */ /* 0x000fea0003800000 */
.L_x_290:
[----:B--2---:R-:W-:Y:S01]  /*14f30*/  @!P3 IMAD R235, R216, R17, R4 ;  /* 0x00000011d8ebb224 */ /* 0x004fe200078e0204 */
[----:B------:R-:W-:Y:S01]  /*14f40*/  ISETP.LT.OR P4, PT, R0, 0x42, !P5 ;  /* 0x000000420000780c */ /* 0x000fe20006f81670 */
[----:B------:R-:W-:Y:S01]  /*14f50*/  BSSY B1, `(.L_x_292) ;  /* 0x0000008000017945 */ /* 0x000fe20003800000 */
[----:B------:R-:W-:Y:S02]  /*14f60*/  IMAD.U32 R234, RZ, RZ, UR41 ;  /* 0x00000029ffea7e24 */ /* 0x000fe4000f8e00ff */
[----:B------:R2:W-:Y:S01]  /*14f70*/  @!P3 STG.E.U8 desc[UR56][R10.64+0x40], R235 ;  /* 0x000040eb0a00b986 */ /* 0x0005e2000c101138 */
[----:B------:R-:W-:-:S08]  /*14f80*/  IMAD.U32 R5, RZ, RZ, UR40 ;  /* 0x00000028ff057e24 */ /* 0x000fd0000f8e00ff */
[----:B------:R-:W-:Y:S05]  /*14f90*/  @P4 BRA `(.L_x_293) ;  /* 0x00000000000c4947 */ /* 0x000fea0003800000 */
[----:B------:R-:W3:Y:S02]  /*14fa0*/  LDG.E.U8 R16, desc[UR56][R6.64+0x41] ;  /* 0x0000413806107981 */ /* 0x000ee4000c1e1100 */
[----:B---3--:R-:W-:-:S05]  /*14fb0*/  PRMT R4, R16, 0x8880, RZ ;  /* 0x0000888010047816 */ /* 0x008fca00000000ff */
[----:B------:R-:W-:-:S07]  /*14fc0*/  IMAD R4, R4, R18, RZ ;  /* 0x0000001204047224 */ /* 0x000fce00078e02ff */
.L_x_293:
[----:B------:R-:W-:Y:S05]  /*14fd0*/  BSYNC B1 ;  /* 0x0000000000017941 */ /* 0x000fea0003800000 */
.L_x_292:
[----:B------:R-:W-:Y:S01]  /*14fe0*/  @!P4 IMAD R217, R217, R17, R4 ;  /* 0x00000011d9d9c224 */ /* 0x000fe200078e0204 */
[----:B------:R-:W-:Y:S01]  /*14ff0*/  ISETP.LT.OR P3, PT, R0, 0x41, !P0 ;  /* 0x000000410000780c */ /* 0x000fe20004761670 */
[----:B------:R-:W-:Y:S01]  /*15000*/  BSSY B1, `(.L_x_294) ;  /* 0x000000a000017945 */ /* 0x000fe20003800000 */
[----:B------:R-:W-:Y:S02]  /*15010*/  IMAD.U32 R216, RZ, RZ, UR41 ;  /* 0x00000029ffd87e24 */ /* 0x000fe4000f8e00ff */
[----:B------:R3:W-:Y:S09]  /*15020*/  @!P4 STG.E.U8 desc[UR56][R10.64+0x41], R217 ;  /* 0x000041d90a00c986 */ /* 0x0007f2000c101138 */
[----:B------:R-:W-:-:S04]  /*15030*/  @!P3 IADD3 R234, P5, P6, R234, UR43, R2 ;  /* 0x0000002beaeabc10 */ /* 0x000fc8000febe002 */
[----:B--2---:R-:W-:Y:S01]  /*15040*/  @!P3 IADD3.X R235, R5, UR42, R3, P5, P6 ;  /* 0x0000002a05ebbc10 */ /* 0x004fe2000afec403 */
[----:B------:R-:W-:Y:S01]  /*15050*/  IMAD.U32 R5, RZ, RZ, UR40 ;  /* 0x00000028ff057e24 */ /* 0x000fe2000f8e00ff */
[----:B---3--:R-:W-:Y:S07]  /*15060*/  @P3 BRA `(.L_x_295) ;  /* 0x00000000000c3947 */ /* 0x008fee0003800000 */
[----:B------:R-:W2:Y:S02]  /*15070*/  LDG.E.U8 R16, desc[UR56][R8.64+0x40] ;  /* 0x0000403808107981 */ /* 0x000ea4000c1e1100 */
[----:B--2---:R-:W-:-:S05]  /*15080*/  PRMT R4, R16, 0x8880, RZ ;  /* 0x0000888010047816 */ /* 0x004fca00000000ff */
[----:B------:R-:W-:-:S07]  /*15090*/  IMAD R4, R4, R18, RZ ;  /* 0x0000001204047224 */ /* 0x000fce00078e02ff */
.L_x_295:
[----:B------:R-:W-:Y:S05]  /*150a0*/  BSYNC B1 ;  /* 0x0000000000017941 */ /* 0x000fea0003800000 */
.L_x_294:
[----:B------:R-:W-:Y:S01]  /*150b0*/  @!P3 IMAD R218, R218, R17, R4 ;  /* 0x00000011dadab224 */ /* 0x000fe200078e0204 */
[----:B------:R-:W-:Y:S01]  /*150c0*/  ISETP.LT.OR P4, PT, R0, 0x42, !P0 ;  /* 0x000000420000780c */ /* 0x000fe20004781670 */
[----:B------:R-:W-:Y:S03]  /*150d0*/  BSSY B1, `(.L_x_296) ;  /* 0x0000008000017945 */ /* 0x000fe60003800000 */
[----:B------:R2:W-:Y:S09]  /*150e0*/  @!P3 STG.E.U8 desc[UR56][R234.64+0x40], R218 ;  /* 0x000040daea00b986 */ /* 0x0005f2000c101138 */
[----:B------:R-:W-:-:S04]  /*150f0*/  @!P4 IADD3 R216, P5, P6, R216, UR43, R2 ;  /* 0x0000002bd8d8cc10 */ /* 0x000fc8000febe002 */
[----:B------:R-:W-:Y:S01]  /*15100*/  @!P4 IADD3.X R217, R5, UR42, R3, P5, P6 ;  /* 0x0000002a05d9cc10 */ /* 0x000fe2000afec403 */
[----:B--2---:R-:W-:Y:S08]  /*15110*/  @P4 BRA `(.L_x_297) ;  /* 0x00000000000c4947 */ /* 0x004ff00003800000 */
[----:B------:R-:W2:Y:S02]  /*15120*/  LDG.E.U8 R16, desc[UR56][R8.64+0x41] ;  /* 0x0000413808107981 */ /* 0x000ea4000c1e1100 */
[----:B--2---:R-:W-:-:S05]  /*15130*/  PRMT R5, R16, 0x8880, RZ ;  /* 0x0000888010057816 */ /* 0x004fca00000000ff */
[----:B------:R-:W-:-:S07]  /*15140*/  IMAD R4, R5, R18, RZ ;  /* 0x0000001205047224 */ /* 0x000fce00078e02ff */
.L_x_297:
[----:B------:R-:W-:Y:S05]  /*15150*/  BSYNC B1 ;  /* 0x0000000000017941 */ /* 0x000fea0003800000 */
.L_x_296:
[----:B------:R-:W-:Y:S01]  /*15160*/  @!P4 IMAD R219, R219, R17, R4 ;  /* 0x00000011dbdbc224 */ /* 0x000fe200078e0204 */
[----:B------:R-:W-:Y:S01]  /*15170*/  LOP3.LUT P5, RZ, R19, 0x1, RZ, 0xc0, !PT ;  /* 0x0000000113ff7812 */ /* 0x000fe200078ac0ff */
[----:B------:R-:W-:Y:S03]  /*15180*/  BSSY B1, `(.L_x_298) ;  /* 0x0000007000017945 */ /* 0x000fe60003800000 */
[----:B------:R2:W-:Y:S01]  /*15190*/  @!P4 STG.E.U8 desc[UR56][R216.64+0x41], R219 ;  /* 0x000041dbd800c986 */ /* 0x0005e2000c101138 */
[----:B------:R-:W-:-:S13]  /*151a0*/  ISETP.LT.OR P3, PT, R0, 0x49, !P5 ;  /* 0x000000490000780c */ /* 0x000fda0006f61670 */
[----:B--2---:R-:W-:Y:S05]  /*151b0*/  @P3 BRA `(.L_x_299) ;  /* 0x00000000000c3947 */ /* 0x004fea0003800000 */
[----:B------:R-:W2:Y:S02]  /*151c0*/  LDG.E.U8 R16, desc[UR56][R6.64+0x48] ;  /* 0x0000483806107981 */ /* 0x000ea4000c1e1100 */
[----:B--2---:R-:W-:-:S05]  /*151d0*/  PRMT R5, R16, 0x8880, RZ ;  /* 0x0000888010057816 */ /* 0x004fca00000000ff */
[----:B------:R-:W-:-:S07]  /*151e0*/  IMAD R4, R5, R18, RZ ;  /* 0x0000001205047224 */ /* 0x000fce00078e02ff */
.L_x_299:
[----:B------:R-:W-:Y:S05]  /*151f0*/  BSYNC B1 ;  /* 0x0000000000017941 */ /* 0x000fea0003800000 */
.L_x_298:
[----:B------:R-:W-:Y:S01]  /*15200*/  @!P3 IMAD R217, R220, R17, R4 ;  /* 0x00000011dcd9b224 */ /* 0x000fe200078e0204 */
[----:B------:R-:W-:Y:S01]  /*15210*/  ISETP.LT.OR P4, PT, R0, 0x4a, !P5 ;  /* 0x0000004a0000780c */ /* 0x000fe20006f81670 */
[----:B------:R-:W-:Y:S01]  /*15220*/  BSSY B1, `(.L_x_300) ;  /* 0x0000008000017945 */ /* 0x000fe20003800000 */
[----:B------:R-:W-:Y:S02]  /*15230*/  IMAD.U32 R219, RZ, RZ, UR41 ;  /* 0x00000029ffdb7e24 */ /* 0x000fe4000f8e00ff */
[----:B------:R2:W-:Y:S01]  /*15240*/  @!P3 STG.E.U8 desc[UR56][R10.64+0x48], R217 ;  /* 0x000048d90a00b986 */ /* 0x0005e2000c101138 */
[----:B------:R-:W-:-:S08]  /*15250*/  IMAD.U32 R5, RZ, RZ, UR40 ;  /* 0x00000028ff057e24 */ /* 0x000fd0000f8e00ff */
[----:B------:R-:W-:Y:S05]  /*15260*/  @P4 BRA `(.L_x_301) ;  /* 0x00000000000c4947 */ /* 0x000fea0003800000 */
[----:B------:R-:W2:Y:S02]  /*15270*/  LDG.E.U8 R16, desc[UR56][R6.64+0x49] ;  /* 0x0000493806107981 */ /* 0x000ea4000c1e1100 */
[----:B--2---:R-:W-:-:S05]  /*15280*/  PRMT R217, R16, 0x8880, RZ ;  /* 0x0000888010d97816 */ /* 0x004fca00000000ff */
[----:B------:R-:W-:-:S07]  /*15290*/  IMAD R4, R217, R18, RZ ;  /* 0x00000012d9047224 */ /* 0x000fce00078e02ff */
.L_x_301:
[----:B------:R-:W-:Y:S05]  /*152a0*/  BSYNC B1 ;  /* 0x0000000000017941 */ /* 0x000fea0003800000 */
.L_x_300:
[----:B------:R-:W-:Y:S01]  /*152b0*/  @!P4 IMAD R221, R221, R17, R4 ;  /* 0x00000011ddddc224 */ /* 0x000fe200078e0204 */
[----:B------:R-:W-:Y:S01]  /*152c0*/  ISETP.LT.OR P3, PT, R0, 0x49, !P0 ;  /* 0x000000490000780c */ /* 0x000fe20004761670 */
[----:B------:R-:W-:Y:S01]  /*152d0*/  BSSY B1, `(.L_x_302) ;  /* 0x000000a000017945 */ /* 0x000fe20003800000 */
[----:B------:R-:W-:Y:S02]  /*152e0*/  IMAD.U32 R235, RZ, RZ, UR41 ;  /* 0x00000029ffeb7e24 */ /* 0x000fe4000f8e00ff */
[----:B------:R3:W-:Y:S09]  /*152f0*/  @!P4 STG.E.U8 desc[UR56][R10.64+0x49], R221 ;  /* 0x000049dd0a00c986 */ /* 0x0007f2000c101138 */
[----:B------:R-:W-:-:S04]  /*15300*/  @!P3 IADD3 R218, P5, P6, R219, UR43, R2 ;  /* 0x0000002bdbdabc10 */ /* 0x000fc8000febe002 */
[----:B------:R-:W-:Y:S01]  /*15310*/  @!P3 IADD3.X R219, R5, UR42, R3, P5, P6 ;  /* 0x0000002a05dbbc10 */ /* 0x000fe2000afec403 */
[----:B------:R-:W-:Y:S01]  /*15320*/  IMAD.U32 R5, RZ, RZ, UR40 ;  /* 0x00000028ff057e24 */ /* 0x000fe2000f8e00ff */
[----:B---3--:R-:W-:Y:S07]  /*15330*/  @P3 BRA `(.L_x_303) ;  /* 0x00000000000c3947 */ /* 0x008fee0003800000 */
[----:B------:R-:W2:Y:S02]  /*15340*/  LDG.E.U8 R16, desc[UR56][R8.64+0x48] ;  /* 0x0000483808107981 */ /* 0x000ea4000c1e1100 */
[----:B--2---:R-:W-:-:S05]  /*15350*/  PRMT R217, R16, 0x8880, RZ ;  /* 0x0000888010d97816 */ /* 0x004fca00000000ff */
[----:B------:R-:W-:-:S07]  /*15360*/  IMAD R4, R217, R18, RZ ;  /* 0x00000012d9047224 */ /* 0x000fce00078e02ff */
.L_x_303:
[----:B------:R-:W-:Y:S05]  /*15370*/  BSYNC B1 ;  /* 0x0000000000017941 */ /* 0x000fea0003800000 */
.L_x_302:
[----:B------:R-:W-:Y:S01]  /*15380*/  ISETP.LT.OR P4, PT, R0, 0x4a, !P0 ;  /* 0x0000004a0000780c */ /* 0x000fe20004781670 */
[----:B------:R-:W-:-:S12]  /*15390*/  BSSY B1, `(.L_x_304) ;  /* 0x0000009000017945 */ /* 0x000fd80003800000 */
[----:B------:R-:W-:-:S04]  /*153a0*/  @!P4 IADD3 R216, P5, P6, R235, UR43, R2 ;  /* 0x0000002bebd8cc10 */ /* 0x000fc8000febe002 */
[----:B--2---:R-:W-:Y:S01]  /*153b0*/  @!P4 IADD3.X R217, R5, UR42, R3, P5, P6 ;  /* 0x0000002a05d9cc10 */ /* 0x004fe2000afec403 */
[----:B------:R-:W-:-:S05]  /*153c0*/  @!P3 IMAD R5, R222, R17, R4 ;  /* 0x00000011de05b224 */ /* 0x000fca00078e0204 */
[----:B------:R2:W-:Y:S01]  /*153d0*/  @!P3 STG.E.U8 desc[UR56][R218.64+0x48], R5 ;  /* 0x00004805da00b986 */ /* 0x0005e2000c101138 */
[----:B------:R-:W-:Y:S05]  /*153e0*/  @P4 BRA `(.L_x_305) ;  /* 0x00000000000c4947 */ /* 0x000fea0003800000 */
[----:B------:R-:W2:Y:S02]  /*153f0*/  LDG.E.U8 R16, desc[UR56][R8.64+0x49] ;  /* 0x0000493808107981 */ /* 0x000ea4000c1e1100 */
[----:B--2---:R-:W-:-:S05]  /*15400*/  PRMT R5, R16, 0x8880, RZ ;  /* 0x0000888010057816 */ /* 0x004fca00000000ff */
[----:B------:R-:W-:-:S07]  /*15410*/  IMAD R4, R5, R18, RZ ;  /* 0x0000001205047224 */ /* 0x000fce00078e02ff */
.L_x_305:
[----:B------:R-:W-:Y:S05]  /*15420*/  BSYNC B1 ;  /* 0x0000000000017941 */ /* 0x000fea0003800000 */
.L_x_304:
[----:B------:R-:W-:Y:S01]  /*15430*/  @!P4 IMAD R223, R223, R17, R4 ;  /* 0x00000011dfdfc224 */ /* 0x000fe200078e0204 */
[----:B------:R-:W-:Y:S01]  /*15440*/  LOP3.LUT P5, RZ, R19, 0x1, RZ, 0xc0, !PT ;  /* 0x0000000113ff7812 */ /* 0x000fe200078ac0ff */
[----:B------:R-:W-:Y:S03]  /*15450*/  BSSY B1, `(.L_x_306) ;  /* 0x0000007000017945 */ /* 0x000fe60003800000 */
[----:B------:R3:W-:Y:S01]  /*15460*/  @!P4 STG.E.U8 desc[UR56][R216.64+0x49], R223 ;  /* 0x000049dfd800c986 */ /* 0x0007e2000c101138 */
[----:B------:R-:W-:-:S13]  /*15470*/  ISETP.LT.OR P3, PT, R0, 0x51, !P5 ;  /* 0x000000510000780c */ /* 0x000fda0006f61670 */
[----:B---3--:R-:W-:Y:S05]  /*15480*/  @P3 BRA `(.L_x_307) ;  /* 0x00000000000c3947 */ /* 0x008fea0003800000 */
[----:B------:R-:W2:Y:S02]  /*15490*/  LDG.E.U8 R16, desc[UR56][R6.64+0x50] ;  /* 0x0000503806107981 */ /* 0x000ea4000c1e1100 */
[----:B--2---:R-:W-:-:S05]  /*154a0*/  PRMT R5, R16, 0x8880, RZ ;  /* 0x0000888010057816 */ /* 0x004fca00000000ff */
[----:B------:R-:W-:-:S07]  /*154b0*/  IMAD R4, R5, R18, RZ ;  /* 0x0000001205047224 */ /* 0x000fce00078e02ff */
.L_x_307:
[----:B------:R-:W-:Y:S05]  /*154c0*/  BSYNC B1 ;  /* 0x0000000000017941 */ /* 0x000fea0003800000 */
.L_x_306:
[----:B--2---:R-:W-:Y:S01]  /*154d0*/  @!P3 IMAD R5, R224, R17, R4 ;  /* 0x00000011e005b224 */ /* 0x004fe200078e0204 */
        /* <DEDUP_REMOVED lines=9> */
.L_x_309:
[----:B------:R-:W-:Y:S05]  /*15570*/  BSYNC B1 ;  /* 0x0000000000017941 */ /* 0x000fea0003800000 */
.L_x_308:
        /* <DEDUP_REMOVED lines=12> */
.L_x_311:
[----:B------:R-:W-:Y:S05]  /*15640*/  BSYNC B1 ;  /* 0x0000000000017941 */ /* 0x000fea0003800000 */
.L_x_310:
[----:B--2---:R-:W-:Y:S01]  /*15650*/  @!P3 IMAD R5, R226, R17, R4 ;  /* 0x00000011e205b224 */ /* 0x004fe200078e0204 */
        /* <DEDUP_REMOVED lines=9> */
.L_x_313:
[----:B------:R-:W-:Y:S05]  /*156f0*/  BSYNC B1 ;  /* 0x0000000000017941 */ /* 0x000fea0003800000 */
.L_x_312:
        /* <DEDUP_REMOVED lines=9> */
.L_x_315:
[----:B------:R-:W-:Y:S05]  /*15790*/  BSYNC B1 ;  /* 0x0000000000017941 */ /* 0x000fea0003800000 */
.L_x_314:
        /* <DEDUP_REMOVED lines=10> */
.L_x_317:
[----:B------:R-:W-:Y:S05]  /*15840*/  BSYNC B1 ;  /* 0x0000000000017941 */ /* 0x000fea0003800000 */
.L_x_316:
        /* <DEDUP_REMOVED lines=12> */
.L_x_319:
[----:B------:R-:W-:Y:S05]  /*15910*/  BSYNC B1 ;  /* 0x0000000000017941 */ /* 0x000fea0003800000 */
.L_x_318:
        /* <DEDUP_REMOVED lines=10> */
.L_x_321:
[----:B------:R-:W-:Y:S05]  /*159c0*/  BSYNC B1 ;  /* 0x0000000000017941 */ /* 0x000fea0003800000 */
.L_x_320:
[----:B------:R-:W-:Y:S01]  /*159d0*/  @!P4 IMAD R231, R231, R17, R4 ;  /* 0x00000011e7e7c224 */ /* 0x000fe200078e0204 */
[----:B------:R-:W-:Y:S01]  /*159e0*/  ISETP.LT.OR P3, PT, R0, 0x61, !P2 ;  /* 0x000000610000780c */ /* 0x000fe20005761670 */
[----:B------:R-:W-:Y:S03]  /*159f0*/  BSSY B1, `(.L_x_322) ;  /* 0x0000006000017945 */ /* 0x000fe60003800000 */
[----:B------:R2:W-:Y:S09]  /*15a00*/  @!P4 STG.E.U8 desc[UR56][R218.64+0x59], R231 ;  /* 0x000059e7da00c986 */ /* 0x0005f2000c101138 */
[----:B------:R-:W-:Y:S05]  /*15a10*/  @P3 BRA `(.L_x_323) ;  /* 0x00000000000c3947 */ /* 0x000fea0003800000 */
[----:B------:R-:W3:Y:S02]  /*15a20*/  LDG.E.U8 R16, desc[UR56][R232.64+0x60] ;  /* 0x00006038e8107981 */ /* 0x000ee4000c1e1100 */
[----:B---3--:R-:W-:-:S05]  /*15a30*/  PRMT R5, R16, 0x8880, RZ ;  /* 0x0000888010057816 */ /* 0x008fca00000000ff */
[----:B------:R-:W-:-:S07]  /*15a40*/  IMAD R4, R5, R18, RZ ;  /* 0x0000001205047224 */ /* 0x000fce00078e02ff */
.L_x_323:
[----:B------:R-:W-:Y:S05]  /*15a50*/  BSYNC B1 ;  /* 0x0000000000017941 */ /* 0x000fea0003800000 */
.L_x_322:
        /* <DEDUP_REMOVED lines=8> */
.L_x_325:
[----:B------:R-:W-:Y:S05]  /*15ae0*/  BSYNC B1 ;  /* 0x0000000000017941 */ /* 0x000fea0003800000 */
.L_x_324:
[----:B------:R-:W-:Y:S01]  /*15af0*/  @!P4 IMAD R201, R201, R17, R4 ;  /* 0x00000011c9c9c224 */ /* 0x000fe200078e0204 */
[----:B------:R-:W-:Y:S01]  /*15b00*/  ISETP.LT.OR P3, PT, R0, 0x61, !P1 ;  /* 0x000000610000780c */ /* 0x000fe20004f61670 */
[----:B------:R-:W-:Y:S03]  /*15b10*/  BSSY B1, `(.L_x_326) ;  /* 0x0000008000017945 */ /* 0x000fe60003800000 */
[----:B------:R4:W-:Y:S09]  /*15b20*/  @!P4 STG.E.U8 desc[UR56][R2.64+0x61], R201 ;  /* 0x000061c90200c986 */ /* 0x0009f2000c101138 */
[----:B------:R-:W-:-:S04]  /*15b30*/  @!P3 IADD3 R216, P5, R2, UR41, RZ ;  /* 0x0000002902d8bc10 */ /* 0x000fc8000ffbe0ff */
[----:B------:R-:W-:Y:S01]  /*15b40*/  @!P3 IADD3.X R217, R3, UR40, RZ, P5, !PT ;  /* 0x0000002803d9bc10 */ /* 0x000fe2000affe4ff */
[----:B----4-:R-:W-:Y:S08]  /*15b50*/  @P3 BRA `(.L_x_327) ;  /* 0x00000000000c3947 */ /* 0x010ff00003800000 */
[----:B------:R-:W3:Y:S02]  /*15b60*/  LDG.E.U8 R16, desc[UR56][R20.64+0x60] ;  /* 0x0000603814107981 */ /* 0x000ee4000c1e1100 */
[----:B---3--:R-:W-:-:S05]  /*15b70*/  PRMT R5, R16, 0x8880, RZ ;  /* 0x0000888010057816 */ /* 0x008fca00000000ff */
[----:B------:R-:W-:-:S07]  /*15b80*/  IMAD R4, R5, R18, RZ ;  /* 0x0000001205047224 */ /* 0x000fce00078e02ff */
.L_x_327:
[----:B------:R-:W-:Y:S05]  /*15b90*/  BSYNC B1 ;  /* 0x0000000000017941 */ /* 0x000fea0003800000 */
.L_x_326:
[----:B---3--:R-:W-:Y:S01]  /*15ba0*/  @!P3 IMAD R5, R202, R17, R4 ;  /* 0x00000011ca05b224 */ /* 0x008fe200078e0204 */
[----:B------:R-:W-:Y:S01]  /*15bb0*/  ISETP.LT.OR P4, PT, R0, 0x62, !P1 ;  /* 0x000000620000780c */ /* 0x000fe20004f81670 */
[----:B------:R-:W-:Y:S03]  /*15bc0*/  BSSY B1, `(.L_x_328) ;  /* 0x0000008000017945 */ /* 0x000fe60003800000 */
[----:B------:R3:W-:Y:S09]  /*15bd0*/  @!P3 STG.E.U8 desc[UR56][R216.64+0x60], R5 ;  /* 0x00006005d800b986 */ /* 0x0007f2000c101138 */
[----:B------:R-:W-:-:S04]  /*15be0*/  @!P4 IADD3 R200, P5, R2, UR41, RZ ;  /* 0x0000002902c8cc10 */ /* 0x000fc8000ffbe0ff */
[----:B------:R-:W-:Y:S01]  /*15bf0*/  @!P4 IADD3.X R201, R3, UR40, RZ, P5, !PT ;  /* 0x0000002803c9cc10 */ /* 0x000fe2000affe4ff */
[----:B---3--:R-:W-:Y:S08]  /*15c00*/  @P4 BRA `(.L_x_329) ;  /* 0x00000000000c4947 */ /* 0x008ff00003800000 */
[----:B------:R-:W3:Y:S02]  /*15c10*/  LDG.E.U8 R16, desc[UR56][R20.64+0x61] ;  /* 0x0000613814107981 */ /* 0x000ee4000c1e1100 */
[----:B---3--:R-:W-:-:S05]  /*15c20*/  PRMT R5, R16, 0x8880, RZ ;  /* 0x0000888010057816 */ /* 0x008fca00000000ff */
[----:B------:R-:W-:-:S07]  /*15c30*/  IMAD R4, R5, R18, RZ ;  /* 0x0000001205047224 */ /* 0x000fce00078e02ff */
.L_x_329:
[----:B------:R-:W-:Y:S05]  /*15c40*/  BSYNC B1 ;  /* 0x0000000000017941 */ /* 0x000fea0003800000 */
.L_x_328:
[----:B------:R-:W-:Y:S01]  /*15c50*/  @!P4 IMAD R203, R203, R17, R4 ;  /* 0x00000011cbcbc224 */ /* 0x000fe200078e0204 */
[----:B------:R-:W-:Y:S01]  /*15c60*/  ISETP.LT.OR P3, PT, R0, 0x69, !P2 ;  /* 0x000000690000780c */ /* 0x000fe20005761670 */
[----:B------:R-:W-:Y:S03]  /*15c70*/  BSSY B1, `(.L_x_330) ;  /* 0x0000006000017945 */ /* 0x000fe60003800000 */
[----:B------:R3:W-:Y:S09]  /*15c80*/  @!P4 STG.E.U8 desc[UR56][R200.64+0x61], R203 ;  /* 0x000061cbc800c986 */ /* 0x0007f2000c101138 */
[----:B------:R-:W-:Y:S05]  /*15c90*/  @P3 BRA `(.L_x_331) ;  /* 0x00000000000c3947 */ /* 0x000fea0003800000 */
[----:B------:R-:W4:Y:S02]  /*15ca0*/  LDG.E.U8 R16, desc[UR56][R232.64+0x68] ;  /* 0x00006838e8107981 */ /* 0x000f24000c1e1100 */
[----:B----4-:R-:W-:-:S05]  /*15cb0*/  PRMT R5, R16, 0x8880, RZ ;  /* 0x0000888010057816 */ /* 0x010fca00000000ff */
[----:B------:R-:W-:-:S07]  /*15cc0*/  IMAD R4, R5, R18, RZ ;  /* 0x0000001205047224 */ /* 0x000fce00078e02ff */
.L_x_331:
[----:B------:R-:W-:Y:S05]  /*15cd0*/  BSYNC B1 ;  /* 0x0000000000017941 */ /* 0x000fea0003800000 */
.L_x_330:
        /* <DEDUP_REMOVED lines=8> */
.L_x_333:
[----:B------:R-:W-:Y:S05]  /*15d60*/  BSYNC B1 ;  /* 0x0000000000017941 */ /* 0x000fea0003800000 */
.L_x_332:
[----:B------:R-:W-:Y:S01]  /*15d70*/  @!P4 IMAD R205, R205, R17, R4 ;  /* 0x00000011cdcdc224 */ /* 0x000fe200078e0204 */
[----:B------:R-:W-:Y:S01]  /*15d80*/  ISETP.LT.OR P3, PT, R0, 0x69, !P1 ;  /* 0x000000690000780c */ /* 0x000fe20004f61670 */
[----:B------:R-:W-:Y:S03]  /*15d90*/  BSSY B1, `(.L_x_334) ;  /* 0x0000008000017945 */ /* 0x000fe60003800000 */
[----:B------:R0:W-:Y:S09]  /*15da0*/  @!P4 STG.E.U8 desc[UR56][R2.64+0x69], R205 ;  /* 0x000069cd0200c986 */ /* 0x0001f2000c101138 */
[----:B---3--:R-:W-:-:S04]  /*15db0*/  @!P3 IADD3 R200, P5, R2, UR41, RZ ;  /* 0x0000002902c8bc10 */ /* 0x008fc8000ffbe0ff */
[----:B------:R-:W-:Y:S01]  /*15dc0*/  @!P3 IADD3.X R201, R3, UR40, RZ, P5, !PT ;  /* 0x0000002803c9bc10 */ /* 0x000fe2000affe4ff */
[----:B0-----:R-:W-:Y:S08]  /*15dd0*/  @P3 BRA `(.L_x_335) ;  /* 0x00000000000c3947 */ /* 0x001ff00003800000 */
[----:B------:R-:W4:Y:S02]  /*15de0*/  LDG.E.U8 R16, desc[UR56][R20.64+0x68] ;  /* 0x0000683814107981 */ /* 0x000f24000c1e1100 */
[----:B----4-:R-:W-:-:S05]  /*15df0*/  PRMT R5, R16, 0x8880, RZ ;  /* 0x0000888010057816 */ /* 0x010fca00000000ff */
[----:B------:R-:W-:-:S07]  /*15e00*/  IMAD R4, R5, R18, RZ ;  /* 0x0000001205047224 */ /* 0x000fce00078e02ff */
.L_x_335:
[----:B------:R-:W-:Y:S05]  /*15e10*/  BSYNC B1 ;  /* 0x0000000000017941 */ /* 0x000fea0003800000 */
.L_x_334:
[----:B----4-:R-:W-:Y:S01]  /*15e20*/  @!P3 IMAD R5, R206, R17, R4 ;  /* 0x00000011ce05b224 */ /* 0x010fe200078e0204 */
[----:B------:R-:W-:Y:S01]  /*15e30*/  ISETP.LT.OR P4, PT, R0, 0x6a, !P1 ;  /* 0x0000006a0000780c */ /* 0x000fe20004f81670 */
[----:B------:R-:W-:Y:S03]  /*15e40*/  BSSY B1, `(.L_x_336) ;  /* 0x0000008000017945 */ /* 0x000fe60003800000 */
[----:B------:R0:W-:Y:S09]  /*15e50*/  @!P3 STG.E.U8 desc[UR56][R200.64+0x68], R5 ;  /* 0x00006805c800b986 */ /* 0x0001f2000c101138 */
[----:B------:R-:W-:-:S04]  /*15e60*/  @!P4 IADD3 R202, P5, R2, UR41, RZ ;  /* 0x0000002902cacc10 */ /* 0x000fc8000ffbe0ff */
[----:B------:R-:W-:Y:S01]  /*15e70*/  @!P4 IADD3.X R203, R3, UR40, RZ, P5, !PT ;  /* 0x0000002803cbcc10 */ /* 0x000fe2000affe4ff */
[----:B0-----:R-:W-:Y:S08]  /*15e80*/  @P4 BRA `(.L_x_337) ;  /* 0x00000000000c4947 */ /* 0x001ff00003800000 */
[----:B------:R-:W3:Y:S02]  /*15e90*/  LDG.E.U8 R16, desc[UR56][R20.64+0x69] ;  /* 0x0000693814107981 */ /* 0x000ee4000c1e1100 */
[----:B---3--:R-:W-:-:S05]  /*15ea0*/  PRMT R5, R16, 0x8880, RZ ;  /* 0x0000888010057816 */ /* 0x008fca00000000ff */
[----:B------:R-:W-:-:S07]  /*15eb0*/  IMAD R4, R5, R18, RZ ;  /* 0x0000001205047224 */ /* 0x000fce00078e02ff */
.L_x_337:
[----:B------:R-:W-:Y:S05]  /*15ec0*/  BSYNC B1 ;  /* 0x0000000000017941 */ /* 0x000fea0003800000 */
.L_x_336:
        /* <DEDUP_REMOVED lines=8> */
.L_x_339:
[----:B------:R-:W-:Y:S05]  /*15f50*/  BSYNC B1 ;  /* 0x0000000000017941 */ /* 0x000fea0003800000 */
.L_x_338:
        /* <DEDUP_REMOVED lines=8> */
.L_x_341:
[----:B------:R-:W-:Y:S05]  /*15fe0*/  BSYNC B1 ;  /* 0x0000000000017941 */ /* 0x000fea0003800000 */
.L_x_340:
        /* <DEDUP_REMOVED lines=10> */
.L_x_343:
[----:B------:R-:W-:Y:S05]  /*16090*/  BSYNC B1 ;  /* 0x0000000000017941 */ /* 0x000fea0003800000 */
.L_x_342:
[----:B---3--:R-:W-:Y:S01]  /*160a0*/  @!P3 IMAD R5, R210, R17, R4 ;  /* 0x00000011d205b224 */ /* 0x008fe200078e0204 */
[----:B------:R-:W-:Y:S01]  /*160b0*/  ISETP.LT.OR P4, PT, R0, 0x72, !P1 ;  /* 0x000000720000780c */ /* 0x000fe20004f81670 */
[----:B------:R-:W-:Y:S03]  /*160c0*/  BSSY B1, `(.L_x_344) ;  /* 0x0000008000017945 */ /* 0x000fe60003800000 */
[----:B------:R3:W-:Y:S09]  /*160d0*/  @!P3 STG.E.U8 desc[UR56][R200.64+0x70], R5 ;  /* 0x00007005c800b986 */ /* 0x0007f2000c101138 */
[----:B0-----:R-:W-:-:S04]  /*160e0*/  @!P4 IADD3 R202, P5, R2, UR41, RZ ;  /* 0x0000002902cacc10 */ /* 0x001fc8000ffbe0ff */
[----:B------:R-:W-:Y:S01]  /*160f0*/  @!P4 IADD3.X R203, R3, UR40, RZ, P5, !PT ;  /* 0x0000002803cbcc10 */ /* 0x000fe2000affe4ff */
[----:B---3--:R-:W-:Y:S08]  /*16100*/  @P4 BRA `(.L_x_345) ;  /* 0x00000000000c4947 */ /* 0x008ff00003800000 */
[----:B------:R-:W3:Y:S02]  /*16110*/  LDG.E.U8 R16, desc[UR56][R20.64+0x71] ;  /* 0x0000713814107981 */ /* 0x000ee4000c1e1100 */
[----:B---3--:R-:W-:-:S05]  /*16120*/  PRMT R5, R16, 0x8880, RZ ;  /* 0x0000888010057816 */ /* 0x008fca00000000ff */
[----:B------:R-:W-:-:S07]  /*16130*/  IMAD R4, R5, R18, RZ ;  /* 0x0000001205047224 */ /* 0x000fce00078e02ff */
.L_x_345:
[----:B------:R-:W-:Y:S05]  /*16140*/  BSYNC B1 ;  /* 0x0000000000017941 */ /* 0x000fea0003800000 */
.L_x_344:
        /* <DEDUP_REMOVED lines=8> */
.L_x_347:
[----:B------:R-:W-:Y:S05]  /*161d0*/  BSYNC B1 ;  /* 0x0000000000017941 */ /* 0x000fea0003800000 */
.L_x_346:
        /* <DEDUP_REMOVED lines=8> */
.L_x_349:
[----:B------:R-:W-:Y:S05]  /*16260*/  BSYNC B1 ;  /* 0x0000000000017941 */ /* 0x000fea0003800000 */
.L_x_348:
        /* <DEDUP_REMOVED lines=10> */
.L_x_351:
[----:B------:R-:W-:Y:S05]  /*16310*/  BSYNC B1 ;  /* 0x0000000000017941 */ /* 0x000fea0003800000 */
.L_x_350:
        /* <DEDUP_REMOVED lines=10> */
.L_x_353:
[----:B------:R-:W-:Y:S05]  /*163c0*/  BSYNC B1 ;  /* 0x0000000000017941 */ /* 0x000fea0003800000 */
.L_x_352:
[----:B------:R-:W-:Y:S01]  /*163d0*/  @!P4 IMAD R215, R215, R17, R4 ;  /* 0x00000011d7d7c224 */ /* 0x000fe200078e0204 */
[----:B------:R-:W-:Y:S01]  /*163e0*/  LOP3.LUT P5, RZ, R19, 0x4, RZ, 0xc0, !PT ;  /* 0x0000000413ff7812 */ /* 0x000fe200078ac0ff */
[----:B------:R-:W-:Y:S03]  /*163f0*/  BSSY B1, `(.L_x_354) ;  /* 0x0000007000017945 */ /* 0x000fe60003800000 */
[----:B------:R0:W-:Y:S01]  /*16400*/  @!P4 STG.E.U8 desc[UR56][R202.64+0x79], R215 ;  /* 0x000079d7ca00c986 */ /* 0x0001e2000c101138 */
[----:B------:R-:W-:-:S13]  /*16410*/  ISETP.LT.OR P3, PT, R0, 0x61, !P5 ;  /* 0x000000610000780c */ /* 0x000fda0006f61670 */
[----:B0-----:R-:W-:Y:S05]  /*16420*/  @P3 BRA `(.L_x_355) ;  /* 0x00000000000c3947 */ /* 0x001fea0003800000 */
[----:B------:R-:W3:Y:S02]  /*16430*/  LDG.E.U8 R16, desc[UR56][R14.64+0x60] ;  /* 0x000060380e107981 */ /* 0x000ee4000c1e1100 */
[----:B---3--:R-:W-:-:S05]  /*16440*/  PRMT R5, R16, 0x8880, RZ ;  /* 0x0000888010057816 */ /* 0x008fca00000000ff */
[----:B------:R-:W-:-:S07]  /*16450*/  IMAD R4, R5, R18, RZ ;  /* 0x0000001205047224 */ /* 0x000fce00078e02ff */
.L_x_355:
[----:B------:R-:W-:Y:S05]  /*16460*/  BSYNC B1 ;  /* 0x0000000000017941 */ /* 0x000fea0003800000 */
.L_x_354:
[----:B------:R-:W-:Y:S01]  /*16470*/  @!P3 IMAD R5, R184, R17, R4 ;  /* 0x00000011b805b224 */ /* 0x000fe200078e0204 */
[----:B------:R-:W-:Y:S01]  /*16480*/  ISETP.LT.OR P4, PT, R0, 0x62, !P5 ;  /* 0x000000620000780c */ /* 0x000fe20006f81670 */
[----:B------:R-:W-:Y:S01]  /*16490*/  BSSY B1, `(.L_x_356) ;  /* 0x0000008000017945 */ /* 0x000fe20003800000 */
[----:B------:R-:W-:Y:S02]  /*164a0*/  IMAD.U32 R201, RZ, RZ, UR41 ;  /* 0x00000029ffc97e24 */ /* 0x000fe4000f8e00ff */
[----:B------:R0:W-:Y:S01]  /*164b0*/  @!P3 STG.E.U8 desc[UR56][R22.64+0x60], R5 ;  /* 0x000060051600b986 */ /* 0x0001e2000c101138 */
[----:B------:R-:W-:-:S08]  /*164c0*/  IMAD.U32 R203, RZ, RZ, UR40 ;  /* 0x00000028ffcb7e24 */ /* 0x000fd0000f8e00ff */
[----:B------:R-:W-:Y:S05]  /*164d0*/  @P4 BRA `(.L_x_357) ;  /* 0x00000000000c4947 */ /* 0x000fea0003800000 */
[----:B------:R-:W0:Y:S02]  /*164e0*/  LDG.E.U8 R16, desc[UR56][R14.64+0x61] ;  /* 0x000061380e107981 */ /* 0x000e24000c1e1100 */
[----:B0-----:R-:W-:-:S05]  /*164f0*/  PRMT R5, R16, 0x8880, RZ ;  /* 0x0000888010057816 */ /* 0x001fca00000000ff */
[----:B------:R-:W-:-:S07]  /*16500*/  IMAD R4, R5, R18, RZ ;  /* 0x0000001205047224 */ /* 0x000fce00078e02ff */
.L_x_357:
[----:B------:R-:W-:Y:S05]  /*16510*/  BSYNC B1 ;  /* 0x0000000000017941 */ /* 0x000fea0003800000 */
.L_x_356:
[----:B------:R-:W-:Y:S01]  /*16520*/  @!P4 IMAD R185, R185, R17, R4 ;  /* 0x00000011b9b9c224 */ /* 0x000fe200078e0204 */
[----:B------:R-:W-:Y:S01]  /*16530*/  LOP3.LUT P3, RZ, R19, 0x2, RZ, 0xc0, !PT ;  /* 0x0000000213ff7812 */ /* 0x000fe2000786c0ff */
[----:B------:R-:W-:Y:S01]  /*16540*/  BSSY B1, `(.L_x_358) ;  /* 0x000000b000017945 */ /* 0x000fe20003800000 */
[----:B------:R-:W-:Y:S02]  /*16550*/  IMAD.U32 R205, RZ, RZ, UR40 ;  /* 0x00000028ffcd7e24 */ /* 0x000fe4000f8e00ff */
[----:B------:R3:W-:Y:S01]  /*16560*/  @!P4 STG.E.U8 desc[UR56][R22.64+0x61], R185 ;  /* 0x000061b91600c986 */ /* 0x0007e2000c101138 */
[----:B------:R-:W-:-:S13]  /*16570*/  ISETP.LT.OR P3, PT, R0, 0x61, !P3 ;  /* 0x000000610000780c */ /* 0x000fda0005f61670 */
[----:B------:R-:W-:-:S04]  /*16580*/  @!P3 IADD3 R200, P5, P6, R201, UR39, R2 ;  /* 0x00000027c9c8bc10 */ /* 0x000fc8000febe002 */
[----:B------:R-:W-:Y:S01]  /*16590*/  @!P3 IADD3.X R201, R203, UR38, R3, P5, P6 ;  /* 0x00000026cbc9bc10 */ /* 0x000fe2000afec403 */
[----:B------:R-:W-:Y:S01]  /*165a0*/  IMAD.U32 R203, RZ, RZ, UR41 ;  /* 0x00000029ffcb7e24 */ /* 0x000fe2000f8e00ff */
[----:B---3--:R-:W-:Y:S07]  /*165b0*/  @P3 BRA `(.L_x_359) ;  /* 0x00000000000c3947 */ /* 0x008fee0003800000 */
[----:B-----5:R-:W0:Y:S02]  /*165c0*/  LDG.E.U8 R16, desc[UR56][R12.64+0x60] ;  /* 0x000060380c107981 */ /* 0x020e24000c1e1100 */
[----:B0-----:R-:W-:-:S05]  /*165d0*/  PRMT R5, R16, 0x8880, RZ ;  /* 0x0000888010057816 */ /* 0x001fca00000000ff */
[----:B------:R-:W-:-:S07]  /*165e0*/  IMAD R4, R5, R18, RZ ;  /* 0x0000001205047224 */ /* 0x000fce00078e02ff */
.L_x_359:
[----:B------:R-:W-:Y:S05]  /*165f0*/  BSYNC B1 ;  /* 0x0000000000017941 */ /* 0x000fea0003800000 */
.L_x_358:
[----:B0-----:R-:W-:Y:S01]  /*16600*/  @!P3 IMAD R5, R186, R17, R4 ;  /* 0x00000011ba05b224 */ /* 0x001fe200078e0204 */
[----:B------:R-:W-:Y:S01]  /*16610*/  LOP3.LUT P4, RZ, R19, 0x2, RZ, 0xc0, !PT ;  /* 0x0000000213ff7812 */ /* 0x000fe2000788c0ff */
[----:B------:R-:W-:Y:S03]  /*16620*/  BSSY B1, `(.L_x_360) ;  /* 0x0000009000017945 */ /* 0x000fe60003800000 */
[----:B------:R0:W-:Y:S01]  /*16630*/  @!P3 STG.E.U8 desc[UR56][R200.64+0x60], R5 ;  /* 0x00006005c800b986 */ /* 0x0001e2000c101138 */
[----:B------:R-:W-:-:S13]  /*16640*/  ISETP.LT.OR P4, PT, R0, 0x62, !P4 ;  /* 0x000000620000780c */ /* 0x000fda0006781670 */
[----:B------:R-:W-:-:S04]  /*16650*/  @!P4 IADD3 R184, P5, P6, R203, UR39, R2 ;  /* 0x00000027cbb8cc10 */ /* 0x000fc8000febe002 */
[----:B------:R-:W-:Y:S01]  /*16660*/  @!P4 IADD3.X R185, R205, UR38, R3, P5, P6 ;  /* 0x00000026cdb9cc10 */ /* 0x000fe2000afec403 */
[----:B0-----:R-:W-:Y:S08]  /*16670*/  @P4 BRA `(.L_x_361) ;  /* 0x00000000000c4947 */ /* 0x001ff00003800000 */
[----:B-----5:R-:W3:Y:S02]  /*16680*/  LDG.E.U8 R16, desc[UR56][R12.64+0x61] ;  /* 0x000061380c107981 */ /* 0x020ee4000c1e1100 */
[----:B---3--:R-:W-:-:S05]  /*16690*/  PRMT R5, R16, 0x8880, RZ ;  /* 0x0000888010057816 */ /* 0x008fca00000000ff */
[----:B------:R-:W-:-:S07]  /*166a0*/  IMAD R4, R5, R18, RZ ;  /* 0x0000001205047224 */ /* 0x000fce00078e02ff */
.L_x_361:
[----:B------:R-:W-:Y:S05]  /*166b0*/  BSYNC B1 ;  /* 0x0000000000017941 */ /* 0x000fea0003800000 */
.L_x_360:
        /* <DEDUP_REMOVED lines=9> */
.L_x_363:
[----:B------:R-:W-:Y:S05]  /*16750*/  BSYNC B1 ;  /* 0x0000000000017941 */ /* 0x000fea0003800000 */
.L_x_362:
        /* <DEDUP_REMOVED lines=10> */
.L_x_365:
[----:B------:R-:W-:Y:S05]  /*16800*/  BSYNC B1 ;  /* 0x0000000000017941 */ /* 0x000fea0003800000 */
.L_x_364:
        /* <DEDUP_REMOVED lines=13> */
.L_x_367:
[----:B------:R-:W-:Y:S05]  /*168e0*/  BSYNC B1 ;  /* 0x0000000000017941 */ /* 0x000fea0003800000 */
.L_x_366:
        /* <DEDUP_REMOVED lines=11> */
.L_x_369:
[----:B------:R-:W-:Y:S05]  /*169a0*/  BSYNC B1 ;  /* 0x0000000000017941 */ /* 0x000fea0003800000 */
.L_x_368:
        /* <DEDUP_REMOVED lines=9> */
.L_x_371:
[----:B------:R-:W-:Y:S05]  /*16a40*/  BSYNC B1 ;  /* 0x0000000000017941 */ /* 0x000fea0003800000 */
.L_x_370:
        /* <DEDUP_REMOVED lines=10> */
.L_x_373:
[----:B------:R-:W-:Y:S05]  /*16af0*/  BSYNC B1 ;  /* 0x0000000000017941 */ /* 0x000fea0003800000 */
.L_x_372:
        /* <DEDUP_REMOVED lines=13> */
.L_x_375:
[----:B------:R-:W-:Y:S05]  /*16bd0*/  BSYNC B1 ;  /* 0x0000000000017941 */ /* 0x000fea0003800000 */
.L_x_374:
        /* <DEDUP_REMOVED lines=11> */
.L_x_377:
[----:B------:R-:W-:Y:S05]  /*16c90*/  BSYNC B1 ;  /* 0x0000000000017941 */ /* 0x000fea0003800000 */
.L_x_376:
        /* <DEDUP_REMOVED lines=9> */
.L_x_379:
[----:B------:R-:W-:Y:S05]  /*16d30*/  BSYNC B1 ;  /* 0x0000000000017941 */ /* 0x000fea0003800000 */
.L_x_378:
        /* <DEDUP_REMOVED lines=10> */
.L_x_381:
[----:B------:R-:W-:Y:S05]  /*16de0*/  BSYNC B1 ;  /* 0x0000000000017941 */ /* 0x000fea0003800000 */
.L_x_380:
        /* <DEDUP_REMOVED lines=13> */
.L_x_383:
[----:B------:R-:W-:Y:S05]  /*16ec0*/  BSYNC B1 ;  /* 0x0000000000017941 */ /* 0x000fea0003800000 */
.L_x_382:
        /* <DEDUP_REMOVED lines=11> */
.L_x_385:
[----:B------:R-:W-:Y:S05]  /*16f80*/  BSYNC B1 ;  /* 0x0000000000017941 */ /* 0x000fea0003800000 */
.L_x_384:
        /* <DEDUP_REMOVED lines=9> */
.L_x_387:
[----:B------:R-:W-:Y:S05]  /*17020*/  BSYNC B1 ;  /* 0x0000000000017941 */ /* 0x000fea0003800000 */
.L_x_386:
        /* <DEDUP_REMOVED lines=10> */
.L_x_389:
[----:B------:R-:W-:Y:S05]  /*170d0*/  BSYNC B1 ;  /* 0x0000000000017941 */ /* 0x000fea0003800000 */
.L_x_388:
        /* <DEDUP_REMOVED lines=9> */
[----:B------:R-:W0:Y:S02]  /*17170*/  LDG.E.U8 R16, desc[UR56][R8.64+0x60] ;  /* 0x0000603808107981 */ /* 0x000e24000c1e1100 */
[----:B0-----:R-:W-:-:S05]  /*17180*/  PRMT R5, R16, 0x8880, RZ ;  /* 0x0000888010057816 */ /* 0x001fca00000000ff */
[----:B------:R-:W-:-:S07]  /*17190*/  IMAD R4, R5, R18, RZ ;  /* 0x0000001205047224 */ /* 0x000fce00078e02ff */
.L_x_391:
[----:B------:R-:W-:Y:S05]  /*171a0*/  BSYNC B1 ;  /* 0x0000000000017941 */ /* 0x000fea0003800000 */
.L_x_390:
[----:B0-----:R-:W-:Y:S01]  /*171b0*/  @!P3 IMAD R5, R170, R17, R4 ;  /* 0x00000011aa05b224 */ /* 0x001fe200078e0204 */
[----:B------:R-:W-:Y:S01]  /*171c0*/  ISETP.LT.OR P4, PT, R0, 0x62, !P0 ;  /* 0x000000620000780c */ /* 0x000fe20004781670 */
[----:B------:R-:W-:Y:S03]  /*171d0*/  BSSY B1, `(.L_x_392) ;  /* 0x0000008000017945 */ /* 0x000fe60003800000 */
[----:B------:R0:W-:Y:S09]  /*171e0*/  @!P3 STG.E.U8 desc[UR56][R184.64+0x60], R5 ;  /* 0x00006005b800b986 */ /* 0x0001f2000c101138 */
[----:B------:R-:W-:-:S04]  /*171f0*/  @!P4 IADD3 R168, P5, P6, R187, UR43, R2 ;  /* 0x0000002bbba8cc10 */ /* 0x000fc8000febe002 */
[----:B------:R-:W-:Y:S01]  /*17200*/  @!P4 IADD3.X R169, R189, UR42, R3, P5, P6 ;  /* 0x0000002abda9cc10 */ /* 0x000fe2000afec403 */
[----:B0-----:R-:W-:Y:S08]  /*17210*/  @P4 BRA `(.L_x_393) ;  /* 0x00000000000c4947 */ /* 0x001ff00003800000 */
[----:B------:R-:W3:Y:S02]  /*17220*/  LDG.E.U8 R16, desc[UR56][R8.64+0x61] ;  /* 0x0000613808107981 */ /* 0x000ee4000c1e1100 */
[----:B---3--:R-:W-:-:S05]  /*17230*/  PRMT R5, R16, 0x8880, RZ ;  /* 0x0000888010057816 */ /* 0x008fca00000000ff */
[----:B------:R-:W-:-:S07]  /*17240*/  IMAD R4, R5, R18, RZ ;  /* 0x0000001205047224 */ /* 0x000fce00078e02ff */
.L_x_393:
[----:B------:R-:W-:Y:S05]  /*17250*/  BSYNC B1 ;  /* 0x0000000000017941 */ /* 0x000fea0003800000 */
.L_x_392:
        /* <DEDUP_REMOVED lines=9> */
.L_x_395:
[----:B------:R-:W-:Y:S05]  /*172f0*/  BSYNC B1 ;  /* 0x0000000000017941 */ /* 0x000fea0003800000 */
.L_x_394:
        /* <DEDUP_REMOVED lines=10> */
.L_x_397:
[----:B------:R-:W-:Y:S05]  /*173a0*/  BSYNC B1 ;  /* 0x0000000000017941 */ /* 0x000fea0003800000 */
.L_x_396:
        /* <DEDUP_REMOVED lines=12> */
.L_x_399:
[----:B------:R-:W-:Y:S05]  /*17470*/  BSYNC B1 ;  /* 0x0000000000017941 */ /* 0x000fea0003800000 */
.L_x_398:
        /* <DEDUP_REMOVED lines=10> */
.L_x_401:
[----:B------:R-:W-:Y:S05]  /*17520*/  BSYNC B1 ;  /* 0x0000000000017941 */ /* 0x000fea0003800000 */
.L_x_400:
        /* <DEDUP_REMOVED lines=9> */
.L_x_403:
[----:B------:R-:W-:Y:S05]  /*175c0*/  BSYNC B1 ;  /* 0x0000000000017941 */ /* 0x000fea0003800000 */
.L_x_402:
        /* <DEDUP_REMOVED lines=10> */
.L_x_405:
[----:B------:R-:W-:Y:S05]  /*17670*/  BSYNC B1 ;  /* 0x0000000000017941 */ /* 0x000fea0003800000 */
.L_x_404:
        /* <DEDUP_REMOVED lines=12> */
.L_x_407:
[----:B------:R-:W-:Y:S05]  /*17740*/  BSYNC B1 ;  /* 0x0000000000017941 */ /* 0x000fea0003800000 */
.L_x_406:
        /* <DEDUP_REMOVED lines=10> */
.L_x_409:
[----:B------:R-:W-:Y:S05]  /*177f0*/  BSYNC B1 ;  /* 0x0000000000017941 */ /* 0x000fea0003800000 */
.L_x_408:
        /* <DEDUP_REMOVED lines=9> */
.L_x_411:
[----:B------:R-:W-:Y:S05]  /*17890*/  BSYNC B1 ;  /* 0x0000000000017941 */ /* 0x000fea0003800000 */
.L_x_410:
        /* <DEDUP_REMOVED lines=10> */
.L_x_413:
[----:B------:R-:W-:Y:S05]  /*17940*/  BSYNC B1 ;  /* 0x0000000000017941 */ /* 0x000fea0003800000 */
.L_x_412:
        /* <DEDUP_REMOVED lines=12> */
.L_x_415:
[----:B------:R-:W-:Y:S05]  /*17a10*/  BSYNC B1 ;  /* 0x0000000000017941 */ /* 0x000fea0003800000 */
.L_x_414:
        /* <DEDUP_REMOVED lines=10> */
.L_x_417:
[----:B------:R-:W-:Y:S05]  /*17ac0*/  BSYNC B1 ;  /* 0x0000000000017941 */ /* 0x000fea0003800000 */
.L_x_416:
        /* <DEDUP_REMOVED lines=8> */
.L_x_419:
[----:B------:R-:W-:Y:S05]  /*17b50*/  BSYNC B1 ;  /* 0x0000000000017941 */ /* 0x000fea0003800000 */
.L_x_418:
        /* <DEDUP_REMOVED lines=8> */
.L_x_421:
[----:B------:R-:W-:Y:S05]  /*17be0*/  BSYNC B1 ;  /* 0x0000000000017941 */ /* 0x000fea0003800000 */
.L_x_420:
        /* <DEDUP_REMOVED lines=10> */
.L_x_423:
[----:B------:R-:W-:Y:S05]  /*17c90*/  BSYNC B1 ;  /* 0x0000000000017941 */ /* 0x000fea0003800000 */
.L_x_422:
        /* <DEDUP_REMOVED lines=10> */
.L_x_425:
[----:B------:R-:W-:Y:S05]  /*17d40*/  BSYNC B1 ;  /* 0x0000000000017941 */ /* 0x000fea0003800000 */
.L_x_424:
        /* <DEDUP_REMOVED lines=8> */
.L_x_427:
[----:B------:R-:W-:Y:S05]  /*17dd0*/  BSYNC B1 ;  /* 0x0000000000017941 */ /* 0x000fea0003800000 */
.L_x_426:
        /* <DEDUP_REMOVED lines=8> */
.L_x_429:
[----:B------:R-:W-:Y:S05]  /*17e60*/  BSYNC B1 ;  /* 0x0000000000017941 */ /* 0x000fea0003800000 */
.L_x_428:
        /* <DEDUP_REMOVED lines=10> */
.L_x_431:
[----:B------:R-:W-:Y:S05]  /*17f10*/  BSYNC B1 ;  /* 0x0000000000017941 */ /* 0x000fea0003800000 */
.L_x_430:
        /* <DEDUP_REMOVED lines=10> */
.L_x_433:
[----:B------:R-:W-:Y:S05]  /*17fc0*/  BSYNC B1 ;  /* 0x0000000000017941 */ /* 0x000fea0003800000 */
.L_x_432:
        /* <DEDUP_REMOVED lines=8> */
.L_x_435:
[----:B------:R-:W-:Y:S05]  /*18050*/  BSYNC B1 ;  /* 0x0000000000017941 */ /* 0x000fea0003800000 */
.L_x_434:
        /* <DEDUP_REMOVED lines=8> */
.L_x_437:
[----:B------:R-:W-:Y:S05]  /*180e0*/  BSYNC B1 ;  /* 0x0000000000017941 */ /* 0x000fea0003800000 */
.L_x_436:
        /* <DEDUP_REMOVED lines=10> */
.L_x_439:
[----:B------:R-:W-:Y:S05]  /*18190*/  BSYNC B1 ;  /* 0x0000000000017941 */ /* 0x000fea0003800000 */
.L_x_438:
        /* <DEDUP_REMOVED lines=10> */
.L_x_441:
[----:B------:R-:W-:Y:S05]  /*18240*/  BSYNC B1 ;  /* 0x0000000000017941 */ /* 0x000fea0003800000 */
.L_x_440:
        /* <DEDUP_REMOVED lines=8> */
.L_x_443:
[----:B------:R-:W-:Y:S05]  /*182d0*/  BSYNC B1 ;  /* 0x0000000000017941 */ /* 0x000fea0003800000 */
.L_x_442:
        /* <DEDUP_REMOVED lines=8> */
.L_x_445:
[----:B------:R-:W-:Y:S05]  /*18360*/  BSYNC B1 ;  /* 0x0000000000017941 */ /* 0x000fea0003800000 */
.L_x_444:
        /* <DEDUP_REMOVED lines=10> */
.L_x_447:
[----:B------:R-:W-:Y:S05]  /*18410*/  BSYNC B1 ;  /* 0x0000000000017941 */ /* 0x000fea0003800000 */
.L_x_446:
        /* <DEDUP_REMOVED lines=10> */
.L_x_449:
[----:B------:R-:W-:Y:S05]  /*184c0*/  BSYNC B1 ;  /* 0x0000000000017941 */ /* 0x000fea0003800000 */
.L_x_448:
        /* <DEDUP_REMOVED lines=9> */
.L_x_451:
[----:B------:R-:W-:Y:S05]  /*18560*/  BSYNC B1 ;  /* 0x0000000000017941 */ /* 0x000fea0003800000 */
.L_x_450:
        /* <DEDUP_REMOVED lines=10> */
.L_x_453:
[----:B------:R-:W-:Y:S05]  /*18610*/  BSYNC B1 ;  /* 0x0000000000017941 */ /* 0x000fea0003800000 */
.L_x_452:
        /* <DEDUP_REMOVED lines=13> */
.L_x_455:
[----:B------:R-:W-:Y:S05]  /*186f0*/  BSYNC B1 ;  /* 0x0000000000017941 */ /* 0x000fea0003800000 */
.L_x_454:
        /* <DEDUP_REMOVED lines=11> */
.L_x_457:
[----:B------:R-:W-:Y:S05]  /*187b0*/  BSYNC B1 ;  /* 0x0000000000017941 */ /* 0x000fea0003800000 */
.L_x_456:
        /* <DEDUP_REMOVED lines=9> */
.L_x_459:
[----:B------:R-:W-:Y:S05]  /*18850*/  BSYNC B1 ;  /* 0x0000000000017941 */ /* 0x000fea0003800000 */
.L_x_458:
        /* <DEDUP_REMOVED lines=10> */
.L_x_461:
[----:B------:R-:W-:Y:S05]  /*18900*/  BSYNC B1 ;  /* 0x0000000000017941 */ /* 0x000fea0003800000 */
.L_x_460:
        /* <DEDUP_REMOVED lines=13> */
.L_x_463:
[----:B------:R-:W-:Y:S05]  /*189e0*/  BSYNC B1 ;  /* 0x0000000000017941 */ /* 0x000fea0003800000 */
.L_x_462:
        /* <DEDUP_REMOVED lines=11> */
.L_x_465:
[----:B------:R-:W-:Y:S05]  /*18aa0*/  BSYNC B1 ;  /* 0x0000000000017941 */ /* 0x000fea0003800000 */
.L_x_464:
        /* <DEDUP_REMOVED lines=9> */
.L_x_467:
[----:B------:R-:W-:Y:S05]  /*18b40*/  BSYNC B1 ;  /* 0x0000000000017941 */ /* 0x000fea0003800000 */
.L_x_466:
        /* <DEDUP_REMOVED lines=10> */
.L_x_469:
[----:B------:R-:W-:Y:S05]  /*18bf0*/  BSYNC B1 ;  /* 0x0000000000017941 */ /* 0x000fea0003800000 */
.L_x_468:
        /* <DEDUP_REMOVED lines=13> */
.L_x_471:
[----:B------:R-:W-:Y:S05]  /*18cd0*/  BSYNC B1 ;  /* 0x0000000000017941 */ /* 0x000fea0003800000 */
.L_x_470:
        /* <DEDUP_REMOVED lines=11> */
.L_x_473:
[----:B------:R-:W-:Y:S05]  /*18d90*/  BSYNC B1 ;  /* 0x0000000000017941 */ /* 0x000fea0003800000 */
.L_x_472:
        /* <DEDUP_REMOVED lines=9> */
.L_x_475:
[----:B------:R-:W-:Y:S05]  /*18e30*/  BSYNC B1 ;  /* 0x0000000000017941 */ /* 0x000fea0003800000 */
.L_x_474:
        /* <DEDUP_REMOVED lines=10> */
.L_x_477:
[----:B------:R-:W-:Y:S05]  /*18ee0*/  BSYNC B1 ;  /* 0x0000000000017941 */ /* 0x000fea0003800000 */
.L_x_476:
        /* <DEDUP_REMOVED lines=13> */
.L_x_479:
[----:B------:R-:W-:Y:S05]  /*18fc0*/  BSYNC B1 ;  /* 0x0000000000017941 */ /* 0x000fea0003800000 */
.L_x_478:
        /* <DEDUP_REMOVED lines=11> */
.L_x_481:
[----:B------:R-:W-:Y:S05]  /*19080*/  BSYNC B1 ;  /* 0x0000000000017941 */ /* 0x000fea0003800000 */
.L_x_480:
        /* <DEDUP_REMOVED lines=9> */
.L_x_483:
[----:B------:R-:W-:Y:S05]  /*19120*/  BSYNC B1 ;  /* 0x0000000000017941 */ /* 0x000fea0003800000 */
.L_x_482:
        /* <DEDUP_REMOVED lines=10> */
.L_x_485:
[----:B------:R-:W-:Y:S05]  /*191d0*/  BSYNC B1 ;  /* 0x0000000000017941 */ /* 0x000fea0003800000 */
.L_x_484:
        /* <DEDUP_REMOVED lines=12> */
.L_x_487:
[----:B------:R-:W-:Y:S05]  /*192a0*/  BSYNC B1 ;  /* 0x0000000000017941 */ /* 0x000fea0003800000 */
.L_x_486:
        /* <DEDUP_REMOVED lines=10> */
.L_x_489:
[----:B------:R-:W-:Y:S05]  /*19350*/  BSYNC B1 ;  /* 0x0000000000017941 */ /* 0x000fea0003800000 */
.L_x_488:
        /* <DEDUP_REMOVED lines=9> */
.L_x_491:
[----:B------:R-:W-:Y:S05]  /*193f0*/  BSYNC B1 ;  /* 0x0000000000017941 */ /* 0x000fea0003800000 */
.L_x_490:
        /* <DEDUP_REMOVED lines=10> */
.L_x_493:
[----:B------:R-:W-:Y:S05]  /*194a0*/  BSYNC B1 ;  /* 0x0000000000017941 */ /* 0x000fea0003800000 */
.L_x_492:
        /* <DEDUP_REMOVED lines=12> */
.L_x_495:
[----:B------:R-:W-:Y:S05]  /*19570*/  BSYNC B1 ;  /* 0x0000000000017941 */ /* 0x000fea0003800000 */
.L_x_494:
        /* <DEDUP_REMOVED lines=10> */
.L_x_497:
[----:B------:R-:W-:Y:S05]  /*19620*/  BSYNC B1 ;  /* 0x0000000000017941 */ /* 0x000fea0003800000 */
.L_x_496:
        /* <DEDUP_REMOVED lines=9> */
.L_x_499:
[----:B------:R-:W-:Y:S05]  /*196c0*/  BSYNC B1 ;  /* 0x0000000000017941 */ /* 0x000fea0003800000 */
.L_x_498:
        /* <DEDUP_REMOVED lines=10> */
.L_x_501:
[----:B------:R-:W-:Y:S05]  /*19770*/  BSYNC B1 ;  /* 0x0000000000017941 */ /* 0x000fea0003800000 */
.L_x_500:
        /* <DEDUP_REMOVED lines=12> */
.L_x_503:
[----:B------:R-:W-:Y:S05]  /*19840*/  BSYNC B1 ;  /* 0x0000000000017941 */ /* 0x000fea0003800000 */
.L_x_502:
        /* <DEDUP_REMOVED lines=10> */
.L_x_505:
[----:B------:R-:W-:Y:S05]  /*198f0*/  BSYNC B1 ;  /* 0x0000000000017941 */ /* 0x000fea0003800000 */
.L_x_504:
        /* <DEDUP_REMOVED lines=9> */
.L_x_507:
[----:B------:R-:W-:Y:S05]  /*19990*/  BSYNC B1 ;  /* 0x0000000000017941 */ /* 0x000fea0003800000 */
.L_x_506:
        /* <DEDUP_REMOVED lines=10> */
.L_x_509:
[----:B------:R-:W-:Y:S05]  /*19a40*/  BSYNC B1 ;  /* 0x0000000000017941 */ /* 0x000fea0003800000 */
.L_x_508:
        /* <DEDUP_REMOVED lines=12> */
.L_x_511:
[----:B------:R-:W-:Y:S05]  /*19b10*/  BSYNC B1 ;  /* 0x0000000000017941 */ /* 0x000fea0003800000 */
.L_x_510:
        /* <DEDUP_REMOVED lines=10> */
.L_x_513:
[----:B------:R-:W-:Y:S05]  /*19bc0*/  BSYNC B1 ;  /* 0x0000000000017941 */ /* 0x000fea0003800000 */
.L_x_512:
        /* <DEDUP_REMOVED lines=8> */
.L_x_515:
[----:B------:R-:W-:Y:S05]  /*19c50*/  BSYNC B1 ;  /* 0x0000000000017941 */ /* 0x000fea0003800000 */
.L_x_514:
        /* <DEDUP_REMOVED lines=8> */
.L_x_517:
[----:B------:R-:W-:Y:S05]  /*19ce0*/  BSYNC B1 ;  /* 0x0000000000017941 */ /* 0x000fea0003800000 */
.L_x_516:
        /* <DEDUP_REMOVED lines=10> */
.L_x_519:
[----:B------:R-:W-:Y:S05]  /*19d90*/  BSYNC B1 ;  /* 0x0000000000017941 */ /* 0x000fea0003800000 */
.L_x_518:
        /* <DEDUP_REMOVED lines=10> */
.L_x_521:
[----:B------:R-:W-:Y:S05]  /*19e40*/  BSYNC B1 ;  /* 0x0000000000017941 */ /* 0x000fea0003800000 */
.L_x_520:
        /* <DEDUP_REMOVED lines=8> */
.L_x_523:
[----:B------:R-:W-:Y:S05]  /*19ed0*/  BSYNC B1 ;  /* 0x0000000000017941 */ /* 0x000fea0003800000 */
.L_x_522:
        /* <DEDUP_REMOVED lines=8> */
.L_x_525:
[----:B------:R-:W-:Y:S05]  /*19f60*/  BSYNC B1 ;  /* 0x0000000000017941 */ /* 0x000fea0003800000 */
.L_x_524:
        /* <DEDUP_REMOVED lines=10> */
.L_x_527:
[----:B------:R-:W-:Y:S05]  /*1a010*/  BSYNC B1 ;  /* 0x0000000000017941 */ /* 0x000fea0003800000 */
.L_x_526:
        /* <DEDUP_REMOVED lines=10> */
.L_x_529:
[----:B------:R-:W-:Y:S05]  /*1a0c0*/  BSYNC B1 ;  /* 0x0000000000017941 */ /* 0x000fea0003800000 */
.L_x_528:
        /* <DEDUP_REMOVED lines=8> */
.L_x_531:
[----:B------:R-:W-:Y:S05]  /*1a150*/  BSYNC B1 ;  /* 0x0000000000017941 */ /* 0x000fea0003800000 */
.L_x_530:
        /* <DEDUP_REMOVED lines=8> */
.L_x_533:
[----:B------:R-:W-:Y:S05]  /*1a1e0*/  BSYNC B1 ;  /* 0x0000000000017941 */ /* 0x000fea0003800000 */
.L_x_532:
        /* <DEDUP_REMOVED lines=10> */
.L_x_535:
[----:B------:R-:W-:Y:S05]  /*1a290*/  BSYNC B1 ;  /* 0x0000000000017941 */ /* 0x000fea0003800000 */
.L_x_534:
        /* <DEDUP_REMOVED lines=10> */
.L_x_537:
[----:B------:R-:W-:Y:S05]  /*1a340*/  BSYNC B1 ;  /* 0x0000000000017941 */ /* 0x000fea0003800000 */
.L_x_536:
        /* <DEDUP_REMOVED lines=8> */
.L_x_539:
[----:B------:R-:W-:Y:S05]  /*1a3d0*/  BSYNC B1 ;  /* 0x0000000000017941 */ /* 0x000fea0003800000 */
.L_x_538:
        /* <DEDUP_REMOVED lines=8> */
.L_x_541:
[----:B------:R-:W-:Y:S05]  /*1a460*/  BSYNC B1 ;  /* 0x0000000000017941 */ /* 0x000fea0003800000 */
.L_x_540:
        /* <DEDUP_REMOVED lines=10> */
.L_x_543:
[----:B------:R-:W-:Y:S05]  /*1a510*/  BSYNC B1 ;  /* 0x0000000000017941 */ /* 0x000fea0003800000 */
.L_x_542:
        /* <DEDUP_REMOVED lines=10> */
.L_x_545:
[----:B------:R-:W-:Y:S05]  /*1a5c0*/  BSYNC B1 ;  /* 0x0000000000017941 */ /* 0x000fea0003800000 */
.L_x_544:
        /* <DEDUP_REMOVED lines=9> */
.L_x_547:
[----:B------:R-:W-:Y:S05]  /*1a660*/  BSYNC B1 ;  /* 0x0000000000017941 */ /* 0x000fea0003800000 */
.L_x_546:
        /* <DEDUP_REMOVED lines=10> */
.L_x_549:
[----:B------:R-:W-:Y:S05]  /*1a710*/  BSYNC B1 ;  /* 0x0000000000017941 */ /* 0x000fea0003800000 */
.L_x_548:
        /* <DEDUP_REMOVED lines=13> */
.L_x_551:
[----:B------:R-:W-:Y:S05]  /*1a7f0*/  BSYNC B1 ;  /* 0x0000000000017941 */ /* 0x000fea0003800000 */
.L_x_550:
        /* <DEDUP_REMOVED lines=11> */
.L_x_553:
[----:B------:R-:W-:Y:S05]  /*1a8b0*/  BSYNC B1 ;  /* 0x0000000000017941 */ /* 0x000fea0003800000 */
.L_x_552:
        /* <DEDUP_REMOVED lines=9> */
.L_x_555:
[----:B------:R-:W-:Y:S05]  /*1a950*/  BSYNC B1 ;  /* 0x0000000000017941 */ /* 0x000fea0003800000 */
.L_x_554:
        /* <DEDUP_REMOVED lines=10> */
.L_x_557:
[----:B------:R-:W-:Y:S05]  /*1aa00*/  BSYNC B1 ;  /* 0x0000000000017941 */ /* 0x000fea0003800000 */
.L_x_556:
        /* <DEDUP_REMOVED lines=13> */
.L_x_559:
[----:B------:R-:W-:Y:S05]  /*1aae0*/  BSYNC B1 ;  /* 0x0000000000017941 */ /* 0x000fea0003800000 */
.L_x_558:
        /* <DEDUP_REMOVED lines=11> */
.L_x_561:
[----:B------:R-:W-:Y:S05]  /*1aba0*/  BSYNC B1 ;  /* 0x0000000000017941 */ /* 0x000fea0003800000 */
.L_x_560:
        /* <DEDUP_REMOVED lines=9> */
.L_x_563:
[----:B------:R-:W-:Y:S05]  /*1ac40*/  BSYNC B1 ;  /* 0x0000000000017941 */ /* 0x000fea0003800000 */
.L_x_562:
        /* <DEDUP_REMOVED lines=10> */
.L_x_565:
[----:B------:R-:W-:Y:S05]  /*1acf0*/  BSYNC B1 ;  /* 0x0000000000017941 */ /* 0x000fea0003800000 */
.L_x_564:
        /* <DEDUP_REMOVED lines=13> */
.L_x_567:
[----:B------:R-:W-:Y:S05]  /*1add0*/  BSYNC B1 ;  /* 0x0000000000017941 */ /* 0x000fea0003800000 */
.L_x_566:
        /* <DEDUP_REMOVED lines=11> */
.L_x_569:
[----:B------:R-:W-:Y:S05]  /*1ae90*/  BSYNC B1 ;  /* 0x0000000000017941 */ /* 0x000fea0003800000 */
.L_x_568:
        /* <DEDUP_REMOVED lines=9> */
.L_x_571:
[----:B------:R-:W-:Y:S05]  /*1af30*/  BSYNC B1 ;  /* 0x0000000000017941 */ /* 0x000fea0003800000 */
.L_x_570:
        /* <DEDUP_REMOVED lines=10> */
.L_x_573:
[----:B------:R-:W-:Y:S05]  /*1afe0*/  BSYNC B1 ;  /* 0x0000000000017941 */ /* 0x000fea0003800000 */
.L_x_572:
        /* <DEDUP_REMOVED lines=13> */
.L_x_575:
[----:B------:R-:W-:Y:S05]  /*1b0c0*/  BSYNC B1 ;  /* 0x0000000000017941 */ /* 0x000fea0003800000 */
.L_x_574:
        /* <DEDUP_REMOVED lines=11> */
.L_x_577:
[----:B------:R-:W-:Y:S05]  /*1b180*/  BSYNC B1 ;  /* 0x0000000000017941 */ /* 0x000fea0003800000 */
.L_x_576:
        /* <DEDUP_REMOVED lines=9> */
.L_x_579:
[----:B------:R-:W-:Y:S05]  /*1b220*/  BSYNC B1 ;  /* 0x0000000000017941 */ /* 0x000fea0003800000 */
.L_x_578:
        /* <DEDUP_REMOVED lines=10> */
.L_x_581:
[----:B------:R-:W-:Y:S05]  /*1b2d0*/  BSYNC B1 ;  /* 0x0000000000017941 */ /* 0x000fea0003800000 */
.L_x_580:
        /* <DEDUP_REMOVED lines=12> */
.L_x_583:
[----:B------:R-:W-:Y:S05]  /*1b3a0*/  BSYNC B1 ;  /* 0x0000000000017941 */ /* 0x000fea0003800000 */
.L_x_582:
        /* <DEDUP_REMOVED lines=10> */
.L_x_585:
[----:B------:R-:W-:Y:S05]  /*1b450*/  BSYNC B1 ;  /* 0x0000000000017941 */ /* 0x000fea0003800000 */
.L_x_584:
        /* <DEDUP_REMOVED lines=9> */
.L_x_587:
[----:B------:R-:W-:Y:S05]  /*1b4f0*/  BSYNC B1 ;  /* 0x0000000000017941 */ /* 0x000fea0003800000 */
.L_x_586:
        /* <DEDUP_REMOVED lines=10> */
.L_x_589:
[----:B------:R-:W-:Y:S05]  /*1b5a0*/  BSYNC B1 ;  /* 0x0000000000017941 */ /* 0x000fea0003800000 */
.L_x_588:
        /* <DEDUP_REMOVED lines=12> */
.L_x_591:
[----:B------:R-:W-:Y:S05]  /*1b670*/  BSYNC B1 ;  /* 0x0000000000017941 */ /* 0x000fea0003800000 */
.L_x_590:
        /* <DEDUP_REMOVED lines=10> */
.L_x_593:
[----:B------:R-:W-:Y:S05]  /*1b720*/  BSYNC B1 ;  /* 0x0000000000017941 */ /* 0x000fea0003800000 */
.L_x_592:
        /* <DEDUP_REMOVED lines=9> */
.L_x_595:
[----:B------:R-:W-:Y:S05]  /*1b7c0*/  BSYNC B1 ;  /* 0x0000000000017941 */ /* 0x000fea0003800000 */
.L_x_594:
        /* <DEDUP_REMOVED lines=10> */
.L_x_597:
[----:B------:R-:W-:Y:S05]  /*1b870*/  BSYNC B1 ;  /* 0x0000000000017941 */ /* 0x000fea0003800000 */
.L_x_596:
        /* <DEDUP_REMOVED lines=12> */
.L_x_599:
[----:B------:R-:W-:Y:S05]  /*1b940*/  BSYNC B1 ;  /* 0x0000000000017941 */ /* 0x000fea0003800000 */
.L_x_598:
        /* <DEDUP_REMOVED lines=10> */
.L_x_601:
[----:B------:R-:W-:Y:S05]  /*1b9f0*/  BSYNC B1 ;  /* 0x0000000000017941 */ /* 0x000fea0003800000 */
.L_x_600:
        /* <DEDUP_REMOVED lines=9> */
.L_x_603:
[----:B------:R-:W-:Y:S05]  /*1ba90*/  BSYNC B1 ;  /* 0x0000000000017941 */ /* 0x000fea0003800000 */
.L_x_602:
        /* <DEDUP_REMOVED lines=10> */
.L_x_605:
[----:B------:R-:W-:Y:S05]  /*1bb40*/  BSYNC B1 ;  /* 0x0000000000017941 */ /* 0x000fea0003800000 */
.L_x_604:
        /* <DEDUP_REMOVED lines=12> */
.L_x_607:
[----:B------:R-:W-:Y:S05]  /*1bc10*/  BSYNC B1 ;  /* 0x0000000000017941 */ /* 0x000fea0003800000 */
.L_x_606:
        /* <DEDUP_REMOVED lines=10> */
.L_x_609:
[----:B------:R-:W-:Y:S05]  /*1bcc0*/  BSYNC B1 ;  /* 0x0000000000017941 */ /* 0x000fea0003800000 */
.L_x_608:
        /* <DEDUP_REMOVED lines=8> */
.L_x_611:
[----:B------:R-:W-:Y:S05]  /*1bd50*/  BSYNC B1 ;  /* 0x0000000000017941 */ /* 0x000fea0003800000 */
.L_x_610:
        /* <DEDUP_REMOVED lines=8> */
.L_x_613:
[----:B------:R-:W-:Y:S05]  /*1bde0*/  BSYNC B1 ;  /* 0x0000000000017941 */ /* 0x000fea0003800000 */
.L_x_612:
        /* <DEDUP_REMOVED lines=10> */
.L_x_615:
[----:B------:R-:W-:Y:S05]  /*1be90*/  BSYNC B1 ;  /* 0x0000000000017941 */ /* 0x000fea0003800000 */
.L_x_614:
        /* <DEDUP_REMOVED lines=10> */
.L_x_617:
[----:B------:R-:W-:Y:S05]  /*1bf40*/  BSYNC B1 ;  /* 0x0000000000017941 */ /* 0x000fea0003800000 */
.L_x_616:
        /* <DEDUP_REMOVED lines=8> */
.L_x_619:
[----:B------:R-:W-:Y:S05]  /*1bfd0*/  BSYNC B1 ;  /* 0x0000000000017941 */ /* 0x000fea0003800000 */
.L_x_618:
        /* <DEDUP_REMOVED lines=8> */
.L_x_621:
[----:B------:R-:W-:Y:S05]  /*1c060*/  BSYNC B1 ;  /* 0x0000000000017941 */ /* 0x000fea0003800000 */
.L_x_620:
        /* <DEDUP_REMOVED lines=10> */
.L_x_623:
[----:B------:R-:W-:Y:S05]  /*1c110*/  BSYNC B1 ;  /* 0x0000000000017941 */ /* 0x000fea0003800000 */
.L_x_622:
        /* <DEDUP_REMOVED lines=10> */
.L_x_625:
[----:B------:R-:W-:Y:S05]  /*1c1c0*/  BSYNC B1 ;  /* 0x0000000000017941 */ /* 0x000fea0003800000 */
.L_x_624:
        /* <DEDUP_REMOVED lines=8> */
.L_x_627:
[----:B------:R-:W-:Y:S05]  /*1c250*/  BSYNC B1 ;  /* 0x0000000000017941 */ /* 0x000fea0003800000 */
.L_x_626:
        /* <DEDUP_REMOVED lines=8> */
.L_x_629:
[----:B------:R-:W-:Y:S05]  /*1c2e0*/  BSYNC B1 ;  /* 0x0000000000017941 */ /* 0x000fea0003800000 */
.L_x_628:
        /* <DEDUP_REMOVED lines=10> */
.L_x_631:
[----:B------:R-:W-:Y:S05]  /*1c390*/  BSYNC B1 ;  /* 0x0000000000017941 */ /* 0x000fea0003800000 */
.L_x_630:
        /* <DEDUP_REMOVED lines=10> */
.L_x_633:
[----:B------:R-:W-:Y:S05]  /*1c440*/  BSYNC B1 ;  /* 0x0000000000017941 */ /* 0x000fea0003800000 */
.L_x_632:
[----:B------:R-:W-:Y:S01]  /*1c450*/  @!P4 IMAD R67, R67, R17, R4 ;  /* 0x000000114343c224 */ /* 0x000fe200078e0204 */
[----:B------:R-:W-:Y:S01]  /*1c460*/  BSSY B1, `(.L_x_634) ;  /* 0x0000009000017945 */ /* 0x000fe20003800000 */
[----:B------:R-:W-:Y:S02]  /*1c470*/  IMAD.U32 R61, RZ, RZ, UR41 ;  /* 0x00000029ff3d7e24 */ /* 0x000fe4000f8e00ff */
[----:B------:R-:W-:Y:S01]  /*1c480*/  IMAD.U32 R57, RZ, RZ, UR40 ;  /* 0x00000028ff397e24 */ /* 0x000fe2000f8e00ff */
[----:B------:R0:W-:Y:S01]  /*1c490*/  @!P4 STG.E.U8 desc[UR56][R58.64+0xd1], R67 ;  /* 0x0000d1433a00c986 */ /* 0x0001e2000c101138 */
[----:B------:R-:W-:-:S13]  /*1c4a0*/  ISETP.LT.OR P4, PT, R0, 0xd9, !P2 ;  /* 0x000000d90000780c */ /* 0x000fda0005781670 */
[----:B0-----:R-:W-:Y:S05]  /*1c4b0*/  @P4 BRA `(.L_x_635) ;  /* 0x00000000000c4947 */ /* 0x001fea0003800000 */
[----:B------:R-:W3:Y:S02]  /*1c4c0*/  LDG.E.U8 R16, desc[UR56][R232.64+0xd8] ;  /* 0x0000d838e8107981 */ /* 0x000ee4000c1e1100 */
[----:B---3--:R-:W-:-:S05]  /*1c4d0*/  PRMT R5, R16, 0x8880, RZ ;  /* 0x0000888010057816 */ /* 0x008fca00000000ff */
[----:B------:R-:W-:-:S07]  /*1c4e0*/  IMAD R4, R5, R18, RZ ;  /* 0x0000001205047224 */ /* 0x000fce00078e02ff */
.L_x_635:
[----:B------:R-:W-:Y:S05]  /*1c4f0*/  BSYNC B1 ;  /* 0x0000000000017941 */ /* 0x000fea0003800000 */
.L_x_634:
[----:B------:R-:W-:Y:S01]  /*1c500*/  @!P4 IMAD R5, R68, R17, R4 ;  /* 0x000000114405c224 */ /* 0x000fe200078e0204 */
[----:B------:R-:W-:Y:S01]  /*1c510*/  LOP3.LUT P3, RZ, R19, 0x2, RZ, 0xc0, !PT ;  /* 0x0000000213ff7812 */ /* 0x000fe2000786c0ff */
[----:B------:R-:W-:Y:S01]  /*1c520*/  BSSY B1, `(.L_x_636) ;  /* 0x000000a000017945 */ /* 0x000fe20003800000 */
[C---:B------:R-:W-:Y:S02]  /*1c530*/  ISETP.LT.OR P2, PT, R0.reuse, 0xda, !P2 ;  /* 0x000000da0000780c */ /* 0x040fe40005741670 */
[----:B------:R0:W-:Y:S01]  /*1c540*/  @!P4 STG.E.U8 desc[UR56][R2.64+0xd8], R5 ;  /* 0x0000d8050200c986 */ /* 0x0001e2000c101138 */
[----:B------:R-:W-:-:S13]  /*1c550*/  ISETP.LT.OR P3, PT, R0, 0xc1, !P3 ;  /* 0x000000c10000780c */ /* 0x000fda0005f61670 */
[----:B------:R-:W-:-:S04]  /*1c560*/  @!P3 IADD3 R60, P5, P6, R61, UR39, R2 ;  /* 0x000000273d3cbc10 */ /* 0x000fc8000febe002 */
[----:B------:R-:W-:Y:S01]  /*1c570*/  @!P3 IADD3.X R61, R57, UR38, R3, P5, P6 ;  /* 0x00000026393dbc10 */ /* 0x000fe2000afec403 */
[----:B0-----:R-:W-:Y:S08]  /*1c580*/  @P2 BRA `(.L_x_637) ;  /* 0x00000000000c2947 */ /* 0x001ff00003800000 */
[----:B------:R-:W3:Y:S02]  /*1c590*/  LDG.E.U8 R16, desc[UR56][R232.64+0xd9] ;  /* 0x0000d938e8107981 */ /* 0x000ee4000c1e1100 */
[----:B---3--:R-:W-:-:S05]  /*1c5a0*/  PRMT R5, R16, 0x8880, RZ ;  /* 0x0000888010057816 */ /* 0x008fca00000000ff */
[----:B------:R-:W-:-:S07]  /*1c5b0*/  IMAD R4, R5, R18, RZ ;  /* 0x0000001205047224 */ /* 0x000fce00078e02ff */
.L_x_637:
[----:B------:R-:W-:Y:S05]  /*1c5c0*/  BSYNC B1 ;  /* 0x0000000000017941 */ /* 0x000fea0003800000 */
.L_x_636:
[----:B------:R-:W-:Y:S01]  /*1c5d0*/  @!P2 IMAD R69, R69, R17, R4 ;  /* 0x000000114545a224 */ /* 0x000fe200078e0204 */
        /* <DEDUP_REMOVED lines=9> */
.L_x_639:
[----:B------:R-:W-:Y:S05]  /*1c670*/  BSYNC B1 ;  /* 0x0000000000017941 */ /* 0x000fea0003800000 */
.L_x_638:
[----:B------:R-:W-:Y:S01]  /*1c680*/  LOP3.LUT P2, RZ, R19, 0x2, RZ, 0xc0, !PT ;  /* 0x0000000213ff7812 */ /* 0x000fe2000784c0ff */
[----:B------:R-:W-:Y:S01]  /*1c690*/  @!P4 IMAD R5, R70, R17, R4 ;  /* 0x000000114605c224 */ /* 0x000fe200078e0204 */
[C---:B------:R-:W-:Y:S01]  /*1c6a0*/  ISETP.LT.OR P1, PT, R0.reuse, 0xda, !P1 ;  /* 0x000000da0000780c */ /* 0x040fe20004f21670 */
[----:B------:R-:W-:Y:S01]  /*1c6b0*/  BSSY B1, `(.L_x_640) ;  /* 0x000000d000017945 */ /* 0x000fe20003800000 */
[----:B------:R-:W-:-:S13]  /*1c6c0*/  ISETP.LT.OR P2, PT, R0, 0xc2, !P2 ;  /* 0x000000c20000780c */ /* 0x000fda0005741670 */
[----:B------:R-:W-:-:S04]  /*1c6d0*/  @!P2 IADD3 R62, P5, P6, R63, UR39, R2 ;  /* 0x000000273f3eac10 */ /* 0x000fc8000febe002 */
[----:B------:R-:W-:Y:S02]  /*1c6e0*/  @!P2 IADD3.X R63, R57, UR38, R3, P5, P6 ;  /* 0x00000026393fac10 */ /* 0x000fe4000afec403 */
[----:B------:R-:W-:-:S04]  /*1c6f0*/  @!P4 IADD3 R56, P5, R2, UR41, RZ ;  /* 0x000000290238cc10 */ /* 0x000fc8000ffbe0ff */
[----:B------:R-:W-:Y:S02]  /*1c700*/  @!P4 IADD3.X R57, R3, UR40, RZ, P5, !PT ;  /* 0x000000280339cc10 */ /* 0x000fe4000affe4ff */
[----:B------:R-:W-:-:S03]  /*1c710*/  @!P1 IADD3 R58, P5, R2, UR41, RZ ;  /* 0x00000029023a9c10 */ /* 0x000fc6000ffbe0ff */
[----:B------:R3:W-:Y:S01]  /*1c720*/  @!P4 STG.E.U8 desc[UR56][R56.64+0xd8], R5 ;  /* 0x0000d8053800c986 */ /* 0x0007e2000c101138 */
[----:B------:R-:W-:Y:S01]  /*1c730*/  @!P1 IADD3.X R59, R3, UR40, RZ, P5, !PT ;  /* 0x00000028033b9c10 */ /* 0x000fe2000affe4ff */
[----:B------:R-:W-:Y:S08]  /*1c740*/  @P1 BRA `(.L_x_641) ;  /* 0x00000000000c1947 */ /* 0x000ff00003800000 */
[----:B------:R-:W3:Y:S02]  /*1c750*/  LDG.E.U8 R16, desc[UR56][R20.64+0xd9] ;  /* 0x0000d93814107981 */ /* 0x000ee4000c1e1100 */
[----:B---3--:R-:W-:-:S05]  /*1c760*/  PRMT R5, R16, 0x8880, RZ ;  /* 0x0000888010057816 */ /* 0x008fca00000000ff */
[----:B------:R-:W-:-:S07]  /*1c770*/  IMAD R4, R5, R18, RZ ;  /* 0x0000001205047224 */ /* 0x000fce00078e02ff */
.L_x_641:
[----:B------:R-:W-:Y:S05]  /*1c780*/  BSYNC B1 ;  /* 0x0000000000017941 */ /* 0x000fea0003800000 */
.L_x_640:
[----:B------:R-:W-:Y:S01]  /*1c790*/  @!P1 IMAD R71, R71, R17, R4 ;  /* 0x0000001147479224 */ /* 0x000fe200078e0204 */
[----:B------:R-:W-:Y:S01]  /*1c7a0*/  LOP3.LUT P4, RZ, R19, 0x4, RZ, 0xc0, !PT ;  /* 0x0000000413ff7812 */ /* 0x000fe2000788c0ff */
[----:B------:R-:W-:Y:S03]  /*1c7b0*/  BSSY B1, `(.L_x_642) ;  /* 0x0000007000017945 */ /* 0x000fe60003800000 */
[----:B------:R4:W-:Y:S01]  /*1c7c0*/  @!P1 STG.E.U8 desc[UR56][R58.64+0xd9], R71 ;  /* 0x0000d9473a009986 */ /* 0x0009e2000c101138 */
[----:B------:R-:W-:-:S13]  /*1c7d0*/  ISETP.LT.OR P1, PT, R0, 0xc1, !P4 ;  /* 0x000000c10000780c */ /* 0x000fda0006721670 */
[----:B----4-:R-:W-:Y:S05]  /*1c7e0*/  @P1 BRA `(.L_x_643) ;  /* 0x00000000000c1947 */ /* 0x010fea0003800000 */
[----:B------:R-:W3:Y:S02]  /*1c7f0*/  LDG.E.U8 R16, desc[UR56][R14.64+0xc0] ;  /* 0x0000c0380e107981 */ /* 0x000ee4000c1e1100 */
[----:B---3--:R-:W-:-:S05]  /*1c800*/  PRMT R5, R16, 0x8880, RZ ;  /* 0x0000888010057816 */ /* 0x008fca00000000ff */
[----:B------:R-:W-:-:S07]  /*1c810*/  IMAD R4, R5, R18, RZ ;  /* 0x0000001205047224 */ /* 0x000fce00078e02ff */
.L_x_643:
[----:B------:R-:W-:Y:S05]  /*1c820*/  BSYNC B1 ;  /* 0x0000000000017941 */ /* 0x000fea0003800000 */
.L_x_642:
[----:B---3--:R-:W-:Y:S01]  /*1c830*/  @!P1 IMAD R5, R40, R17, R4 ;  /* 0x0000001128059224 */ /* 0x008fe200078e0204 */
        /* <DEDUP_REMOVED lines=9> */
.L_x_645:
[----:B------:R-:W-:Y:S05]  /*1c8d0*/  BSYNC B1 ;  /* 0x0000000000017941 */ /* 0x000fea0003800000 */
.L_x_644:
        /* <DEDUP_REMOVED lines=9> */
[----:B----4-:R-:W-:Y:S07]  /*1c970*/  @P3 BRA `(.L_x_647) ;  /* 0x00000000000c3947 */ /* 0x010fee0003800000 */
[----:B-----5:R-:W3:Y:S02]  /*1c980*/  LDG.E.U8 R16, desc[UR56][R12.64+0xc0] ;  /* 0x0000c0380c107981 */ /* 0x020ee4000c1e1100 */
[----:B---3--:R-:W-:-:S05]  /*1c990*/  PRMT R5, R16, 0x8880, RZ ;  /* 0x0000888010057816 */ /* 0x008fca00000000ff */
[----:B------:R-:W-:-:S07]  /*1c9a0*/  IMAD R4, R5, R18, RZ ;  /* 0x0000001205047224 */ /* 0x000fce00078e02ff */
.L_x_647:
[----:B------:R-:W-:Y:S05]  /*1c9b0*/  BSYNC B1 ;  /* 0x0000000000017941 */ /* 0x000fea0003800000 */
.L_x_646:
[----:B---3--:R-:W-:Y:S01]  /*1c9c0*/  @!P3 IMAD R5, R42, R17, R4 ;  /* 0x000000112a05b224 */ /* 0x008fe200078e0204 */
[----:B------:R-:W-:Y:S01]  /*1c9d0*/  LOP3.LUT P4, RZ, R19, 0x2, RZ, 0xc0, !PT ;  /* 0x0000000213ff7812 */ /* 0x000fe2000788c0ff */
[----:B------:R-:W-:Y:S03]  /*1c9e0*/  BSSY B1, `(.L_x_648) ;  /* 0x0000009000017945 */ /* 0x000fe60003800000 */
[----:B------:R3:W-:Y:S01]  /*1c9f0*/  @!P3 STG.E.U8 desc[UR56][R60.64+0xc0], R5 ;  /* 0x0000c0053c00b986 */ /* 0x0007e2000c101138 */
[----:B------:R-:W-:-:S13]  /*1ca00*/  ISETP.LT.OR P4, PT, R0, 0xca, !P4 ;  /* 0x000000ca0000780c */ /* 0x000fda0006781670 */
[----:B------:R-:W-:-:S04]  /*1ca10*/  @!P4 IADD3 R40, P5, P6, R57, UR39, R2 ;  /* 0x000000273928cc10 */ /* 0x000fc8000febe002 */
[----:B------:R-:W-:Y:S01]  /*1ca20*/  @!P4 IADD3.X R41, R59, UR38, R3, P5, P6 ;  /* 0x000000263b29cc10 */ /* 0x000fe2000afec403 */
[----:B---3--:R-:W-:Y:S08]  /*1ca30*/  @P2 BRA `(.L_x_649) ;  /* 0x00000000000c2947 */ /* 0x008ff00003800000 */
[----:B-----5:R-:W3:Y:S02]  /*1ca40*/  LDG.E.U8 R16, desc[UR56][R12.64+0xc1] ;  /* 0x0000c1380c107981 */ /* 0x020ee4000c1e1100 */
[----:B---3--:R-:W-:-:S05]  /*1ca50*/  PRMT R5, R16, 0x8880, RZ ;  /* 0x0000888010057816 */ /* 0x008fca00000000ff */
[----:B------:R-:W-:-:S07]  /*1ca60*/  IMAD R4, R5, R18, RZ ;  /* 0x0000001205047224 */ /* 0x000fce00078e02ff */
.L_x_649:
[----:B------:R-:W-:Y:S05]  /*1ca70*/  BSYNC B1 ;  /* 0x0000000000017941 */ /* 0x000fea0003800000 */
.L_x_648:
[----:B------:R-:W-:Y:S01]  /*1ca80*/  @!P2 IMAD R43, R43, R17, R4 ;  /* 0x000000112b2ba224 */ /* 0x000fe200078e0204 */
[----:B------:R-:W-:Y:S01]  /*1ca90*/  LOP3.LUT P3, RZ, R19, 0x4, RZ, 0xc0, !PT ;  /* 0x0000000413ff7812 */ /* 0x000fe2000786c0ff */
[----:B------:R-:W-:Y:S03]  /*1caa0*/  BSSY B1, `(.L_x_650) ;  /* 0x0000007000017945 */ /* 0x000fe60003800000 */
[----:B------:R3:W-:Y:S01]  /*1cab0*/  @!P2 STG.E.U8 desc[UR56][R62.64+0xc1], R43 ;  /* 0x0000c12b3e00a986 */ /* 0x0007e2000c101138 */
[----:B------:R-:W-:-:S13]  /*1cac0*/  ISETP.LT.OR P2, PT, R0, 0xc9, !P3 ;  /* 0x000000c90000780c */ /* 0x000fda0005f41670 */
[----:B---3--:R-:W-:Y:S05]  /*1cad0*/  @P2 BRA `(.L_x_651) ;  /* 0x00000000000c2947 */ /* 0x008fea0003800000 */
[----:B------:R-:W3:Y:S02]  /*1cae0*/  LDG.E.U8 R16, desc[UR56][R14.64+0xc8] ;  /* 0x0000c8380e107981 */ /* 0x000ee4000c1e1100 */
[----:B---3--:R-:W-:-:S05]  /*1caf0*/  PRMT R5, R16, 0x8880, RZ ;  /* 0x0000888010057816 */ /* 0x008fca00000000ff */
[----:B------:R-:W-:-:S07]  /*1cb00*/  IMAD R4, R5, R18, RZ ;  /* 0x0000001205047224 */ /* 0x000fce00078e02ff */
.L_x_651:
[----:B------:R-:W-:Y:S05]  /*1cb10*/  BSYNC B1 ;  /* 0x0000000000017941 */ /* 0x000fea0003800000 */
.L_x_650:
        /* <DEDUP_REMOVED lines=10> */
.L_x_653:
[----:B------:R-:W-:Y:S05]  /*1cbc0*/  BSYNC B1 ;  /* 0x0000000000017941 */ /* 0x000fea0003800000 */
.L_x_652:
        /* <DEDUP_REMOVED lines=13> */
.L_x_655:
[----:B------:R-:W-:Y:S05]  /*1cca0*/  BSYNC B1 ;  /* 0x0000000000017941 */ /* 0x000fea0003800000 */
.L_x_654:
        /* <DEDUP_REMOVED lines=11> */
.L_x_657:
[----:B------:R-:W-:Y:S05]  /*1cd60*/  BSYNC B1 ;  /* 0x0000000000017941 */ /* 0x000fea0003800000 */
.L_x_656:
        /* <DEDUP_REMOVED lines=9> */
.L_x_659:
[----:B------:R-:W-:Y:S05]  /*1ce00*/  BSYNC B1 ;  /* 0x0000000000017941 */ /* 0x000fea0003800000 */
.L_x_658:
[----:B------:R-:W-:Y:S01]  /*1ce10*/  @!P1 IMAD R5, R48, R17, R4 ;  /* 0x0000001130059224 */ /* 0x000fe200078e0204 */
[----:B------:R-:W-:Y:S04]  /*1ce20*/  BSSY B1, `(.L_x_660) ;  /* 0x0000007000017945 */ /* 0x000fe80003800000 */
[----:B------:R3:W-:Y:S01]  /*1ce30*/  @!P1 STG.E.U8 desc[UR56][R22.64+0xd0], R5 ;  /* 0x0000d00516009986 */ /* 0x0007e2000c101138 */
[----:B------:R-:W-:-:S13]  /*1ce40*/  ISETP.LT.OR P1, PT, R0, 0xd2, !P5 ;  /* 0x000000d20000780c */ /* 0x000fda0006f21670 */
[----:B---3--:R-:W-:Y:S05]  /*1ce50*/  @P1 BRA `(.L_x_661) ;  /* 0x00000000000c1947 */ /* 0x008fea0003800000 */
[----:B------:R-:W3:Y:S02]  /*1ce60*/  LDG.E.U8 R16, desc[UR56][R14.64+0xd1] ;  /* 0x0000d1380e107981 */ /* 0x000ee4000c1e1100 */
[----:B---3--:R-:W-:-:S05]  /*1ce70*/  PRMT R5, R16, 0x8880, RZ ;  /* 0x0000888010057816 */ /* 0x008fca00000000ff */
[----:B------:R-:W-:-:S07]  /*1ce80*/  IMAD R4, R5, R18, RZ ;  /* 0x0000001205047224 */ /* 0x000fce00078e02ff */
.L_x_661:
[----:B------:R-:W-:Y:S05]  /*1ce90*/  BSYNC B1 ;  /* 0x0000000000017941 */ /* 0x000fea0003800000 */
.L_x_660:
[----:B------:R-:W-:Y:S01]  /*1cea0*/  @!P1 IMAD R49, R49, R17, R4 ;  /* 0x0000001131319224 */ /* 0x000fe200078e0204 */
[----:B------:R-:W-:Y:S04]  /*1ceb0*/  BSSY B1, `(.L_x_662) ;  /* 0x0000006000017945 */ /* 0x000fe80003800000 */
[----:B------:R3:W-:Y:S01]  /*1cec0*/  @!P1 STG.E.U8 desc[UR56][R22.64+0xd1], R49 ;  /* 0x0000d13116009986 */ /* 0x0007e2000c101138 */
[----:B------:R-:W-:Y:S05]  /*1ced0*/  @P2 BRA `(.L_x_663) ;  /* 0x00000000000c2947 */ /* 0x000fea0003800000 */
[----:B-----5:R-:W4:Y:S02]  /*1cee0*/  LDG.E.U8 R16, desc[UR56][R12.64+0xd0] ;  /* 0x0000d0380c107981 */ /* 0x020f24000c1e1100 */
[----:B----4-:R-:W-:-:S05]  /*1cef0*/  PRMT R5, R16, 0x8880, RZ ;  /* 0x0000888010057816 */ /* 0x010fca00000000ff */
[----:B------:R-:W-:-:S07]  /*1cf00*/  IMAD R4, R5, R18, RZ ;  /* 0x0000001205047224 */ /* 0x000fce00078e02ff */
.L_x_663:
[----:B------:R-:W-:Y:S05]  /*1cf10*/  BSYNC B1 ;  /* 0x0000000000017941 */ /* 0x000fea0003800000 */
.L_x_662:
[----:B------:R-:W-:Y:S01]  /*1cf20*/  @!P2 IMAD R5, R50, R17, R4 ;  /* 0x000000113205a224 */ /* 0x000fe200078e0204 */
[----:B------:R-:W-:Y:S01]  /*1cf30*/  LOP3.LUT P4, RZ, R19, 0x2, RZ, 0xc0, !PT ;  /* 0x0000000213ff7812 */ /* 0x000fe2000788c0ff */
[----:B------:R-:W-:Y:S01]  /*1cf40*/  BSSY B1, `(.L_x_664) ;  /* 0x0000009000017945 */ /* 0x000fe20003800000 */
[C---:B------:R-:W-:Y:S02]  /*1cf50*/  ISETP.LT.OR P1, PT, R0.reuse, 0xd9, !P5 ;  /* 0x000000d90000780c */ /* 0x040fe40006f21670 */
[----:B------:R4:W-:Y:S01]  /*1cf60*/  @!P2 STG.E.U8 desc[UR56][R42.64+0xd0], R5 ;  /* 0x0000d0052a00a986 */ /* 0x0009e2000c101138 */
[C---:B------:R-:W-:Y:S02]  /*1cf70*/  ISETP.LT.OR P2, PT, R0.reuse, 0xd9, !P4 ;  /* 0x000000d90000780c */ /* 0x040fe40006741670 */
[----:B------:R-:W-:Y:S01]  /*1cf80*/  ISETP.LT.OR P4, PT, R0, 0xda, !P4 ;  /* 0x000000da0000780c */ /* 0x000fe20006781670 */
[----:B------:R-:W-:-:S12]  /*1cf90*/  @P3 BRA `(.L_x_665) ;  /* 0x00000000000c3947 */ /* 0x000fd80003800000 */
[----:B-----5:R-:W4:Y:S02]  /*1cfa0*/  LDG.E.U8 R16, desc[UR56][R12.64+0xd1] ;  /* 0x0000d1380c107981 */ /* 0x020f24000c1e1100 */
[----:B----4-:R-:W-:-:S05]  /*1cfb0*/  PRMT R5, R16, 0x8880, RZ ;  /* 0x0000888010057816 */ /* 0x010fca00000000ff */
[----:B------:R-:W-:-:S07]  /*1cfc0*/  IMAD R4, R5, R18, RZ ;  /* 0x0000001205047224 */ /* 0x000fce00078e02ff */
.L_x_665:
[----:B------:R-:W-:Y:S05]  /*1cfd0*/  BSYNC B1 ;  /* 0x0000000000017941 */ /* 0x000fea0003800000 */
.L_x_664:
[----:B------:R-:W-:Y:S01]  /*1cfe0*/  @!P3 IMAD R51, R51, R17, R4 ;  /* 0x000000113333b224 */ /* 0x000fe200078e0204 */
[----:B------:R-:W-:Y:S04]  /*1cff0*/  BSSY B1, `(.L_x_666) ;  /* 0x0000006000017945 */ /* 0x000fe80003800000 */
[----:B------:R0:W-:Y:S01]  /*1d000*/  @!P3 STG.E.U8 desc[UR56][R44.64+0xd1], R51 ;  /* 0x0000d1332c00b986 */ /* 0x0001e2000c101138 */
[----:B------:R-:W-:Y:S05]  /*1d010*/  @P1 BRA `(.L_x_667) ;  /* 0x00000000000c1947 */ /* 0x000fea0003800000 */
[----:B------:R-:W4:Y:S02]  /*1d020*/  LDG.E.U8 R16, desc[UR56][R14.64+0xd8] ;  /* 0x0000d8380e107981 */ /* 0x000f24000c1e1100 */
[----:B----4-:R-:W-:-:S05]  /*1d030*/  PRMT R5, R16, 0x8880, RZ ;  /* 0x0000888010057816 */ /* 0x010fca00000000ff */
[----:B------:R-:W-:-:S07]  /*1d040*/  IMAD R4, R5, R18, RZ ;  /* 0x0000001205047224 */ /* 0x000fce00078e02ff */
.L_x_667:
[----:B------:R-:W-:Y:S05]  /*1d050*/  BSYNC B1 ;  /* 0x0000000000017941 */ /* 0x000fea0003800000 */
.L_x_666:
[----:B------:R-:W-:Y:S01]  /*1d060*/  ISETP.LT.OR P5, PT, R0, 0xda, !P5 ;  /* 0x000000da0000780c */ /* 0x000fe20006fa1670 */
[----:B----4-:R-:W-:Y:S01]  /*1d070*/  @!P1 IMAD R5, R52, R17, R4 ;  /* 0x0000001134059224 */ /* 0x010fe200078e0204 */
[----:B------:R-:W-:Y:S01]  /*1d080*/  BSSY B1, `(.L_x_668) ;  /* 0x000000c000017945 */ /* 0x000fe20003800000 */
[----:B------:R-:W-:Y:S02]  /*1d090*/  IMAD.U32 R21, RZ, RZ, UR41 ;  /* 0x00000029ff157e24 */ /* 0x000fe4000f8e00ff */
[----:B------:R-:W-:Y:S01]  /*1d0a0*/  IMAD.U32 R41, RZ, RZ, UR40 ;  /* 0x00000028ff297e24 */ /* 0x000fe2000f8e00ff */
[----:B------:R4:W-:Y:S01]  /*1d0b0*/  @!P1 STG.E.U8 desc[UR56][R22.64+0xd8], R5 ;  /* 0x0000d80516009986 */ /* 0x0009e2000c101138 */
[----:B------:R-:W-:Y:S01]  /*1d0c0*/  IMAD.U32 R43, RZ, RZ, UR41 ;  /* 0x00000029ff2b7e24 */ /* 0x000fe2000f8e00ff */
[----:B------:R-:W-:-:S04]  /*1d0d0*/  @!P2 IADD3 R20, P1, P3, R21, UR39, R2 ;  /* 0x000000271514ac10 */ /* 0x000fc8000fb3e002 */
[----:B------:R-:W-:Y:S02]  /*1d0e0*/  @!P2 IADD3.X R21, R41, UR38, R3, P1, P3 ;  /* 0x000000262915ac10 */ /* 0x000fe40008fe6403 */
[----:B------:R-:W-:Y:S01]  /*1d0f0*/  @!P4 IADD3 R40, P3, P1, R43, UR39, R2 ;  /* 0x000000272b28cc10 */ /* 0x000fe2000f97e002 */
[----:B------:R-:W-:-:S12]  /*1d100*/  @P5 BRA `(.L_x_669) ;  /* 0x00000000000c5947 */ /* 0x000fd80003800000 */
[----:B------:R-:W4:Y:S02]  /*1d110*/  LDG.E.U8 R16, desc[UR56][R14.64+0xd9] ;  /* 0x0000d9380e107981 */ /* 0x000f24000c1e1100 */
[----:B----4-:R-:W-:-:S05]  /*1d120*/  PRMT R5, R16, 0x8880, RZ ;  /* 0x0000888010057816 */ /* 0x010fca00000000ff */
[----:B------:R-:W-:-:S07]  /*1d130*/  IMAD R4, R5, R18, RZ ;  /* 0x0000001205047224 */ /* 0x000fce00078e02ff */
.L_x_669:
[----:B------:R-:W-:Y:S05]  /*1d140*/  BSYNC B1 ;  /* 0x0000000000017941 */ /* 0x000fea0003800000 */
.L_x_668:
[----:B------:R-:W-:Y:S01]  /*1d150*/  @!P5 IMAD R53, R53, R17, R4 ;  /* 0x000000113535d224 */ /* 0x000fe200078e0204 */
[----:B------:R-:W-:Y:S04]  /*1d160*/  BSSY B1, `(.L_x_670) ;  /* 0x0000006000017945 */ /* 0x000fe80003800000 */
[----:B------:R0:W-:Y:S01]  /*1d170*/  @!P5 STG.E.U8 desc[UR56][R22.64+0xd9], R53 ;  /* 0x0000d9351600d986 */ /* 0x0001e2000c101138 */
[----:B------:R-:W-:Y:S05]  /*1d180*/  @P2 BRA `(.L_x_671) ;  /* 0x00000000000c2947 */ /* 0x000fea0003800000 */
[----:B-----5:R-:W4:Y:S02]  /*1d190*/  LDG.E.U8 R16, desc[UR56][R12.64+0xd8] ;  /* 0x0000d8380c107981 */ /* 0x020f24000c1e1100 */
[----:B----4-:R-:W-:-:S05]  /*1d1a0*/  PRMT R5, R16, 0x8880, RZ ;  /* 0x0000888010057816 */ /* 0x010fca00000000ff */
[----:B------:R-:W-:-:S07]  /*1d1b0*/  IMAD R4, R5, R18, RZ ;  /* 0x0000001205047224 */ /* 0x000fce00078e02ff */
.L_x_671:
[----:B------:R-:W-:Y:S05]  /*1d1c0*/  BSYNC B1 ;  /* 0x0000000000017941 */ /* 0x000fea0003800000 */
.L_x_670:
[----:B----4-:R-:W-:Y:S01]  /*1d1d0*/  @!P2 IMAD R5, R54, R17, R4 ;  /* 0x000000113605a224 */ /* 0x010fe200078e0204 */
[----:B------:R-:W-:Y:S01]  /*1d1e0*/  BSSY B1, `(.L_x_672) ;  /* 0x0000007000017945 */ /* 0x000fe20003800000 */
[----:B------:R-:W-:-:S03]  /*1d1f0*/  IMAD.U32 R15, RZ, RZ, UR40 ;  /* 0x00000028ff0f7e24 */ /* 0x000fc6000f8e00ff */
[----:B------:R4:W-:Y:S01]  /*1d200*/  @!P2 STG.E.U8 desc[UR56][R20.64+0xd8], R5 ;  /* 0x0000d8051400a986 */ /* 0x0009e2000c101138 */
[----:B------:R-:W-:Y:S05]  /*1d210*/  @P4 BRA `(.L_x_673) ;  /* 0x00000000000c4947 */ /* 0x000fea0003800000 */
[----:B-----5:R-:W4:Y:S02]  /*1d220*/  LDG.E.U8 R16, desc[UR56][R12.64+0xd9] ;  /* 0x0000d9380c107981 */ /* 0x020f24000c1e1100 */
[----:B----4-:R-:W-:-:S05]  /*1d230*/  PRMT R5, R16, 0x8880, RZ ;  /* 0x0000888010057816 */ /* 0x010fca00000000ff */
[----:B------:R-:W-:-:S07]  /*1d240*/  IMAD R4, R5, R18, RZ ;  /* 0x0000001205047224 */ /* 0x000fce00078e02ff */
.L_x_673:
[----:B------:R-:W-:Y:S05]  /*1d250*/  BSYNC B1 ;  /* 0x0000000000017941 */ /* 0x000fea0003800000 */
.L_x_672:
[----:B------:R-:W-:Y:S01]  /*1d260*/  @!P4 IADD3.X R41, R15, UR38, R3, P3, P1 ;  /* 0x000000260f29cc10 */ /* 0x000fe20009fe2403 */
[----:B------:R-:W-:Y:S01]  /*1d270*/  @!P4 IMAD R55, R55, R17, R4 ;  /* 0x000000113737c224 */ /* 0x000fe200078e0204 */
[----:B------:R-:W-:Y:S01]  /*1d280*/  LOP3.LUT P6, RZ, R19, 0x1, RZ, 0xc0, !PT ;  /* 0x0000000113ff7812 */ /* 0x000fe200078cc0ff */
[----:B------:R-:W-:Y:S01]  /*1d290*/  BSSY B1, `(.L_x_674) ;  /* 0x0000008000017945 */ /* 0x000fe20003800000 */
[C---:B------:R-:W-:Y:S02]  /*1d2a0*/  ISETP.LT.OR P2, PT, R0.reuse, 0xc1, !P0 ;  /* 0x000000c10000780c */ /* 0x040fe40004741670 */
[----:B------:R0:W-:Y:S01]  /*1d2b0*/  @!P4 STG.E.U8 desc[UR56][R40.64+0xd9], R55 ;  /* 0x0000d9372800c986 */ /* 0x0001e2000c101138 */
[----:B------:R-:W-:-:S13]  /*1d2c0*/  ISETP.LT.OR P5, PT, R0, 0xc1, !P6 ;  /* 0x000000c10000780c */ /* 0x000fda00077a1670 */
[----:B0-----:R-:W-:Y:S05]  /*1d2d0*/  @P5 BRA `(.L_x_675) ;  /* 0x00000000000c5947 */ /* 0x001fea0003800000 */
[----:B------:R-:W4:Y:S02]  /*1d2e0*/  LDG.E.U8 R16, desc[UR56][R6.64+0xc0] ;  /* 0x0000c03806107981 */ /* 0x000f24000c1e1100 */
[----:B----4-:R-:W-:-:S05]  /*1d2f0*/  PRMT R5, R16, 0x8880, RZ ;  /* 0x0000888010057816 */ /* 0x010fca00000000ff */
[----:B------:R-:W-:-:S07]  /*1d300*/  IMAD R4, R5, R18, RZ ;  /* 0x0000001205047224 */ /* 0x000fce00078e02ff */
.L_x_675:
[----:B------:R-:W-:Y:S05]  /*1d310*/  BSYNC B1 ;  /* 0x0000000000017941 */ /* 0x000fea0003800000 */
.L_x_674:
[----:B------:R-:W-:Y:S01]  /*1d320*/  ISETP.LT.OR P3, PT, R0, 0xc2, !P6 ;  /* 0x000000c20000780c */ /* 0x000fe20007761670 */
[----:B----4-:R-:W-:Y:S01]  /*1d330*/  @!P5 IMAD R5, R24, R17, R4 ;  /* 0x000000111805d224 */ /* 0x010fe200078e0204 */
[----:B------:R-:W-:Y:S01]  /*1d340*/  BSSY B1, `(.L_x_676) ;  /* 0x000000a000017945 */ /* 0x000fe20003800000 */
[----:B-----5:R-:W-:Y:S01]  /*1d350*/  IMAD.U32 R13, RZ, RZ, UR41 ;  /* 0x00000029ff0d7e24 */ /* 0x020fe2000f8e00ff */
[----:B------:R-:W-:Y:S01]  /*1d360*/  ISETP.LT.OR P1, PT, R0, 0xc2, !P0 ;  /* 0x000000c20000780c */ /* 0x000fe20004721670 */
[----:B------:R-:W-:Y:S01]  /*1d370*/  IMAD.U32 R15, RZ, RZ, UR40 ;  /* 0x00000028ff0f7e24 */ /* 0x000fe2000f8e00ff */
[----:B------:R0:W-:Y:S02]  /*1d380*/  @!P5 STG.E.U8 desc[UR56][R10.64+0xc0], R5 ;  /* 0x0000c0050a00d986 */ /* 0x0001e4000c101138 */
[----:B------:R-:W-:-:S05]  /*1d390*/  @!P2 IADD3 R12, P4, P5, R13, UR43, R2 ;  /* 0x0000002b0d0cac10 */ /* 0x000fca000fd9e002 */
[----:B------:R-:W-:Y:S08]  /*1d3a0*/  @P3 BRA `(.L_x_677) ;  /* 0x00000000000c3947 */ /* 0x000ff00003800000 */
[----:B------:R-:W0:Y:S02]  /*1d3b0*/  LDG.E.U8 R16, desc[UR56][R6.64+0xc1] ;  /* 0x0000c13806107981 */ /* 0x000e24000c1e1100 */
[----:B0-----:R-:W-:-:S05]  /*1d3c0*/  PRMT R5, R16, 0x8880, RZ ;  /* 0x0000888010057816 */ /* 0x001fca00000000ff */
[----:B------:R-:W-:-:S07]  /*1d3d0*/  IMAD R4, R5, R18, RZ ;  /* 0x0000001205047224 */ /* 0x000fce00078e02ff */
.L_x_677:
[----:B------:R-:W-:Y:S05]  /*1d3e0*/  BSYNC B1 ;  /* 0x0000000000017941 */ /* 0x000fea0003800000 */
.L_x_676:
[----:B------:R-:W-:Y:S01]  /*1d3f0*/  @!P3 IMAD R25, R25, R17, R4 ;  /* 0x000000111919b224 */ /* 0x000fe200078e0204 */
[----:B------:R-:W-:Y:S01]  /*1d400*/  BSSY B1, `(.L_x_678) ;  /* 0x0000008000017945 */ /* 0x000fe20003800000 */
[----:B------:R-:W-:Y:S01]  /*1d410*/  IMAD.U32 R21, RZ, RZ, UR41 ;  /* 0x00000029ff157e24 */ /* 0x000fe2000f8e00ff */
[----:B------:R-:W-:Y:S02]  /*1d420*/  @!P2 IADD3.X R13, R15, UR42, R3, P4, P5 ;  /* 0x0000002a0f0dac10 */ /* 0x000fe4000a7ea403 */
[----:B------:R4:W-:Y:S01]  /*1d430*/  @!P3 STG.E.U8 desc[UR56][R10.64+0xc1], R25 ;  /* 0x0000c1190a00b986 */ /* 0x0009e2000c101138 */
[----:B------:R-:W-:Y:S05]  /*1d440*/  @P2 BRA `(.L_x_679) ;  /* 0x00000000000c2947 */ /* 0x000fea0003800000 */
[----:B------:R-:W0:Y:S02]  /*1d450*/  LDG.E.U8 R16, desc[UR56][R8.64+0xc0] ;  /* 0x0000c03808107981 */ /* 0x000e24000c1e1100 */
[----:B0-----:R-:W-:-:S05]  /*1d460*/  PRMT R5, R16, 0x8880, RZ ;  /* 0x0000888010057816 */ /* 0x001fca00000000ff */
[----:B------:R-:W-:-:S07]  /*1d470*/  IMAD R4, R5, R18, RZ ;  /* 0x0000001205047224 */ /* 0x000fce00078e02ff */
.L_x_679:
[----:B------:R-:W-:Y:S05]  /*1d480*/  BSYNC B1 ;  /* 0x0000000000017941 */ /* 0x000fea0003800000 */
.L_x_678:
[----:B0-----:R-:W-:Y:S01]  /*1d490*/  @!P2 IMAD R5, R26, R17, R4 ;  /* 0x000000111a05a224 */ /* 0x001fe200078e0204 */
[----:B------:R-:W-:Y:S01]  /*1d4a0*/  @!P1 IADD3 R14, P3, P4, R21, UR43, R2 ;  /* 0x0000002b150e9c10 */ /* 0x000fe2000fc7e002 */
[----:B------:R-:W-:Y:S01]  /*1d4b0*/  IMAD.U32 R15, RZ, RZ, UR40 ;  /* 0x00000028ff0f7e24 */ /* 0x000fe2000f8e00ff */
[----:B------:R-:W-:Y:S01]  /*1d4c0*/  BSSY B1, `(.L_x_680) ;  /* 0x000000b000017945 */ /* 0x000fe20003800000 */
[C---:B------:R-:W-:Y:S01]  /*1d4d0*/  ISETP.LT.OR P5, PT, R0.reuse, 0xc9, !P6 ;  /* 0x000000c90000780c */ /* 0x040fe200077a1670 */
[----:B------:R0:W-:Y:S01]  /*1d4e0*/  @!P2 STG.E.U8 desc[UR56][R12.64+0xc0], R5 ;  /* 0x0000c0050c00a986 */ /* 0x0001e2000c101138 */
[C---:B------:R-:W-:Y:S02]  /*1d4f0*/  ISETP.LT.OR P2, PT, R0.reuse, 0xca, !P6 ;  /* 0x000000ca0000780c */ /* 0x040fe40007741670 */
[----:B------:R-:W-:Y:S02]  /*1d500*/  @!P1 IADD3.X R15, R15, UR42, R3, P3, P4 ;  /* 0x0000002a0f0f9c10 */ /* 0x000fe40009fe8403 */
[----:B------:R-:W-:-:S02]  /*1d510*/  ISETP.LT.OR P3, PT, R0, 0xc9, !P0 ;  /* 0x000000c90000780c */ /* 0x000fc40004761670 */
[----:B------:R-:W-:Y:S01]  /*1d520*/  ISETP.LT.OR P4, PT, R0, 0xca, !P0 ;  /* 0x000000ca0000780c */ /* 0x000fe20004781670 */
[----:B------:R-:W-:-:S12]  /*1d530*/  @P1 BRA `(.L_x_681) ;  /* 0x00000000000c1947 */ /* 0x000fd80003800000 */
[----:B------:R-:W0:Y:S02]  /*1d540*/  LDG.E.U8 R16, desc[UR56][R8.64+0xc1] ;  /* 0x0000c13808107981 */ /* 0x000e24000c1e1100 */
[----:B0-----:R-:W-:-:S05]  /*1d550*/  PRMT R5, R16, 0x8880, RZ ;  /* 0x0000888010057816 */ /* 0x001fca00000000ff */
[----:B------:R-:W-:-:S07]  /*1d560*/  IMAD R4, R5, R18, RZ ;  /* 0x0000001205047224 */ /* 0x000fce00078e02ff */
.L_x_681:
[----:B------:R-:W-:Y:S05]  /*1d570*/  BSYNC B1 ;  /* 0x0000000000017941 */ /* 0x000fea0003800000 */
.L_x_680:
[----:B------:R-:W-:Y:S01]  /*1d580*/  @!P1 IMAD R27, R27, R17, R4 ;  /* 0x000000111b1b9224 */ /* 0x000fe200078e0204 */
[----:B------:R-:W-:Y:S04]  /*1d590*/  BSSY B1, `(.L_x_682) ;  /* 0x0000006000017945 */ /* 0x000fe80003800000 */
[----:B------:R0:W-:Y:S01]  /*1d5a0*/  @!P1 STG.E.U8 desc[UR56][R14.64+0xc1], R27 ;  /* 0x0000c11b0e009986 */ /* 0x0001e2000c101138 */
[----:B------:R-:W-:Y:S05]  /*1d5b0*/  @P5 BRA `(.L_x_683) ;  /* 0x00000000000c5947 */ /* 0x000fea0003800000 */
[----:B------:R-:W0:Y:S02]  /*1d5c0*/  LDG.E.U8 R16, desc[UR56][R6.64+0xc8] ;  /* 0x0000c83806107981 */ /* 0x000e24000c1e1100 */
[----:B0-----:R-:W-:-:S05]  /*1d5d0*/  PRMT R5, R16, 0x8880, RZ ;  /* 0x0000888010057816 */ /* 0x001fca00000000ff */
[----:B------:R-:W-:-:S07]  /*1d5e0*/  IMAD R4, R5, R18, RZ ;  /* 0x0000001205047224 */ /* 0x000fce00078e02ff */
.L_x_683:
[----:B------:R-:W-:Y:S05]  /*1d5f0*/  BSYNC B1 ;  /* 0x0000000000017941 */ /* 0x000fea0003800000 */
.L_x_682:
[----:B0-----:R-:W-:Y:S01]  /*1d600*/  @!P5 IMAD R5, R28, R17, R4 ;  /* 0x000000111c05d224 */ /* 0x001fe200078e0204 */
[----:B------:R-:W-:Y:S01]  /*1d610*/  BSSY B1, `(.L_x_684) ;  /* 0x0000007000017945 */ /* 0x000fe20003800000 */
[----:B------:R-:W-:-:S03]  /*1d620*/  IMAD.U32 R13, RZ, RZ, UR41 ;  /* 0x00000029ff0d7e24 */ /* 0x000fc6000f8e00ff */
[----:B------:R0:W-:Y:S01]  /*1d630*/  @!P5 STG.E.U8 desc[UR56][R10.64+0xc8], R5 ;  /* 0x0000c8050a00d986 */ /* 0x0001e2000c101138 */
[----:B------:R-:W-:Y:S05]  /*1d640*/  @P2 BRA `(.L_x_685) ;  /* 0x00000000000c2947 */ /* 0x000fea0003800000 */
[----:B------:R-:W0:Y:S02]  /*1d650*/  LDG.E.U8 R16, desc[UR56][R6.64+0xc9] ;  /* 0x0000c93806107981 */ /* 0x000e24000c1e1100 */
[----:B0-----:R-:W-:-:S05]  /*1d660*/  PRMT R5, R16, 0x8880, RZ ;  /* 0x0000888010057816 */ /* 0x001fca00000000ff */
[----:B------:R-:W-:-:S07]  /*1d670*/  IMAD R4, R5, R18, RZ ;  /* 0x0000001205047224 */ /* 0x000fce00078e02ff */
.L_x_685:
[----:B------:R-:W-:Y:S05]  /*1d680*/  BSYNC B1 ;  /* 0x0000000000017941 */ /* 0x000fea0003800000 */
.L_x_684:
[----:B------:R-:W-:Y:S01]  /*1d690*/  @!P2 IMAD R29, R29, R17, R4 ;  /* 0x000000111d1da224 */ /* 0x000fe200078e0204 */
[--C-:B------:R-:W-:Y:S01]  /*1d6a0*/  @!P3 IADD3 R12, P1, P5, R13, UR43, R2.reuse ;  /* 0x0000002b0d0cbc10 */ /* 0x100fe2000fd3e002 */
[----:B0-----:R-:W-:Y:S01]  /*1d6b0*/  IMAD.U32 R5, RZ, RZ, UR40 ;  /* 0x00000028ff057e24 */ /* 0x001fe2000f8e00ff */
[----:B------:R-:W-:Y:S01]  /*1d6c0*/  BSSY B1, `(.L_x_686) ;  /* 0x000000b000017945 */ /* 0x000fe20003800000 */
[----:B------:R-:W-:Y:S01]  /*1d6d0*/  IMAD.U32 R15, RZ, RZ, UR41 ;  /* 0x00000029ff0f7e24 */ /* 0x000fe2000f8e00ff */
[----:B------:R0:W-:Y:S01]  /*1d6e0*/  @!P2 STG.E.U8 desc[UR56][R10.64+0xc9], R29 ;  /* 0x0000c91d0a00a986 */ /* 0x0001e2000c101138 */
[----:B------:R-:W-:Y:S01]  /*1d6f0*/  ISETP.LT.OR P2, PT, R0, 0xd1, !P0 ;  /* 0x000000d10000780c */ /* 0x000fe20004741670 */
[----:B------:R-:W-:Y:S01]  /*1d700*/  IMAD.U32 R21, RZ, RZ, UR40 ;  /* 0x00000028ff157e24 */ /* 0x000fe2000f8e00ff */
[----:B------:R-:W-:Y:S02]  /*1d710*/  @!P3 IADD3.X R13, R5, UR42, R3, P1, P5 ;  /* 0x0000002a050dbc10 */ /* 0x000fe40008fea403 */
[----:B------:R-:W-:Y:S01]  /*1d720*/  @!P4 IADD3 R14, P1, P5, R15, UR43, R2 ;  /* 0x0000002b0f0ecc10 */ /* 0x000fe2000fd3e002 */
[----:B------:R-:W-:-:S12]  /*1d730*/  @P3 BRA `(.L_x_687) ;  /* 0x00000000000c3947 */ /* 0x000fd80003800000 */
[----:B------:R-:W5:Y:S02]  /*1d740*/  LDG.E.U8 R16, desc[UR56][R8.64+0xc8] ;  /* 0x0000c83808107981 */ /* 0x000f64000c1e1100 */
[----:B-----5:R-:W-:-:S05]  /*1d750*/  PRMT R5, R16, 0x8880, RZ ;  /* 0x0000888010057816 */ /* 0x020fca00000000ff */
[----:B------:R-:W-:-:S07]  /*1d760*/  IMAD R4, R5, R18, RZ ;  /* 0x0000001205047224 */ /* 0x000fce00078e02ff */
.L_x_687:
[----:B------:R-:W-:Y:S05]  /*1d770*/  BSYNC B1 ;  /* 0x0000000000017941 */ /* 0x000fea0003800000 */
.L_x_686:
[----:B------:R-:W-:Y:S01]  /*1d780*/  @!P3 IMAD R5, R30, R17, R4 ;  /* 0x000000111e05b224 */ /* 0x000fe200078e0204 */
[----:B------:R-:W-:Y:S01]  /*1d790*/  BSSY B1, `(.L_x_688) ;  /* 0x0000008000017945 */ /* 0x000fe20003800000 */
[----:B---3--:R-:W-:Y:S01]  /*1d7a0*/  IMAD.U32 R23, RZ, RZ, UR41 ;  /* 0x00000029ff177e24 */ /* 0x008fe2000f8e00ff */
[----:B------:R-:W-:Y:S02]  /*1d7b0*/  @!P4 IADD3.X R15, R21, UR42, R3, P1, P5 ;  /* 0x0000002a150fcc10 */ /* 0x000fe40008fea403 */
[----:B------:R3:W-:Y:S01]  /*1d7c0*/  @!P3 STG.E.U8 desc[UR56][R12.64+0xc8], R5 ;  /* 0x0000c8050c00b986 */ /* 0x0007e2000c101138 */
[----:B------:R-:W-:Y:S05]  /*1d7d0*/  @P4 BRA `(.L_x_689) ;  /* 0x00000000000c4947 */ /* 0x000fea0003800000 */
[----:B------:R-:W3:Y:S02]  /*1d7e0*/  LDG.E.U8 R16, desc[UR56][R8.64+0xc9] ;  /* 0x0000c93808107981 */ /* 0x000ee4000c1e1100 */
[----:B---3--:R-:W-:-:S05]  /*1d7f0*/  PRMT R5, R16, 0x8880, RZ ;  /* 0x0000888010057816 */ /* 0x008fca00000000ff */
[----:B------:R-:W-:-:S07]  /*1d800*/  IMAD R4, R5, R18, RZ ;  /* 0x0000001205047224 */ /* 0x000fce00078e02ff */
.L_x_689:
[----:B------:R-:W-:Y:S05]  /*1d810*/  BSYNC B1 ;  /* 0x0000000000017941 */ /* 0x000fea0003800000 */
.L_x_688:
[C---:B------:R-:W-:Y:S01]  /*1d820*/  ISETP.LT.OR P5, PT, R0.reuse, 0xd1, !P6 ;  /* 0x000000d10000780c */ /* 0x040fe200077a1670 */
[----:B------:R-:W-:Y:S01]  /*1d830*/  @!P4 IMAD R31, R31, R17, R4 ;  /* 0x000000111f1fc224 */ /* 0x000fe200078e0204 */
[----:B---3--:R-:W-:Y:S01]  /*1d840*/  @!P2 IADD3 R12, P1, P3, R23, UR43, R2 ;  /* 0x0000002b170cac10 */ /* 0x008fe2000fb3e002 */
[----:B------:R-:W-:Y:S01]  /*1d850*/  IMAD.U32 R5, RZ, RZ, UR40 ;  /* 0x00000028ff057e24 */ /* 0x000fe2000f8e00ff */
[----:B------:R-:W-:Y:S02]  /*1d860*/  BSSY B1, `(.L_x_690) ;  /* 0x000000a000017945 */ /* 0x000fe40003800000 */
[----:B------:R3:W-:Y:S01]  /*1d870*/  @!P4 STG.E.U8 desc[UR56][R14.64+0xc9], R31 ;  /* 0x0000c91f0e00c986 */ /* 0x0007e2000c101138 */
[C---:B------:R-:W-:Y:S02]  /*1d880*/  ISETP.LT.OR P4, PT, R0.reuse, 0xd2, !P6 ;  /* 0x000000d20000780c */ /* 0x040fe40007781670 */
[----:B------:R-:W-:Y:S02]  /*1d890*/  @!P2 IADD3.X R13, R5, UR42, R3, P1, P3 ;  /* 0x0000002a050dac10 */ /* 0x000fe40008fe6403 */
[----:B------:R-:W-:-:S02]  /*1d8a0*/  ISETP.LT.OR P3, PT, R0, 0xd2, !P0 ;  /* 0x000000d20000780c */ /* 0x000fc40004761670 */
[----:B------:R-:W-:Y:S01]  /*1d8b0*/  ISETP.LT.OR P1, PT, R0, 0xd9, !P0 ;  /* 0x000000d90000780c */ /* 0x000fe20004721670 */
[----:B------:R-:W-:-:S12]  /*1d8c0*/  @P5 BRA `(.L_x_691) ;  /* 0x00000000000c5947 */ /* 0x000fd80003800000 */
[----:B------:R-:W5:Y:S02]  /*1d8d0*/  LDG.E.U8 R16, desc[UR56][R6.64+0xd0] ;  /* 0x0000d03806107981 */ /* 0x000f64000c1e1100 */
[----:B-----5:R-:W-:-:S05]  /*1d8e0*/  PRMT R5, R16, 0x8880, RZ ;  /* 0x0000888010057816 */ /* 0x020fca00000000ff */
[----:B------:R-:W-:-:S07]  /*1d8f0*/  IMAD R4, R5, R18, RZ ;  /* 0x0000001205047224 */ /* 0x000fce00078e02ff */
.L_x_691:
[----:B------:R-:W-:Y:S05]  /*1d900*/  BSYNC B1 ;  /* 0x0000000000017941 */ /* 0x000fea0003800000 */
.L_x_690:
[----:B------:R-:W-:Y:S01]  /*1d910*/  @!P5 IMAD R5, R32, R17, R4 ;  /* 0x000000112005d224 */ /* 0x000fe200078e0204 */
[----:B------:R-:W-:Y:S04]  /*1d920*/  BSSY B1, `(.L_x_692) ;  /* 0x0000006000017945 */ /* 0x000fe80003800000 */
[----:B------:R0:W-:Y:S01]  /*1d930*/  @!P5 STG.E.U8 desc[UR56][R10.64+0xd0], R5 ;  /* 0x0000d0050a00d986 */ /* 0x0001e2000c101138 */
[----:B------:R-:W-:Y:S05]  /*1d940*/  @P4 BRA `(.L_x_693) ;  /* 0x00000000000c4947 */ /* 0x000fea0003800000 */
[----:B------:R-:W0:Y:S02]  /*1d950*/  LDG.E.U8 R16, desc[UR56][R6.64+0xd1] ;  /* 0x0000d13806107981 */ /* 0x000e24000c1e1100 */
[----:B0-----:R-:W-:-:S05]  /*1d960*/  PRMT R5, R16, 0x8880, RZ ;  /* 0x0000888010057816 */ /* 0x001fca00000000ff */
[----:B------:R-:W-:-:S07]  /*1d970*/  IMAD R4, R5, R18, RZ ;  /* 0x0000001205047224 */ /* 0x000fce00078e02ff */
.L_x_693:
[----:B------:R-:W-:Y:S05]  /*1d980*/  BSYNC B1 ;  /* 0x0000000000017941 */ /* 0x000fea0003800000 */
.L_x_692:
[----:B------:R-:W-:Y:S01]  /*1d990*/  @!P4 IMAD R33, R33, R17, R4 ;  /* 0x000000112121c224 */ /* 0x000fe200078e0204 */
[----:B------:R-:W-:Y:S04]  /*1d9a0*/  BSSY B1, `(.L_x_694) ;  /* 0x0000006000017945 */ /* 0x000fe80003800000 */
[----:B------:R0:W-:Y:S01]  /*1d9b0*/  @!P4 STG.E.U8 desc[UR56][R10.64+0xd1], R33 ;  /* 0x0000d1210a00c986 */ /* 0x0001e2000c101138 */
[----:B------:R-:W-:Y:S05]  /*1d9c0*/  @P2 BRA `(.L_x_695) ;  /* 0x00000000000c2947 */ /* 0x000fea0003800000 */
[----:B------:R-:W0:Y:S02]  /*1d9d0*/  LDG.E.U8 R16, desc[UR56][R8.64+0xd0] ;  /* 0x0000d03808107981 */ /* 0x000e24000c1e1100 */
[----:B0-----:R-:W-:-:S05]  /*1d9e0*/  PRMT R5, R16, 0x8880, RZ ;  /* 0x0000888010057816 */ /* 0x001fca00000000ff */
[----:B------:R-:W-:-:S07]  /*1d9f0*/  IMAD R4, R5, R18, RZ ;  /* 0x0000001205047224 */ /* 0x000fce00078e02ff */
.L_x_695:
[----:B------:R-:W-:Y:S05]  /*1da00*/  BSYNC B1 ;  /* 0x0000000000017941 */ /* 0x000fea0003800000 */
.L_x_694:
[----:B---3--:R-:W-:Y:S01]  /*1da10*/  IMAD.U32 R15, RZ, RZ, UR41 ;  /* 0x00000029ff0f7e24 */ /* 0x008fe2000f8e00ff */
[----:B------:R-:W-:Y:S01]  /*1da20*/  BSSY B1, `(.L_x_696) ;  /* 0x000000e000017945 */ /* 0x000fe20003800000 */
[----:B0-----:R-:W-:Y:S02]  /*1da30*/  @!P2 IMAD R5, R34, R17, R4 ;  /* 0x000000112205a224 */ /* 0x001fe400078e0204 */
[----:B------:R-:W-:Y:S01]  /*1da40*/  IMAD.U32 R21, RZ, RZ, UR40 ;  /* 0x00000028ff157e24 */ /* 0x000fe2000f8e00ff */
[----:B------:R-:W-:Y:S01]  /*1da50*/  @!P3 IADD3 R14, P4, P5, R15, UR43, R2 ;  /* 0x0000002b0f0ebc10 */ /* 0x000fe2000fd9e002 */
[----:B------:R-:W-:Y:S01]  /*1da60*/  IMAD.U32 R23, RZ, RZ, UR41 ;  /* 0x00000029ff177e24 */ /* 0x000fe2000f8e00ff */
[----:B------:R0:W-:Y:S01]  /*1da70*/  @!P2 STG.E.U8 desc[UR56][R12.64+0xd0], R5 ;  /* 0x0000d0050c00a986 */ /* 0x0001e2000c101138 */
[----:B------:R-:W-:Y:S02]  /*1da80*/  ISETP.LT.OR P2, PT, R0, 0xd9, !P6 ;  /* 0x000000d90000780c */ /* 0x000fe40007741670 */
[----:B------:R-:W-:-:S02]  /*1da90*/  @!P3 IADD3.X R15, R21, UR42, R3, P4, P5 ;  /* 0x0000002a150fbc10 */ /* 0x000fc4000a7ea403 */
[----:B------:R-:W-:Y:S02]  /*1daa0*/  ISETP.LT.OR P6, PT, R0, 0xda, !P6 ;  /* 0x000000da0000780c */ /* 0x000fe400077c1670 */
[----:B------:R-:W-:Y:S01]  /*1dab0*/  @!P1 IADD3 R20, P4, P5, R23, UR43, R2 ;  /* 0x0000002b17149c10 */ /* 0x000fe2000fd9e002 */
[----:B------:R-:W-:-:S12]  /*1dac0*/  @P3 BRA `(.L_x_697) ;  /* 0x00000000000c3947 */ /* 0x000fd80003800000 */
[----:B------:R-:W0:Y:S02]  /*1dad0*/  LDG.E.U8 R16, desc[UR56][R8.64+0xd1] ;  /* 0x0000d13808107981 */ /* 0x000e24000c1e1100 */
[----:B0-----:R-:W-:-:S05]  /*1dae0*/  PRMT R5, R16, 0x8880, RZ ;  /* 0x0000888010057816 */ /* 0x001fca00000000ff */
[----:B------:R-:W-:-:S07]  /*1daf0*/  IMAD R4, R5, R18, RZ ;  /* 0x0000001205047224 */ /* 0x000fce00078e02ff */
.L_x_697:
[----:B------:R-:W-:Y:S05]  /*1db00*/  BSYNC B1 ;  /* 0x0000000000017941 */ /* 0x000fea0003800000 */
.L_x_696:
[----:B------:R-:W-:Y:S01]  /*1db10*/  @!P3 IMAD R35, R35, R17, R4 ;  /* 0x000000112323b224 */ /* 0x000fe200078e0204 */
[----:B------:R-:W-:Y:S04]  /*1db20*/  BSSY B1, `(.L_x_698) ;  /* 0x0000006000017945 */ /* 0x000fe80003800000 */
[----:B------:R3:W-:Y:S01]  /*1db30*/  @!P3 STG.E.U8 desc[UR56][R14.64+0xd1], R35 ;  /* 0x0000d1230e00b986 */ /* 0x0007e2000c101138 */
[----:B------:R-:W-:Y:S05]  /*1db40*/  @P2 BRA `(.L_x_699) ;  /* 0x00000000000c2947 */ /* 0x000fea0003800000 */
[----:B------:R-:W0:Y:S02]  /*1db50*/  LDG.E.U8 R16, desc[UR56][R6.64+0xd8] ;  /* 0x0000d83806107981 */ /* 0x000e24000c1e1100 */
[----:B0-----:R-:W-:-:S05]  /*1db60*/  PRMT R5, R16, 0x8880, RZ ;  /* 0x0000888010057816 */ /* 0x001fca00000000ff */
[----:B------:R-:W-:-:S07]  /*1db70*/  IMAD R4, R5, R18, RZ ;  /* 0x0000001205047224 */ /* 0x000fce00078e02ff */
.L_x_699:
[----:B------:R-:W-:Y:S05]  /*1db80*/  BSYNC B1 ;  /* 0x0000000000017941 */ /* 0x000fea0003800000 */
.L_x_698:
        /* <DEDUP_REMOVED lines=8> */
.L_x_701:
[----:B------:R-:W-:Y:S05]  /*1dc10*/  BSYNC B1 ;  /* 0x0000000000017941 */ /* 0x000fea0003800000 */
.L_x_700:
[----:B------:R-:W-:Y:S01]  /*1dc20*/  @!P6 IMAD R37, R37, R17, R4 ;  /* 0x000000112525e224 */ /* 0x000fe200078e0204 */
[----:B------:R-:W-:Y:S01]  /*1dc30*/  BSSY B1, `(.L_x_702) ;  /* 0x0000007000017945 */ /* 0x000fe20003800000 */
[----:B------:R-:W-:-:S03]  /*1dc40*/  @!P1 IADD3.X R21, R13, UR42, R3, P4, P5 ;  /* 0x0000002a0d159c10 */ /* 0x000fc6000a7ea403 */
[----:B------:R0:W-:Y:S01]  /*1dc50*/  @!P6 STG.E.U8 desc[UR56][R10.64+0xd9], R37 ;  /* 0x0000d9250a00e986 */ /* 0x0001e2000c101138 */
[----:B------:R-:W-:Y:S05]  /*1dc60*/  @P1 BRA `(.L_x_703) ;  /* 0x00000000000c1947 */ /* 0x000fea0003800000 */
[----:B------:R-:W0:Y:S02]  /*1dc70*/  LDG.E.U8 R16, desc[UR56][R8.64+0xd8] ;  /* 0x0000d83808107981 */ /* 0x000e24000c1e1100 */
[----:B0-----:R-:W-:-:S05]  /*1dc80*/  PRMT R5, R16, 0x8880, RZ ;  /* 0x0000888010057816 */ /* 0x001fca00000000ff */
[----:B------:R-:W-:-:S07]  /*1dc90*/  IMAD R4, R5, R18, RZ ;  /* 0x0000001205047224 */ /* 0x000fce00078e02ff */
.L_x_703:
[----:B------:R-:W-:Y:S05]  /*1dca0*/  BSYNC B1 ;  /* 0x0000000000017941 */ /* 0x000fea0003800000 */
.L_x_702:
[----:B0-----:R-:W-:Y:S01]  /*1dcb0*/  @!P1 IMAD R5, R38, R17, R4 ;  /* 0x0000001126059224 */ /* 0x001fe200078e0204 */
[----:B------:R-:W-:Y:S01]  /*1dcc0*/  ISETP.LT.OR P0, PT, R0, 0xda, !P0 ;  /* 0x000000da0000780c */ /* 0x000fe20004701670 */
[----:B------:R-:W-:Y:S03]  /*1dcd0*/  BSSY B1, `(.L_x_704) ;  /* 0x0000006000017945 */ /* 0x000fe60003800000 */
[----:B------:R0:W-:Y:S09]  /*1dce0*/  @!P1 STG.E.U8 desc[UR56][R20.64+0xd8], R5 ;  /* 0x0000d80514009986 */ /* 0x0001f2000c101138 */
[----:B------:R-:W-:Y:S05]  /*1dcf0*/  @P0 BRA `(.L_x_705) ;  /* 0x00000000000c0947 */ /* 0x000fea0003800000 */
[----:B------:R-:W0:Y:S02]  /*1dd00*/  LDG.E.U8 R16, desc[UR56][R8.64+0xd9] ;  /* 0x0000d93808107981 */ /* 0x000e24000c1e1100 */
[----:B0-----:R-:W-:-:S05]  /*1dd10*/  PRMT R5, R16, 0x8880, RZ ;  /* 0x0000888010057816 */ /* 0x001fca00000000ff */
[----:B------:R-:W-:-:S07]  /*1dd20*/  IMAD R4, R5, R18, RZ ;  /* 0x0000001205047224 */ /* 0x000fce00078e02ff */
.L_x_705:
[----:B------:R-:W-:Y:S05]  /*1dd30*/  BSYNC B1 ;  /* 0x0000000000017941 */ /* 0x000fea0003800000 */
.L_x_704:
[----:B------:R-:W-:Y:S01]  /*1dd40*/  IMAD R39, R39, R17, R4 ;  /* 0x0000001127277224 */ /* 0x000fe200078e0204 */
[----:B------:R-:W-:Y:S06]  /*1dd50*/  @P0 BRA `(.L_x_706) ;  /* 0x0000007c00a80947 */ /* 0x000fec0003800000 */
[----:B0-----:R-:W-:Y:S02]  /*1dd60*/  IMAD.U32 R5, RZ, RZ, UR41 ;  /* 0x00000029ff057e24 */ /* 0x001fe4000f8e00ff */
[----:B------:R-:W-:-:S03]  /*1dd70*/  IMAD.U32 R7, RZ, RZ, UR40 ;  /* 0x00000028ff077e24 */ /* 0x000fc6000f8e00ff */
[----:B------:R-:W-:-:S04]  /*1dd80*/  IADD3 R2, P0, P1, R5, UR43, R2 ;  /* 0x0000002b05027c10 */ /* 0x000fc8000f91e002 */
[----:B------:R-:W-:-:S05]  /*1dd90*/  IADD3.X R3, R7, UR42, R3, P0, P1 ;  /* 0x0000002a07037c10 */ /* 0x000fca00087e2403 */
[----:B------:R0:W-:Y:S01]  /*1dda0*/  STG.E.U8 desc[UR56][R2.64+0xd9], R39 ;  /* 0x0000d92702007986 */ /* 0x0001e2000c101138 */
[----:B------:R-:W-:Y:S05]  /*1ddb0*/  BRA `(.L_x_706) ;  /* 0x0000007c00907947 */ /* 0x000fea0003800000 */
.L_x_33:
[----:B------:R-:W2:Y:S01]  /*1ddc0*/  LDL.LU R6, [R1+0x1c0] ;  /* 0x0001c00001067983 */ /* 0x000ea20000300800 */
[----:B------:R-:W-:-:S03]  /*1ddd0*/  ULDC.64 UR4, c[0x0][0x5c0] ;  /* 0x0001700000047ab9 */ /* 0x000fc60000000a00 */
[----:B------:R-:W3:Y:S04]  /*1dde0*/  LDL.LU R7, [R1+0x1c4] ;  /* 0x0001c40001077983 */ /* 0x000ee80000300800 */
[----:B------:R-:W4:Y:S04]  /*1ddf0*/  LDL.LU R233, [R1+0x1d0] ;  /* 0x0001d00001e97983 */ /* 0x000f280000300800 */
[----:B------:R-:W5:Y:S04]  /*1de00*/  LDL.LU R232, [R1+0x1d4] ;  /* 0x0001d40001e87983 */ /* 0x000f680000300800 */
        /* <DEDUP_REMOVED lines=12> */
[----:B------:R0:W-:Y:S04]  /*1ded0*/  STL.64 [R1+0x400], R140 ;  /* 0x0004008c01007387 */ /* 0x0001e80000100a00 */
[----:B0-----:R-:W4:Y:S04]  /*1dee0*/  LDL.LU R140, [R1+0x1c8] ;  /* 0x0001c800018c7983 */ /* 0x001f280000300800 */
[----:B------:R-:W5:Y:S01]  /*1def0*/  LDL.LU R141, [R1+0x1cc] ;  /* 0x0001cc00018d7983 */ /* 0x000f620000300800 */
[----:B------:R-:W-:-:S02]  /*1df00*/  ISETP.GE.AND P6, PT, R234, 0x1, PT ;  /* 0x00000001ea00780c */ /* 0x000fc40003fc6270 */
[----:B------:R-:W-:Y:S02]  /*1df10*/  IADD3 R2, P1, R4, UR4, RZ ;  /* 0x0000000404027c10 */ /* 0x000fe4000ff3e0ff */
[----:B------:R-:W-:Y:S01]  /*1df20*/  ISETP.GE.AND P4, PT, R234, 0x89, PT ;  /* 0x00000089ea00780c */ /* 0x000fe20003f86270 */
[----:B------:R-:W-:Y:S01]  /*1df30*/  IMAD.U32 R236, RZ, RZ, UR41 ;  /* 0x00000029ffec7e24 */ /* 0x000fe2000f8e00ff */
[----:B------:R-:W-:Y:S01]  /*1df40*/  ISETP.LT.OR P0, PT, R0, 0x1, !P6 ;  /* 0x000000010000780c */ /* 0x000fe20007701670 */
[----:B------:R-:W-:Y:S01]  /*1df50*/  STL.64 [R1+0x3f8], R142 ;  /* 0x0003f88e01007387 */ /* 0x000fe20000100a00 */
[----:B------:R-:W-:Y:S02]  /*1df60*/  IADD3.X R3, R8, UR5, RZ, P1, !PT ;  /* 0x0000000508037c10 */ /* 0x000fe40008ffe4ff */
[----:B------:R-:W-:Y:S01]  /*1df70*/  ISETP.LT.OR P5, PT, R0, 0x9, !P4 ;  /* 0x000000090000780c */ /* 0x000fe200067a1670 */
[----:B------:R-:W-:Y:S01]  /*1df80*/  STL.64 [R1+0x3f0], R144 ;  /* 0x0003f09001007387 */ /* 0x000fe20000100a00 */
[----:B------:R-:W-:-:S03]  /*1df90*/  LOP3.LUT R5, R5, 0xff7fffff, RZ, 0xc0, !PT ;  /* 0xff7fffff05057812 */ /* 0x000fc600078ec0ff */
[----:B------:R-:W-:Y:S04]  /*1dfa0*/  STL.64 [R1+0x3e8], R146 ;  /* 0x0003e89201007387 */ /* 0x000fe80000100a00 */
[----:B------:R-:W-:Y:S04]  /*1dfb0*/  STL.64 [R1+0x3e0], R148 ;  /* 0x0003e09401007387 */ /* 0x000fe80000100a00 */
[----:B------:R-:W-:Y:S01]  /*1dfc0*/  @P5 LOP3.LUT R5, R5, 0x800000, RZ, 0xfc, !PT ;  /* 0x0080000005055812 */ /* 0x000fe200078efcff */
[----:B------:R-:W-:Y:S04]  /*1dfd0*/  STL.64 [R1+0x3d8], R150 ;  /* 0x0003d89601007387 */ /* 0x000fe80000100a00 */
[----:B------:R-:W-:Y:S04]  /*1dfe0*/  STL.64 [R1+0x3d0], R120 ;  /* 0x0003d07801007387 */ /* 0x000fe80000100a00 */
[----:B------:R0:W-:Y:S04]  /*1dff0*/  STL.64 [R1+0x3c8], R122 ;  /* 0x0003c87a01007387 */ /* 0x0001e80000100a00 */
[----:B0-----:R-:W5:Y:S01]  /*1e000*/  LDL.LU R122, [R1+0x180] ;  /* 0x00018000017a7983 */ /* 0x001f620000300800 */
[----:B------:R-:W-:-:S03]  /*1e010*/  LOP3.LUT R5, R5, 0xffdfffff, RZ, 0xc0, !PT ;  /* 0xffdfffff05057812 */ /* 0x000fc600078ec0ff */
        /* <DEDUP_REMOVED lines=43> */
[----:B--2---:R-:W-:-:S03]  /*1e2d0*/  @!P0 IMAD R6, R6, R17, RZ ;  /* 0x0000001106068224 */ /* 0x004fc600078e02ff */
[----:B------:R-:W-:Y:S04]  /*1e2e0*/  STL.64 [R1+0x268], R50 ;  /* 0x0002683201007387 */ /* 0x000fe80000100a00 */
[----:B------:R3:W-:Y:S01]  /*1e2f0*/  @!P0 STG.E.U8 desc[UR56][R2.64], R6 ;  /* 0x0000000602008986 */ /* 0x0007e2000c101138 */
[----:B------:R-:W-:-:S03]  /*1e300*/  ISETP.LT.OR P0, PT, R0, 0x2, !P6 ;  /* 0x000000020000780c */ /* 0x000fc60007701670 */
[----:B------:R-:W-:Y:S04]  /*1e310*/  STL.64 [R1+0x260], R52 ;  /* 0x0002603401007387 */ /* 0x000fe80000100a00 */
[----:B------:R-:W-:Y:S04]  /*1e320*/  STL.64 [R1+0x258], R54 ;  /* 0x0002583601007387 */ /* 0x000fe80000100a00 */
[----:B------:R-:W-:Y:S02]  /*1e330*/  STL.64 [R1+0x250], R24 ;  /* 0x0002501801007387 */ /* 0x000fe40000100a00 */
[----:B---3--:R-:W-:-:S02]  /*1e340*/  @!P0 IMAD R6, R7, R17, RZ ;  /* 0x0000001107068224 */ /* 0x008fc400078e02ff */
[----:B------:R-:W-:Y:S04]  /*1e350*/  STL.64 [R1+0x248], R26 ;  /* 0x0002481a01007387 */ /* 0x000fe80000100a00 */
[----:B------:R0:W-:Y:S01]  /*1e360*/  @!P0 STG.E.U8 desc[UR56][R2.64+0x1], R6 ;  /* 0x0000010602008986 */ /* 0x0001e2000c101138 */
[----:B------:R-:W-:-:S03]  /*1e370*/  ISETP.GE.AND P0, PT, R234, 0x9, PT ;  /* 0x00000009ea00780c */ /* 0x000fc60003f06270 */
[----:B------:R-:W-:Y:S01]  /*1e380*/  STL.64 [R1+0x240], R28 ;  /* 0x0002401c01007387 */ /* 0x000fe20000100a00 */
[C---:B------:R-:W-:Y:S02]  /*1e390*/  ISETP.LT.OR P1, PT, R0.reuse, 0x1, !P0 ;  /* 0x000000010000780c */ /* 0x040fe40004721670 */
[----:B------:R-:W-:Y:S01]  /*1e3a0*/  ISETP.LT.OR P2, PT, R0, 0x2, !P0 ;  /* 0x000000020000780c */ /* 0x000fe20004741670 */
[----:B------:R-:W-:Y:S04]  /*1e3b0*/  STL.64 [R1+0x238], R30 ;  /* 0x0002381e01007387 */ /* 0x000fe80000100a00 */
[----:B------:R-:W-:Y:S02]  /*1e3c0*/  STL.64 [R1+0x230], R32 ;  /* 0x0002302001007387 */ /* 0x000fe40000100a00 */
[----:B------:R-:W-:-:S02]  /*1e3d0*/  @P0 LOP3.LUT R5, R5, 0x200000, RZ, 0xfc, !PT ;  /* 0x0020000005050812 */ /* 0x000fc400078efcff */
[----:B------:R-:W-:Y:S02]  /*1e3e0*/  STL.64 [R1+0x228], R34 ;  /* 0x0002282201007387 */ /* 0x000fe40000100a00 */
[----:B0-----:R-:W-:Y:S02]  /*1e3f0*/  @!P1 IADD3 R6, P3, R2, UR41, RZ ;  /* 0x0000002902069c10 */ /* 0x001fe4000ff7e0ff */
[----:B------:R-:W-:Y:S02]  /*1e400*/  STL.64 [R1+0x220], R36 ;  /* 0x0002202401007387 */ /* 0x000fe40000100a00 */
[----:B------:R-:W-:Y:S02]  /*1e410*/  @!P1 IADD3.X R7, R3, UR40, RZ, P3, !PT ;  /* 0x0000002803079c10 */ /* 0x000fe40009ffe4ff */
[----:B------:R-:W-:Y:S01]  /*1e420*/  STL.64 [R1+0x218], R38 ;  /* 0x0002182601007387 */ /* 0x000fe20000100a00 */
[----:B----4-:R-:W-:-:S05]  /*1e430*/  @!P1 IMAD R8, R140, R17, RZ ;  /* 0x000000118c089224 */ /* 0x010fca00078e02ff */
[----:B------:R0:W-:Y:S02]  /*1e440*/  @!P1 STG.E.U8 desc[UR56][R6.64], R8 ;  /* 0x0000000806009986 */ /* 0x0001e4000c101138 */
[----:B0-----:R-:W-:Y:S01]  /*1e450*/  @!P2 IADD3 R6, P1, R2, UR41, RZ ;  /* 0x000000290206ac10 */ /* 0x001fe2000ff3e0ff */
[----:B-----5:R-:W-:-:S03]  /*1e460*/  @!P2 IMAD R8, R141, R17, RZ ;  /* 0x000000118d08a224 */ /* 0x020fc600078e02ff */
[----:B------:R-:W-:Y:S02]  /*1e470*/  @!P2 IADD3.X R7, R3, UR40, RZ, P1, !PT ;  /* 0x000000280307ac10 */ /* 0x000fe40008ffe4ff */
[----:B------:R-:W-:-:S03]  /*1e480*/  ISETP.LT.OR P1, PT, R0, 0x9, !P6 ;  /* 0x000000090000780c */ /* 0x000fc60007721670 */
[----:B------:R0:W-:Y:S01]  /*1e490*/  @!P2 STG.E.U8 desc[UR56][R6.64+0x1], R8 ;  /* 0x000001080600a986 */ /* 0x0001e2000c101138 */
[----:B------:R-:W-:-:S09]  /*1e4a0*/  ISETP.LT.OR P2, PT, R0, 0xa, !P6 ;  /* 0x0000000a0000780c */ /* 0x000fd20007741670 */
[----:B0-----:R-:W-:-:S05]  /*1e4b0*/  @!P1 IMAD R6, R233, R17, RZ ;  /* 0x00000011e9069224 */ /* 0x001fca00078e02ff */
[----:B------:R0:W-:Y:S02]  /*1e4c0*/  @!P1 STG.E.U8 desc[UR56][R2.64+0x8], R6 ;  /* 0x0000080602009986 */ /* 0x0001e4000c101138 */
[----:B0-----:R-:W-:Y:S02]  /*1e4d0*/  @!P2 IMAD R6, R232, R17, RZ ;  /* 0x00000011e806a224 */ /* 0x001fe400078e02ff */
[----:B------:R-:W-:-:S03]  /*1e4e0*/  IMAD.U32 R232, RZ, RZ, UR41 ;  /* 0x00000029ffe87e24 */ /* 0x000fc6000f8e00ff */
[----:B------:R0:W-:Y:S01]  /*1e4f0*/  @!P2 STG.E.U8 desc[UR56][R2.64+0x9], R6 ;  /* 0x000009060200a986 */ /* 0x0001e2000c101138 */
[----:B------:R-:W-:Y:S02]  /*1e500*/  ISETP.LT.OR P2, PT, R0, 0xa, !P4 ;  /* 0x0000000a0000780c */ /* 0x000fe40006741670 */
[----:B------:R-:W-:Y:S01]  /*1e510*/  @!P5 IADD3 R232, P1, P3, R232, UR39, R2 ;  /* 0x00000027e8e8dc10 */ /* 0x000fe2000fb3e002 */
[----:B0-----:R-:W-:-:S05]  /*1e520*/  IMAD.U32 R6, RZ, RZ, UR40 ;  /* 0x00000028ff067e24 */ /* 0x001fca000f8e00ff */
[----:B------:R-:W-:-:S05]  /*1e530*/  @!P5 IADD3.X R233, R6, UR38, R3, P1, P3 ;  /* 0x0000002606e9dc10 */ /* 0x000fca0008fe6403 */
[----:B------:R-:W-:Y:S02]  /*1e540*/  @!P2 IADD3 R236, P1, P3, R236, UR39, R2 ;  /* 0x00000027ececac10 */ /* 0x000fe4000fb3e002 */
[----:B------:R-:W-:Y:S02]  /*1e550*/  ISETP.LT.OR P5, PT, R0, 0x11, !P4 ;  /* 0x000000110000780c */ /* 0x000fe400067a1670 */
[----:B------:R-:W-:Y:S02]  /*1e560*/  @!P2 IADD3.X R237, R6, UR38, R3, P1, P3 ;  /* 0x0000002606edac10 */ /* 0x000fe40008fe6403 */
[----:B------:R-:W-:-:S13]  /*1e570*/  ISETP.LT.OR P3, PT, R0, 0x9, !P0 ;  /* 0x000000090000780c */ /* 0x000fda0004761670 */
[----:B------:R-:W-:Y:S01]  /*1e580*/  @!P3 IADD3 R6, P1, R2, UR41, RZ ;  /* 0x000000290206bc10 */ /* 0x000fe2000ff3e0ff */
[----:B------:R-:W-:-:S03]  /*1e590*/  @!P3 IMAD R8, R23, R17, RZ ;  /* 0x000000111708b224 */ /* 0x000fc600078e02ff */
[----:B------:R-:W-:Y:S02]  /*1e5a0*/  @!P3 IADD3.X R7, R3, UR40, RZ, P1, !PT ;  /* 0x000000280307bc10 */ /* 0x000fe40008ffe4ff */
[----:B------:R-:W-:-:S03]  /*1e5b0*/  ISETP.LT.OR P1, PT, R0, 0xa, !P0 ;  /* 0x0000000a0000780c */ /* 0x000fc60004721670 */
[----:B------:R0:W-:Y:S10]  /*1e5c0*/  @!P3 STG.E.U8 desc[UR56][R6.64+0x8], R8 ;  /* 0x000008080600b986 */ /* 0x0001f4000c101138 */
[----:B0-----:R-:W-:Y:S01]  /*1e5d0*/  @!P1 IADD3 R6, P3, R2, UR41, RZ ;  /* 0x0000002902069c10 */ /* 0x001fe2000ff7e0ff */
[----:B------:R-:W-:-:S02]  /*1e5e0*/  @!P1 IMAD R8, R22, R17, RZ ;  /* 0x0000001116089224 */ /* 0x000fc400078e02ff */
[----:B------:R-:W-:Y:S01]  /*1e5f0*/  IMAD.U32 R22, RZ, RZ, UR41 ;  /* 0x00000029ff167e24 */ /* 0x000fe2000f8e00ff */
[----:B------:R-:W-:-:S05]  /*1e600*/  @!P1 IADD3.X R7, R3, UR40, RZ, P3, !PT ;  /* 0x0000002803079c10 */ /* 0x000fca0009ffe4ff */
[----:B------:R0:W-:Y:S01]  /*1e610*/  @!P1 STG.E.U8 desc[UR56][R6.64+0x9], R8 ;  /* 0x0000090806009986 */ /* 0x0001e2000c101138 */
[----:B------:R-:W-:Y:S01]  /*1e620*/  @!P5 IADD3 R22, P1, P3, R22, UR39, R2 ;  /* 0x000000271616dc10 */ /* 0x000fe2000fb3e002 */
[----:B0-----:R-:W-:-:S05]  /*1e630*/  IMAD.U32 R6, RZ, RZ, UR40 ;  /* 0x00000028ff067e24 */ /* 0x001fca000f8e00ff */
[----:B------:R-:W-:Y:S02]  /*1e640*/  @!P5 IADD3.X R23, R6, UR38, R3, P1, P3 ;  /* 0x000000260617dc10 */ /* 0x000fe40008fe6403 */
[C---:B------:R-:W-:Y:S02]  /*1e650*/  ISETP.LT.OR P1, PT, R0.reuse, 0x11, !P6 ;  /* 0x000000110000780c */ /* 0x040fe40007721670 */
[----:B------:R-:W-:-:S11]  /*1e660*/  ISETP.LT.OR P5, PT, R0, 0x12, !P4 ;  /* 0x000000120000780c */ /* 0x000fd600067a1670 */
[----:B------:R-:W-:-:S05]  /*1e670*/  @!P1 IMAD R6, R15, R17, RZ ;  /* 0x000000110f069224 */ /* 0x000fca00078e02ff */
[----:B------:R0:W-:Y:S01]  /*1e680*/  @!P1 STG.E.U8 desc[UR56][R2.64+0x10], R6 ;  /* 0x0000100602009986 */ /* 0x0001e2000c101138 */
[----:B------:R-:W-:-:S13]  /*1e690*/  ISETP.LT.OR P1, PT, R0, 0x12, !P6 ;  /* 0x000000120000780c */ /* 0x000fda0007721670 */
[----:B0-----:R-:W-:Y:S02]  /*1e6a0*/  @!P1 IMAD R6, R14, R17, RZ ;  /* 0x000000110e069224 */ /* 0x001fe400078e02ff */
[----:B------:R-:W-:-:S03]  /*1e6b0*/  IMAD.U32 R14, RZ, RZ, UR41 ;  /* 0x00000029ff0e7e24 */ /* 0x000fc6000f8e00ff */
[----:B------:R0:W-:Y:S02]  /*1e6c0*/  @!P1 STG.E.U8 desc[UR56][R2.64+0x11], R6 ;  /* 0x0000110602009986 */ /* 0x0001e4000c101138 */
[----:B------:R-:W-:Y:S01]  /*1e6d0*/  @!P5 IADD3 R14, P1, P3, R14, UR39, R2 ;  /* 0x000000270e0edc10 */ /* 0x000fe2000fb3e002 */
[----:B0-----:R-:W-:-:S05]  /*1e6e0*/  IMAD.U32 R6, RZ, RZ, UR40 ;  /* 0x00000028ff067e24 */ /* 0x001fca000f8e00ff */
[----:B------:R-:W-:Y:S02]  /*1e6f0*/  @!P5 IADD3.X R15, R6, UR38, R3, P1, P3 ;  /* 0x00000026060fdc10 */ /* 0x000fe40008fe6403 */
[C---:B------:R-:W-:Y:S02]  /*1e700*/  ISETP.LT.OR P1, PT, R0.reuse, 0x11, !P0 ;  /* 0x000000110000780c */ /* 0x040fe40004721670 */
[----:B------:R-:W-:-:S11]  /*1e710*/  ISETP.LT.OR P5, PT, R0, 0x19, !P4 ;  /* 0x000000190000780c */ /* 0x000fd600067a1670 */
[----:B------:R-:W-:Y:S01]  /*1e720*/  @!P1 IADD3 R6, P3, R2, UR41, RZ ;  /* 0x0000002902069c10 */ /* 0x000fe2000ff7e0ff */
[----:B------:R-:W-:-:S03]  /*1e730*/  @!P1 IMAD R8, R13, R17, RZ ;  /* 0x000000110d089224 */ /* 0x000fc600078e02ff */
[----:B------:R-:W-:-:S05]  /*1e740*/  @!P1 IADD3.X R7, R3, UR40, RZ, P3, !PT ;  /* 0x0000002803079c10 */ /* 0x000fca0009ffe4ff */
[----:B------:R0:W-:Y:S01]  /*1e750*/  @!P1 STG.E.U8 desc[UR56][R6.64+0x10], R8 ;  /* 0x0000100806009986 */ /* 0x0001e2000c101138 */
[----:B------:R-:W-:-:S13]  /*1e760*/  ISETP.LT.OR P1, PT, R0, 0x12, !P0 ;  /* 0x000000120000780c */ /* 0x000fda0004721670 */
[----:B0-----:R-:W-:Y:S01]  /*1e770*/  @!P1 IADD3 R6, P3, R2, UR41, RZ ;  /* 0x0000002902069c10 */ /* 0x001fe2000ff7e0ff */
[----:B------:R-:W-:Y:S02]  /*1e780*/  @!P1 IMAD R8, R12, R17, RZ ;  /* 0x000000110c089224 */ /* 0x000fe400078e02ff */
        /* <DEDUP_REMOVED lines=17> */
[----:B------:R-:W-:-:S13]  /*1e8a0*/  ISETP.LT.OR P1, PT, R0, 0x19, !P0 ;  /* 0x000000190000780c */ /* 0x000fda0004721670 */
[----:B------:R-:W-:Y:S01]  /*1e8b0*/  @!P1 IMAD R8, R235, R17, RZ ;  /* 0x00000011eb089224 */ /* 0x000fe200078e02ff */
[----:B------:R-:W-:Y:S01]  /*1e8c0*/  @!P1 IADD3 R6, P3, R2, UR41, RZ ;  /* 0x0000002902069c10 */ /* 0x000fe2000ff7e0ff */
[----:B------:R-:W2:Y:S03]  /*1e8d0*/  LDL.LU R235, [R1+0x18c] ;  /* 0x00018c0001eb7983 */ /* 0x000ea60000300800 */
[----:B------:R-:W-:Y:S01]  /*1e8e0*/  @!P1 IADD3.X R7, R3, UR40, RZ, P3, !PT ;  /* 0x0000002803079c10 */ /* 0x000fe20009ffe4ff */
[----:B------:R-:W3:Y:S04]  /*1e8f0*/  LDL.LU R123, [R1+0x190] ;  /* 0x00019000017b7983 */ /* 0x000ee80000300800 */
[----:B------:R-:W4:Y:S04]  /*1e900*/  LDL.LU R120, [R1+0x194] ;  /* 0x0001940001787983 */ /* 0x000f280000300800 */
[----:B------:R-:W5:Y:S04]  /*1e910*/  LDL.LU R148, [R1+0x198] ;  /* 0x0001980001947983 */ /* 0x000f680000300800 */
[----:B------:R-:W5:Y:S04]  /*1e920*/  LDL.LU R149, [R1+0x19c] ;  /* 0x00019c0001957983 */ /* 0x000f680000300800 */
[----:B------:R-:W5:Y:S04]  /*1e930*/  LDL.LU R146, [R1+0x1a0] ;  /* 0x0001a00001927983 */ /* 0x000f680000300800 */
[----:B------:R0:W-:Y:S01]  /*1e940*/  @!P1 STG.E.U8 desc[UR56][R6.64+0x18], R8 ;  /* 0x0000180806009986 */ /* 0x0001e2000c101138 */
[----:B------:R-:W-:-:S03]  /*1e950*/  ISETP.LT.OR P1, PT, R0, 0x1a, !P0 ;  /* 0x0000001a0000780c */ /* 0x000fc60004721670 */
[----:B------:R-:W5:Y:S04]  /*1e960*/  LDL.LU R147, [R1+0x1a4] ;  /* 0x0001a40001937983 */ /* 0x000f680000300800 */
[----:B------:R-:W5:Y:S04]  /*1e970*/  LDL.LU R144, [R1+0x1a8] ;  /* 0x0001a80001907983 */ /* 0x000f680000300800 */
[----:B------:R-:W5:Y:S02]  /*1e980*/  LDL.LU R145, [R1+0x1ac] ;  /* 0x0001ac0001917983 */ /* 0x000f640000300800 */
[----:B0-----:R-:W-:Y:S01]  /*1e990*/  @!P1 IADD3 R6, P3, R2, UR41, RZ ;  /* 0x0000002902069c10 */ /* 0x001fe2000ff7e0ff */
[----:B------:R-:W-:Y:S01]  /*1e9a0*/  @!P1 IMAD R8, R9, R17, RZ ;  /* 0x0000001109089224 */ /* 0x000fe200078e02ff */
[----:B------:R-:W5:Y:S02]  /*1e9b0*/  LDL.LU R142, [R1+0x1b0] ;  /* 0x0001b000018e7983 */ /* 0x000f640000300800 */
[----:B------:R-:W-:-:S02]  /*1e9c0*/  @!P1 IADD3.X R7, R3, UR40, RZ, P3, !PT ;  /* 0x0000002803079c10 */ /* 0x000fc40009ffe4ff */
[----:B------:R-:W-:Y:S01]  /*1e9d0*/  ISETP.GE.AND P3, PT, R234, 0x81, PT ;  /* 0x00000081ea00780c */ /* 0x000fe20003f66270 */
[----:B------:R-:W5:Y:S04]  /*1e9e0*/  LDL.LU R143, [R1+0x1b4] ;  /* 0x0001b400018f7983 */ /* 0x000f680000300800 */
[----:B------:R0:W-:Y:S04]  /*1e9f0*/  @!P1 STG.E.U8 desc[UR56][R6.64+0x19], R8 ;  /* 0x0000190806009986 */ /* 0x0001e8000c101138 */
[----:B------:R-:W5:Y:S04]  /*1ea00*/  LDL.LU R140, [R1+0x1b8] ;  /* 0x0001b800018c7983 */ /* 0x000f680000300800 */
[----:B------:R-:W5:Y:S01]  /*1ea10*/  LDL.LU R141, [R1+0x1bc] ;  /* 0x0001bc00018d7983 */ /* 0x000f620000300800 */
[----:B0-----:R-:W-:-:S03]  /*1ea20*/  IADD3 R8, P1, R2, UR39, RZ ;  /* 0x0000002702087c10 */ /* 0x001fc6000ff3e0ff */
[----:B------:R-:W5:Y:S01]  /*1ea30*/  LDL.LU R121, [R1+0x140] ;  /* 0x0001400001797983 */ /* 0x000f620000300800 */
[----:B------:R-:W-:-:S03]  /*1ea40*/  IADD3.X R9, R3, UR38, RZ, P1, !PT ;  /* 0x0000002603097c10 */ /* 0x000fc60008ffe4ff */
[----:B------:R-:W5:Y:S01]  /*1ea50*/  LDL.LU R150, [R1+0x144] ;  /* 0x0001440001967983 */ /* 0x000f620000300800 */
[----:B------:R-:W-:-:S03]  /*1ea60*/  ISETP.LT.OR P1, PT, R0, 0x1, !P3 ;  /* 0x000000010000780c */ /* 0x000fc60005f21670 */
[----:B------:R-:W5:Y:S10]  /*1ea70*/  LDL.LU R151, [R1+0x148] ;  /* 0x0001480001977983 */ /* 0x000f740000300800 */
[----:B------:R-:W-:-:S05]  /*1ea80*/  @!P1 IMAD R6, R122, R17, RZ ;  /* 0x000000117a069224 */ /* 0x000fca00078e02ff */
[----:B------:R0:W-:Y:S01]  /*1ea90*/  @!P1 STG.E.U8 desc[UR56][R8.64], R6 ;  /* 0x0000000608009986 */ /* 0x0001e2000c101138 */
[----:B------:R-:W-:-:S13]  /*1eaa0*/  ISETP.LT.OR P1, PT, R0, 0x2, !P3 ;  /* 0x000000020000780c */ /* 0x000fda0005f21670 */
[----:B0-----:R-:W-:-:S05]  /*1eab0*/  @!P1 IMAD R6, R21, R17, RZ ;  /* 0x0000001115069224 */ /* 0x001fca00078e02ff */
[----:B------:R0:W-:Y:S01]  /*1eac0*/  @!P1 STG.E.U8 desc[UR56][R8.64+0x1], R6 ;  /* 0x0000010608009986 */ /* 0x0001e2000c101138 */
[----:B------:R-:W-:-:S13]  /*1ead0*/  ISETP.LT.OR P1, PT, R0, 0x1, !P4 ;  /* 0x000000010000780c */ /* 0x000fda0006721670 */
[----:B0-----:R-:W-:Y:S01]  /*1eae0*/  @!P1 IADD3 R6, P6, R8, UR41, RZ ;  /* 0x0000002908069c10 */ /* 0x001fe2000ffde0ff */
[----:B------:R-:W-:-:S03]  /*1eaf0*/  @!P1 IMAD R20, R20, R17, RZ ;  /* 0x0000001114149224 */ /* 0x000fc600078e02ff */
[----:B------:R-:W-:-:S05]  /*1eb00*/  @!P1 IADD3.X R7, R9, UR40, RZ, P6, !PT ;  /* 0x0000002809079c10 */ /* 0x000fca000b7fe4ff */
[----:B------:R0:W-:Y:S01]  /*1eb10*/  @!P1 STG.E.U8 desc[UR56][R6.64], R20 ;  /* 0x0000001406009986 */ /* 0x0001e2000c101138 */
[----:B------:R-:W-:-:S04]  /*1eb20*/  ISETP.GE.AND P1, PT, R234, 0x109, PT ;  /* 0x00000109ea00780c */ /* 0x000fc80003f26270 */
[----:B------:R-:W-:Y:S01]  /*1eb30*/  ISETP.LT.OR P5, PT, R0, 0xa, !P1 ;  /* 0x0000000a0000780c */ /* 0x000fe20004fa1670 */
[----:B0-----:R-:W-:Y:S02]  /*1eb40*/  IMAD.U32 R20, RZ, RZ, UR41 ;  /* 0x00000029ff147e24 */ /* 0x001fe4000f8e00ff */
[----:B------:R-:W-:-:S10]  /*1eb50*/  IMAD.U32 R6, RZ, RZ, UR40 ;  /* 0x00000028ff067e24 */ /* 0x000fd4000f8e00ff */
[----:B------:R-:W-:-:S04]  /*1eb60*/  @!P5 IADD3 R20, P0, P6, R20, UR43, R2 ;  /* 0x0000002b1414dc10 */ /* 0x000fc8000fe1e002 */
[----:B------:R-:W-:Y:S02]  /*1eb70*/  @!P5 IADD3.X R21, R6, UR42, R3, P0, P6 ;  /* 0x0000002a0615dc10 */ /* 0x000fe400087ec403 */
[C---:B------:R-:W-:Y:S02]  /*1eb80*/  ISETP.LT.OR P6, PT, R0.reuse, 0x2, !P4 ;  /* 0x000000020000780c */ /* 0x040fe400067c1670 */
[----:B------:R-:W-:-:S11]  /*1eb90*/  ISETP.LT.OR P5, PT, R0, 0x11, !P1 ;  /* 0x000000110000780c */ /* 0x000fd60004fa1670 */
[----:B------:R-:W-:-:S04]  /*1eba0*/  @!P6 IADD3 R6, P0, R8, UR41, RZ ;  /* 0x000000290806ec10 */ /* 0x000fc8000ff1e0ff */
[----:B------:R-:W-:Y:S01]  /*1ebb0*/  @!P6 IADD3.X R7, R9, UR40, RZ, P0, !PT ;  /* 0x000000280907ec10 */ /* 0x000fe200087fe4ff */
[----:B--2---:R-:W-:-:S05]  /*1ebc0*/  @!P6 IMAD R235, R235, R17, RZ ;  /* 0x00000011ebebe224 */ /* 0x004fca00078e02ff */
[----:B------:R0:W-:Y:S02]  /*1ebd0*/  @!P6 STG.E.U8 desc[UR56][R6.64+0x1], R235 ;  /* 0x000001eb0600e986 */ /* 0x0001e4000c101138 */
[----:B0-----:R-:W-:Y:S02]  /*1ebe0*/  IMAD.U32 R6, RZ, RZ, UR41 ;  /* 0x00000029ff067e24 */ /* 0x001fe4000f8e00ff */
[----:B------:R-:W-:-:S03]  /*1ebf0*/  IMAD.U32 R7, RZ, RZ, UR40 ;  /* 0x00000028ff077e24 */ /* 0x000fc6000f8e00ff */
[----:B------:R-:W-:-:S04]  /*1ec00*/  @!P5 IADD3 R30, P0, P6, R6, UR43, R2 ;  /* 0x0000002b061edc10 */ /* 0x000fc8000fe1e002 */
[----:B------:R-:W-:Y:S02]  /*1ec10*/  @!P5 IADD3.X R31, R7, UR42, R3, P0, P6 ;  /* 0x0000002a071fdc10 */ /* 0x000fe400087ec403 */
[----:B------:R-:W-:-:S13]  /*1ec20*/  ISETP.LT.OR P5, PT, R0, 0x12, !P1 ;  /* 0x000000120000780c */ /* 0x000fda0004fa1670 */
[----:B------:R-:W-:-:S04]  /*1ec30*/  @!P5 IADD3 R26, P0, P6, R6, UR43, R2 ;  /* 0x0000002b061adc10 */ /* 0x000fc8000fe1e002 */
[----:B------:R-:W-:Y:S02]  /*1ec40*/  @!P5 IADD3.X R27, R7, UR42, R3, P0, P6 ;  /* 0x0000002a071bdc10 */ /* 0x000fe400087ec403 */
[----:B------:R-:W-:-:S13]  /*1ec50*/  ISETP.LT.OR P6, PT, R0, 0x9, !P3 ;  /* 0x000000090000780c */ /* 0x000fda0005fc1670 */
[----:B---3--:R-:W-:-:S05]  /*1ec60*/  @!P6 IMAD R6, R123, R17, RZ ;  /* 0x000000117b06e224 */ /* 0x008fca00078e02ff */
[----:B------:R4:W-:Y:S01]  /*1ec70*/  @!P6 STG.E.U8 desc[UR56][R8.64+0x8], R6 ;  /* 0x000008060800e986 */ /* 0x0009e2000c101138 */
[C---:B------:R-:W-:Y:S02]  /*1ec80*/  ISETP.LT.OR P6, PT, R0.reuse, 0xa, !P3 ;  /* 0x0000000a0000780c */ /* 0x040fe40005fc1670 */
[----:B------:R-:W-:-:S11]  /*1ec90*/  ISETP.LT.OR P0, PT, R0, 0x19, !P1 ;  /* 0x000000190000780c */ /* 0x000fd60004f01670 */
[----:B----4-:R-:W-:-:S05]  /*1eca0*/  @!P6 IMAD R6, R120, R17, RZ ;  /* 0x000000117806e224 */ /* 0x010fca00078e02ff */
[----:B------:R0:W-:Y:S02]  /*1ecb0*/  @!P6 STG.E.U8 desc[UR56][R8.64+0x9], R6 ;  /* 0x000009060800e986 */ /* 0x0001e4000c101138 */
[----:B0-----:R-:W-:-:S05]  /*1ecc0*/  IMAD.U32 R6, RZ, RZ, UR41 ;  /* 0x00000029ff067e24 */ /* 0x001fca000f8e00ff */
[----:B------:R-:W-:-:S04]  /*1ecd0*/  @!P0 IADD3 R24, P5, P6, R6, UR43, R2 ;  /* 0x0000002b06188c10 */ /* 0x000fc8000febe002 */
[----:B------:R-:W-:Y:S02]  /*1ece0*/  @!P0 IADD3.X R25, R7, UR42, R3, P5, P6 ;  /* 0x0000002a07198c10 */ /* 0x000fe4000afec403 */
[C---:B------:R-:W-:Y:S02]  /*1ecf0*/  LOP3.LUT P5, RZ, R5.reuse, 0x800000, RZ, 0xc0, !PT ;  /* 0x0080000005ff7812 */ /* 0x040fe400078ac0ff */
[----:B------:R-:W-:-:S04]  /*1ed00*/  LOP3.LUT R5, R5, 0xffbfffff, RZ, 0xc0, !PT ;  /* 0xffbfffff05057812 */ /* 0x000fc800078ec0ff */
[----:B------:R-:W-:Y:S02]  /*1ed10*/  @P0 LOP3.LUT R5, R5, 0x400000, RZ, 0xfc, !PT ;  /* 0x0040000005050812 */ /* 0x000fe400078efcff */
[----:B------:R-:W-:-:S05]  /*1ed20*/  ISETP.LT.OR P0, PT, R0, 0x1a, !P1 ;  /* 0x0000001a0000780c */ /* 0x000fca0004f01670 */
[----:B-----5:R-:W-:Y:S02]  /*1ed30*/  @!P5 IMAD R6, R148, R17, RZ ;  /* 0x000000119406d224 */ /* 0x020fe400078e02ff */
[----:B------:R-:W2:Y:S04]  /*1ed40*/  LDL.LU R148, [R1+0x14c] ;  /* 0x00014c0001947983 */ /* 0x000ea80000300800 */
[----:B------:R0:W-:Y:S02]  /*1ed50*/  @!P5 STG.E.U8 desc[UR56][R232.64+0x8], R6 ;  /* 0x00000806e800d986 */ /* 0x0001e4000c101138 */
[----:B0-----:R-:W-:-:S05]  /*1ed60*/  IMAD.U32 R6, RZ, RZ, UR41 ;  /* 0x00000029ff067e24 */ /* 0x001fca000f8e00ff */
[----:B------:R-:W-:Y:S01]  /*1ed70*/  @!P0 IADD3 R28, P5, P6, R6, UR43, R2 ;  /* 0x0000002b061c8c10 */ /* 0x000fe2000febe002 */
[----:B------:R-:W-:Y:S02]  /*1ed80*/  @!P2 IMAD R6, R149, R17, RZ ;  /* 0x000000119506a224 */ /* 0x000fe400078e02ff */
[----:B------:R-:W3:Y:S01]  /*1ed90*/  LDL.LU R149, [R1+0x150] ;  /* 0x0001500001957983 */ /* 0x000ee20000300800 */
[----:B------:R-:W-:Y:S02]  /*1eda0*/  @!P0 IADD3.X R29, R7, UR42, R3, P5, P6 ;  /* 0x0000002a071d8c10 */ /* 0x000fe4000afec403 */
[----:B------:R-:W-:Y:S01]  /*1edb0*/  ISETP.LT.OR P0, PT, R0, 0x21, !P4 ;  /* 0x000000210000780c */ /* 0x000fe20006701670 */
[----:B------:R0:W-:Y:S02]  /*1edc0*/  @!P2 STG.E.U8 desc[UR56][R236.64+0x9], R6 ;  /* 0x00000906ec00a986 */ /* 0x0001e4000c101138 */
[----:B0-----:R-:W-:-:S10]  /*1edd0*/  IMAD.U32 R6, RZ, RZ, UR41 ;  /* 0x00000029ff067e24 */ /* 0x001fd4000f8e00ff */
[----:B------:R-:W-:-:S04]  /*1ede0*/  @!P0 IADD3 R60, P2, P5, R6, UR39, R2 ;  /* 0x00000027063c8c10 */ /* 0x000fc8000fd5e002 */
[----:B------:R-:W-:Y:S02]  /*1edf0*/  @!P0 IADD3.X R61, R7, UR38, R3, P2, P5 ;  /* 0x00000026073d8c10 */ /* 0x000fe400097ea403 */
[----:B------:R-:W-:-:S13]  /*1ee00*/  ISETP.LT.OR P0, PT, R0, 0x22, !P4 ;  /* 0x000000220000780c */ /* 0x000fda0006701670 */
[----:B------:R-:W-:-:S04]  /*1ee10*/  @!P0 IADD3 R58, P2, P5, R6, UR39, R2 ;  /* 0x00000027063a8c10 */ /* 0x000fc8000fd5e002 */
[----:B------:R-:W-:Y:S02]  /*1ee20*/  @!P0 IADD3.X R59, R7, UR38, R3, P2, P5 ;  /* 0x00000026073b8c10 */ /* 0x000fe400097ea403 */
[----:B------:R-:W-:-:S13]  /*1ee30*/  ISETP.LT.OR P2, PT, R0, 0x11, !P3 ;  /* 0x000000110000780c */ /* 0x000fda0005f41670 */
[----:B------:R-:W-:Y:S01]  /*1ee40*/  @!P2 IMAD R6, R146, R17, RZ ;  /* 0x000000119206a224 */ /* 0x000fe200078e02ff */
[C---:B------:R-:W-:Y:S01]  /*1ee50*/  ISETP.LT.OR P6, PT, R0.reuse, 0x29, !P4 ;  /* 0x000000290000780c */ /* 0x040fe200067c1670 */
[----:B------:R-:W4:Y:S04]  /*1ee60*/  LDL.LU R146, [R1+0x154] ;  /* 0x0001540001927983 */ /* 0x000f280000300800 */
[----:B------:R0:W-:Y:S01]  /*1ee70*/  @!P2 STG.E.U8 desc[UR56][R8.64+0x10], R6 ;  /* 0x000010060800a986 */ /* 0x0001e2000c101138 */
[C---:B------:R-:W-:Y:S02]  /*1ee80*/  ISETP.LT.OR P2, PT, R0.reuse, 0x12, !P3 ;  /* 0x000000120000780c */ /* 0x040fe40005f41670 */
[----:B------:R-:W-:-:S11]  /*1ee90*/  ISETP.LT.OR P0, PT, R0, 0x11, !P4 ;  /* 0x000000110000780c */ /* 0x000fd60006701670 */
[----:B0-----:R-:W-:Y:S02]  /*1eea0*/  @!P2 IMAD R6, R147, R17, RZ ;  /* 0x000000119306a224 */ /* 0x001fe400078e02ff */
[----:B------:R-:W5:Y:S04]  /*1eeb0*/  LDL.LU R147, [R1+0x158] ;  /* 0x0001580001937983 */ /* 0x000f680000300800 */
[----:B------:R0:W-:Y:S02]  /*1eec0*/  @!P2 STG.E.U8 desc[UR56][R8.64+0x11], R6 ;  /* 0x000011060800a986 */ /* 0x0001e4000c101138 */
[----:B0-----:R-:W-:-:S05]  /*1eed0*/  IMAD.U32 R6, RZ, RZ, UR41 ;  /* 0x00000029ff067e24 */ /* 0x001fca000f8e00ff */
[----:B------:R-:W-:Y:S01]  /*1eee0*/  @!P6 IADD3 R56, P2, P5, R6, UR39, R2 ;  /* 0x000000270638ec10 */ /* 0x000fe2000fd5e002 */
[----:B------:R-:W-:Y:S02]  /*1eef0*/  @!P0 IMAD R6, R144, R17, RZ ;  /* 0x0000001190068224 */ /* 0x000fe400078e02ff */
[----:B------:R-:W5:Y:S01]  /*1ef00*/  LDL.LU R144, [R1+0x15c] ;  /* 0x00015c0001907983 */ /* 0x000f620000300800 */
[----:B------:R-:W-:Y:S02]  /*1ef10*/  @!P6 IADD3.X R57, R7, UR38, R3, P2, P5 ;  /* 0x000000260739ec10 */ /* 0x000fe400097ea403 */
[C---:B------:R-:W-:Y:S01]  /*1ef20*/  ISETP.LT.OR P6, PT, R0.reuse, 0x2a, !P4 ;  /* 0x0000002a0000780c */ /* 0x040fe200067c1670 */
[----:B------:R0:W-:Y:S01]  /*1ef30*/  @!P0 STG.E.U8 desc[UR56][R22.64+0x10], R6 ;  /* 0x0000100616008986 */ /* 0x0001e2000c101138 */
[----:B------:R-:W-:Y:S01]  /*1ef40*/  ISETP.LT.OR P0, PT, R0, 0x12, !P4 ;  /* 0x000000120000780c */ /* 0x000fe20006701670 */
[----:B0-----:R-:W-:-:S10]  /*1ef50*/  IMAD.U32 R6, RZ, RZ, UR41 ;  /* 0x00000029ff067e24 */ /* 0x001fd4000f8e00ff */
[----:B------:R-:W-:Y:S02]  /*1ef60*/  @!P6 IADD3 R54, P2, P5, R6, UR39, R2 ;  /* 0x000000270636ec10 */ /* 0x000fe4000fd5e002 */
[----:B------:R-:W-:Y:S02]  /*1ef70*/  @!P0 IMAD R6, R145, R17, RZ ;  /* 0x0000001191068224 */ /* 0x000fe400078e02ff */
[----:B------:R-:W5:Y:S04]  /*1ef80*/  LDL.LU R145, [R1+0x160] ;  /* 0x0001600001917983 */ /* 0x000f680000300800 */
[----:B------:R0:W-:Y:S01]  /*1ef90*/  @!P0 STG.E.U8 desc[UR56][R14.64+0x11], R6 ;  /* 0x000011060e008986 */ /* 0x0001e2000c101138 */
[----:B------:R-:W-:Y:S02]  /*1efa0*/  ISETP.LT.OR P0, PT, R0, 0x31, !P4 ;  /* 0x000000310000780c */ /* 0x000fe40006701670 */
[----:B------:R-:W-:Y:S01]  /*1efb0*/  @!P6 IADD3.X R55, R7, UR38, R3, P2, P5 ;  /* 0x000000260737ec10 */ /* 0x000fe200097ea403 */
[----:B0-----:R-:W-:-:S10]  /*1efc0*/  IMAD.U32 R6, RZ, RZ, UR41 ;  /* 0x00000029ff067e24 */ /* 0x001fd4000f8e00ff */
[----:B------:R-:W-:-:S04]  /*1efd0*/  @!P0 IADD3 R52, P2, P5, R6, UR39, R2 ;  /* 0x0000002706348c10 */ /* 0x000fc8000fd5e002 */
[----:B------:R-:W-:Y:S02]  /*1efe0*/  @!P0 IADD3.X R53, R7, UR38, R3, P2, P5 ;  /* 0x0000002607358c10 */ /* 0x000fe400097ea403 */
[----:B------:R-:W-:-:S13]  /*1eff0*/  ISETP.LT.OR P0, PT, R0, 0x32, !P4 ;  /* 0x000000320000780c */ /* 0x000fda0006701670 */
[----:B------:R-:W-:-:S04]  /*1f000*/  @!P0 IADD3 R50, P2, P5, R6, UR39, R2 ;  /* 0x0000002706328c10 */ /* 0x000fc8000fd5e002 */
[----:B------:R-:W-:Y:S02]  /*1f010*/  @!P0 IADD3.X R51, R7, UR38, R3, P2, P5 ;  /* 0x0000002607338c10 */ /* 0x000fe400097ea403 */
[----:B------:R-:W-:-:S13]  /*1f020*/  ISETP.LT.OR P2, PT, R0, 0x19, !P3 ;  /* 0x000000190000780c */ /* 0x000fda0005f41670 */
[----:B------:R-:W-:-:S05]  /*1f030*/  @!P2 IMAD R6, R142, R17, RZ ;  /* 0x000000118e06a224 */ /* 0x000fca00078e02ff */
[----:B------:R0:W-:Y:S01]  /*1f040*/  @!P2 STG.E.U8 desc[UR56][R8.64+0x18], R6 ;  /* 0x000018060800a986 */ /* 0x0001e2000c101138 */
[C---:B------:R-:W-:Y:S02]  /*1f050*/  ISETP.LT.OR P2, PT, R0.reuse, 0x1a, !P3 ;  /* 0x0000001a0000780c */ /* 0x040fe40005f41670 */
[C---:B------:R-:W-:Y:S02]  /*1f060*/  ISETP.LT.OR P6, PT, R0.reuse, 0x39, !P4 ;  /* 0x000000390000780c */ /* 0x040fe400067c1670 */
[----:B------:R-:W-:-:S09]  /*1f070*/  ISETP.LT.OR P0, PT, R0, 0x19, !P4 ;  /* 0x000000190000780c */ /* 0x000fd20006701670 */
[----:B0-----:R-:W-:Y:S02]  /*1f080*/  @!P2 IMAD R6, R143, R17, RZ ;  /* 0x000000118f06a224 */ /* 0x001fe400078e02ff */
[----:B------:R-:W5:Y:S04]  /*1f090*/  LDL.LU R143, [R1+0x164] ;  /* 0x00016400018f7983 */ /* 0x000f680000300800 */
[----:B------:R0:W-:Y:S02]  /*1f0a0*/  @!P2 STG.E.U8 desc[UR56][R8.64+0x19], R6 ;  /* 0x000019060800a986 */ /* 0x0001e4000c101138 */
[----:B0-----:R-:W-:-:S05]  /*1f0b0*/  IMAD.U32 R6, RZ, RZ, UR41 ;  /* 0x00000029ff067e24 */ /* 0x001fca000f8e00ff */
[----:B------:R-:W-:Y:S01]  /*1f0c0*/  @!P6 IADD3 R48, P2, P5, R6, UR39, R2 ;  /* 0x000000270630ec10 */ /* 0x000fe2000fd5e002 */
[----:B------:R-:W-:Y:S02]  /*1f0d0*/  @!P0 IMAD R6, R140, R17, RZ ;  /* 0x000000118c068224 */ /* 0x000fe400078e02ff */
[----:B------:R-:W5:Y:S01]  /*1f0e0*/  LDL.LU R140, [R1+0x168] ;  /* 0x00016800018c7983 */ /* 0x000f620000300800 */
[----:B------:R-:W-:-:S03]  /*1f0f0*/  LOP3.LUT R5, R5, 0xffefffff, RZ, 0xc0, !PT ;  /* 0xffefffff05057812 */ /* 0x000fc600078ec0ff */
[----:B------:R0:W-:Y:S01]  /*1f100*/  @!P0 STG.E.U8 desc[UR56][R12.64+0x18], R6 ;  /* 0x000018060c008986 */ /* 0x0001e2000c101138 */
[----:B------:R-:W-:Y:S02]  /*1f110*/  @P3 LOP3.LUT R5, R5, 0x100000, RZ, 0xfc, !PT ;  /* 0x0010000005053812 */ /* 0x000fe400078efcff */
[C---:B------:R-:W-:Y:S02]  /*1f120*/  ISETP.LT.OR P3, PT, R0.reuse, 0x3a, !P4 ;  /* 0x0000003a0000780c */ /* 0x040fe40006761670 */
[----:B------:R-:W-:Y:S02]  /*1f130*/  ISETP.LT.OR P0, PT, R0, 0x1a, !P4 ;  /* 0x0000001a0000780c */ /* 0x000fe40006701670 */
[----:B------:R-:W-:Y:S01]  /*1f140*/  @!P6 IADD3.X R49, R7, UR38, R3, P2, P5 ;  /* 0x000000260731ec10 */ /* 0x000fe200097ea403 */
[----:B0-----:R-:W-:-:S08]  /*1f150*/  IMAD.U32 R6, RZ, RZ, UR41 ;  /* 0x00000029ff067e24 */ /* 0x001fd0000f8e00ff */
[----:B------:R-:W-:Y:S02]  /*1f160*/  @!P3 IADD3 R46, P2, P5, R6, UR39, R2 ;  /* 0x00000027062ebc10 */ /* 0x000fe4000fd5e002 */
[----:B------:R-:W-:Y:S02]  /*1f170*/  @!P0 IMAD R6, R141, R17, RZ ;  /* 0x000000118d068224 */ /* 0x000fe400078e02ff */
[----:B------:R-:W5:Y:S01]  /*1f180*/  LDL.LU R141, [R1+0x16c] ;  /* 0x00016c00018d7983 */ /* 0x000f620000300800 */
[----:B------:R-:W-:-:S03]  /*1f190*/  @!P3 IADD3.X R47, R7, UR38, R3, P2, P5 ;  /* 0x00000026072fbc10 */ /* 0x000fc600097ea403 */
[----:B------:R0:W-:Y:S01]  /*1f1a0*/  @!P0 STG.E.U8 desc[UR56][R10.64+0x19], R6 ;  /* 0x000019060a008986 */ /* 0x0001e2000c101138 */
[----:B------:R-:W-:Y:S02]  /*1f1b0*/  IMAD.U32 R236, RZ, RZ, UR41 ;  /* 0x00000029ffec7e24 */ /* 0x000fe4000f8e00ff */
[----:B------:R-:W-:Y:S01]  /*1f1c0*/  IMAD.U32 R232, RZ, RZ, UR41 ;  /* 0x00000029ffe87e24 */ /* 0x000fe2000f8e00ff */
[----:B------:R-:W5:Y:S01]  /*1f1d0*/  LDL.LU R142, [R1+0x170] ;  /* 0x00017000018e7983 */ /* 0x000f620000300800 */
[----:B0-----:R-:W-:-:S04]  /*1f1e0*/  IADD3 R6, P2, R2, UR43, RZ ;  /* 0x0000002b02067c10 */ /* 0x001fc8000ff5e0ff */
[----:B------:R-:W-:Y:S02]  /*1f1f0*/  IADD3.X R7, R3, UR42, RZ, P2, !PT ;  /* 0x0000002a03077c10 */ /* 0x000fe400097fe4ff */
[----:B------:R-:W-:-:S04]  /*1f200*/  ISETP.GE.AND P2, PT, R234, 0x101, PT ;  /* 0x00000101ea00780c */ /* 0x000fc80003f46270 */
[----:B------:R-:W-:-:S13]  /*1f210*/  ISETP.LT.OR P5, PT, R0, 0x1, !P2 ;  /* 0x000000010000780c */ /* 0x000fda00057a1670 */
[----:B------:R-:W-:-:S05]  /*1f220*/  @!P5 IMAD R10, R121, R17, RZ ;  /* 0x00000011790ad224 */ /* 0x000fca00078e02ff */
[----:B------:R0:W-:Y:S01]  /*1f230*/  @!P5 STG.E.U8 desc[UR56][R6.64], R10 ;  /* 0x0000000a0600d986 */ /* 0x0001e2000c101138 */
[----:B------:R-:W-:-:S13]  /*1f240*/  ISETP.LT.OR P5, PT, R0, 0x2, !P2 ;  /* 0x000000020000780c */ /* 0x000fda00057a1670 */
[----:B0-----:R-:W-:-:S05]  /*1f250*/  @!P5 IMAD R10, R150, R17, RZ ;  /* 0x00000011960ad224 */ /* 0x001fca00078e02ff */
[----:B------:R0:W-:Y:S01]  /*1f260*/  @!P5 STG.E.U8 desc[UR56][R6.64+0x1], R10 ;  /* 0x0000010a0600d986 */ /* 0x0001e2000c101138 */
[C---:B------:R-:W-:Y:S02]  /*1f270*/  ISETP.LT.OR P5, PT, R0.reuse, 0x1, !P1 ;  /* 0x000000010000780c */ /* 0x040fe40004fa1670 */
[----:B------:R-:W-:-:S11]  /*1f280*/  ISETP.LT.OR P0, PT, R0, 0x21, !P1 ;  /* 0x000000210000780c */ /* 0x000fd60004f01670 */
[----:B0-----:R-:W-:Y:S01]  /*1f290*/  @!P5 IADD3 R10, P6, R6, UR41, RZ ;  /* 0x00000029060adc10 */ /* 0x001fe2000ffde0ff */
[----:B------:R-:W-:-:S03]  /*1f2a0*/  @!P5 IMAD R12, R151, R17, RZ ;  /* 0x00000011970cd224 */ /* 0x000fc600078e02ff */
[----:B------:R-:W-:-:S05]  /*1f2b0*/  @!P5 IADD3.X R11, R7, UR40, RZ, P6, !PT ;  /* 0x00000028070bdc10 */ /* 0x000fca000b7fe4ff */
[----:B------:R0:W-:Y:S02]  /*1f2c0*/  @!P5 STG.E.U8 desc[UR56][R10.64], R12 ;  /* 0x0000000c0a00d986 */ /* 0x0001e4000c101138 */
[----:B0-----:R-:W-:Y:S02]  /*1f2d0*/  IMAD.U32 R10, RZ, RZ, UR41 ;  /* 0x00000029ff0a7e24 */ /* 0x001fe4000f8e00ff */
[----:B------:R-:W-:-:S03]  /*1f2e0*/  IMAD.U32 R11, RZ, RZ, UR40 ;  /* 0x00000028ff0b7e24 */ /* 0x000fc6000f8e00ff */
[----:B------:R-:W-:-:S04]  /*1f2f0*/  @!P0 IADD3 R44, P5, P6, R10, UR43, R2 ;  /* 0x0000002b0a2c8c10 */ /* 0x000fc8000febe002 */
[----:B------:R-:W-:Y:S02]  /*1f300*/  @!P0 IADD3.X R45, R11, UR42, R3, P5, P6 ;  /* 0x0000002a0b2d8c10 */ /* 0x000fe4000afec403 */
[C---:B------:R-:W-:Y:S02]  /*1f310*/  ISETP.LT.OR P5, PT, R0.reuse, 0x2, !P1 ;  /* 0x000000020000780c */ /* 0x040fe40004fa1670 */
[----:B------:R-:W-:-:S11]  /*1f320*/  ISETP.LT.OR P0, PT, R0, 0x22, !P1 ;  /* 0x000000220000780c */ /* 0x000fd60004f01670 */
[----:B------:R-:W-:Y:S01]  /*1f330*/  @!P5 IADD3 R10, P6, R6, UR41, RZ ;  /* 0x00000029060adc10 */ /* 0x000fe2000ffde0ff */
[----:B--2---:R-:W-:-:S03]  /*1f340*/  @!P5 IMAD R12, R148, R17, RZ ;  /* 0x00000011940cd224 */ /* 0x004fc600078e02ff */
        /* <DEDUP_REMOVED lines=8> */
[----:B---3--:R-:W-:-:S05]  /*1f3d0*/  @!P5 IMAD R10, R149, R17, RZ ;  /* 0x00000011950ad224 */ /* 0x008fca00078e02ff */
[----:B------:R0:W-:Y:S01]  /*1f3e0*/  @!P5 STG.E.U8 desc[UR56][R6.64+0x8], R10 ;  /* 0x0000080a0600d986 */ /* 0x0001e2000c101138 */
[----:B------:R-:W-:Y:S01]  /*1f3f0*/  @!P0 IADD3 R236, P5, P6, R236, UR43, R2 ;  /* 0x0000002becec8c10 */ /* 0x000fe2000febe002 */
[----:B0-----:R-:W-:-:S05]  /*1f400*/  IMAD.U32 R10, RZ, RZ, UR40 ;  /* 0x00000028ff0a7e24 */ /* 0x001fca000f8e00ff */
[----:B------:R-:W-:Y:S02]  /*1f410*/  @!P0 IADD3.X R237, R10, UR42, R3, P5, P6 ;  /* 0x0000002a0aed8c10 */ /* 0x000fe4000afec403 */
[----:B------:R-:W-:-:S13]  /*1f420*/  ISETP.LT.OR P5, PT, R0, 0xa, !P2 ;  /* 0x0000000a0000780c */ /* 0x000fda00057a1670 */
[----:B----4-:R-:W-:-:S05]  /*1f430*/  @!P5 IMAD R10, R146, R17, RZ ;  /* 0x00000011920ad224 */ /* 0x010fca00078e02ff */
[----:B------:R0:W-:Y:S01]  /*1f440*/  @!P5 STG.E.U8 desc[UR56][R6.64+0x9], R10 ;  /* 0x0000090a0600d986 */ /* 0x0001e2000c101138 */
[C---:B------:R-:W-:Y:S02]  /*1f450*/  ISETP.LT.OR P5, PT, R0.reuse, 0x9, !P1 ;  /* 0x000000090000780c */ /* 0x040fe40004fa1670 */
[----:B------:R-:W-:-:S11]  /*1f460*/  ISETP.LT.OR P0, PT, R0, 0x2a, !P1 ;  /* 0x0000002a0000780c */ /* 0x000fd60004f01670 */
[----:B0-----:R-:W-:Y:S01]  /*1f470*/  @!P5 IADD3 R10, P6, R6, UR41, RZ ;  /* 0x00000029060adc10 */ /* 0x001fe2000ffde0ff */
[----:B-----5:R-:W-:-:S03]  /*1f480*/  @!P5 IMAD R12, R147, R17, RZ ;  /* 0x00000011930cd224 */ /* 0x020fc600078e02ff */
[----:B------:R-:W-:Y:S02]  /*1f490*/  @!P5 IADD3.X R11, R7, UR40, RZ, P6, !PT ;  /* 0x00000028070bdc10 */ /* 0x000fe4000b7fe4ff */
[----:B------:R-:W-:-:S03]  /*1f4a0*/  ISETP.LT.OR P3, PT, R0, 0x31, !P1 ;  /* 0x000000310000780c */ /* 0x000fc60004f61670 */
[----:B------:R0:W-:Y:S01]  /*1f4b0*/  @!P5 STG.E.U8 desc[UR56][R10.64+0x8], R12 ;  /* 0x0000080c0a00d986 */ /* 0x0001e2000c101138 */
[----:B------:R-:W-:Y:S01]  /*1f4c0*/  @!P0 IADD3 R232, P5, P6, R232, UR43, R2 ;  /* 0x0000002be8e88c10 */ /* 0x000fe2000febe002 */
[----:B------:R-:W-:Y:S02]  /*1f4d0*/  IMAD.U32 R22, RZ, RZ, UR41 ;  /* 0x00000029ff167e24 */ /* 0x000fe4000f8e00ff */
[----:B0-----:R-:W-:-:S05]  /*1f4e0*/  IMAD.U32 R10, RZ, RZ, UR40 ;  /* 0x00000028ff0a7e24 */ /* 0x001fca000f8e00ff */
[----:B------:R-:W-:Y:S02]  /*1f4f0*/  @!P0 IADD3.X R233, R10, UR42, R3, P5, P6 ;  /* 0x0000002a0ae98c10 */ /* 0x000fe4000afec403 */
[----:B------:R-:W-:Y:S02]  /*1f500*/  ISETP.LT.OR P0, PT, R0, 0xa, !P1 ;  /* 0x0000000a0000780c */ /* 0x000fe40004f01670 */
[----:B------:R-:W-:-:S04]  /*1f510*/  @!P3 IADD3 R22, P5, P6, R22, UR43, R2 ;  /* 0x0000002b1616bc10 */ /* 0x000fc8000febe002 */
[----:B------:R-:W-:-:S07]  /*1f520*/  @!P3 IADD3.X R23, R10, UR42, R3, P5, P6 ;  /* 0x0000002a0a17bc10 */ /* 0x000fce000afec403 */
[----:B------:R-:W-:-:S05]  /*1f530*/  @!P0 IMAD R10, R144, R17, RZ ;  /* 0x00000011900a8224 */ /* 0x000fca00078e02ff */
[----:B------:R0:W-:Y:S01]  /*1f540*/  @!P0 STG.E.U8 desc[UR56][R20.64+0x9], R10 ;  /* 0x0000090a14008986 */ /* 0x0001e2000c101138 */
[----:B------:R-:W-:Y:S01]  /*1f550*/  ISETP.LT.OR P0, PT, R0, 0x32, !P1 ;  /* 0x000000320000780c */ /* 0x000fe20004f01670 */
[----:B0-----:R-:W-:Y:S02]  /*1f560*/  IMAD.U32 R20, RZ, RZ, UR41 ;  /* 0x00000029ff147e24 */ /* 0x001fe4000f8e00ff */
[----:B------:R-:W-:-:S10]  /*1f570*/  IMAD.U32 R10, RZ, RZ, UR40 ;  /* 0x00000028ff0a7e24 */ /* 0x000fd4000f8e00ff */
[----:B------:R-:W-:-:S04]  /*1f580*/  @!P0 IADD3 R20, P5, P6, R20, UR43, R2 ;  /* 0x0000002b14148c10 */ /* 0x000fc8000febe002 */
[----:B------:R-:W-:Y:S02]  /*1f590*/  @!P0 IADD3.X R21, R10, UR42, R3, P5, P6 ;  /* 0x0000002a0a158c10 */ /* 0x000fe4000afec403 */
[C---:B------:R-:W-:Y:S02]  /*1f5a0*/  ISETP.LT.OR P5, PT, R0.reuse, 0x11, !P2 ;  /* 0x000000110000780c */ /* 0x040fe400057a1670 */
[----:B------:R-:W-:Y:S01]  /*1f5b0*/  ISETP.LT.OR P0, PT, R0, 0x39, !P1 ;  /* 0x000000390000780c */ /* 0x000fe20004f01670 */
[----:B------:R-:W-:-:S10]  /*1f5c0*/  IMAD.U32 R14, RZ, RZ, UR41 ;  /* 0x00000029ff0e7e24 */ /* 0x000fd4000f8e00ff */
[----:B------:R-:W-:-:S05]  /*1f5d0*/  @!P5 IMAD R10, R145, R17, RZ ;  /* 0x00000011910ad224 */ /* 0x000fca00078e02ff */
[----:B------:R0:W-:Y:S01]  /*1f5e0*/  @!P5 STG.E.U8 desc[UR56][R6.64+0x10], R10 ;  /* 0x0000100a0600d986 */ /* 0x0001e2000c101138 */
[----:B------:R-:W-:Y:S01]  /*1f5f0*/  @!P0 IADD3 R14, P5, P6, R14, UR43, R2 ;  /* 0x0000002b0e0e8c10 */ /* 0x000fe2000febe002 */
[----:B0-----:R-:W-:-:S05]  /*1f600*/  IMAD.U32 R10, RZ, RZ, UR40 ;  /* 0x00000028ff0a7e24 */ /* 0x001fca000f8e00ff */
[----:B------:R-:W-:Y:S02]  /*1f610*/  @!P0 IADD3.X R15, R10, UR42, R3, P5, P6 ;  /* 0x0000002a0a0f8c10 */ /* 0x000fe4000afec403 */
[C---:B------:R-:W-:Y:S02]  /*1f620*/  ISETP.LT.OR P5, PT, R0.reuse, 0x12, !P2 ;  /* 0x000000120000780c */ /* 0x040fe400057a1670 */
[----:B------:R-:W-:-:S11]  /*1f630*/  ISETP.LT.OR P0, PT, R0, 0x11, !P1 ;  /* 0x000000110000780c */ /* 0x000fd60004f01670 */
[-C--:B------:R-:W-:Y:S02]  /*1f640*/  @!P5 IMAD R10, R143, R17.reuse, RZ ;  /* 0x000000118f0ad224 */ /* 0x080fe400078e02ff */
[----:B------:R-:W2:Y:S04]  /*1f650*/  LDL.LU R143, [R1+0x174] ;  /* 0x00017400018f7983 */ /* 0x000ea80000300800 */
[----:B------:R0:W-:Y:S02]  /*1f660*/  @!P5 STG.E.U8 desc[UR56][R6.64+0x11], R10 ;  /* 0x0000110a0600d986 */ /* 0x0001e4000c101138 */
[----:B0-----:R-:W-:Y:S02]  /*1f670*/  @!P0 IMAD R10, R140, R17, RZ ;  /* 0x000000118c0a8224 */ /* 0x001fe400078e02ff */
[----:B------:R-:W3:Y:S04]  /*1f680*/  LDL.LU R140, [R1+0x178] ;  /* 0x00017800018c7983 */ /* 0x000ee80000300800 */
[----:B------:R0:W-:Y:S01]  /*1f690*/  @!P0 STG.E.U8 desc[UR56][R30.64+0x10], R10 ;  /* 0x0000100a1e008986 */ /* 0x0001e2000c101138 */
[C---:B------:R-:W-:Y:S01]  /*1f6a0*/  ISETP.LT.OR P0, PT, R0.reuse, 0x3a, !P1 ;  /* 0x0000003a0000780c */ /* 0x040fe20004f01670 */
[----:B------:R-:W-:Y:S01]  /*1f6b0*/  IMAD.U32 R12, RZ, RZ, UR41 ;  /* 0x00000029ff0c7e24 */ /* 0x000fe2000f8e00ff */
[----:B------:R-:W-:Y:S01]  /*1f6c0*/  ISETP.LT.OR P3, PT, R0, 0x12, !P1 ;  /* 0x000000120000780c */ /* 0x000fe20004f61670 */
[----:B0-----:R-:W-:-:S10]  /*1f6d0*/  IMAD.U32 R10, RZ, RZ, UR40 ;  /* 0x00000028ff0a7e24 */ /* 0x001fd4000f8e00ff */
[----:B------:R-:W-:-:S04]  /*1f6e0*/  @!P0 IADD3 R12, P5, P6, R12, UR43, R2 ;  /* 0x0000002b0c0c8c10 */ /* 0x000fc8000febe002 */
[----:B------:R-:W-:Y:S02]  /*1f6f0*/  @!P0 IADD3.X R13, R10, UR42, R3, P5, P6 ;  /* 0x0000002a0a0d8c10 */ /* 0x000fe4000afec403 */
[----:B------:R-:W-:Y:S01]  /*1f700*/  ISETP.LT.OR P0, PT, R0, 0x41, !P4 ;  /* 0x000000410000780c */ /* 0x000fe20006701670 */
[----:B------:R-:W-:-:S12]  /*1f710*/  IMAD.U32 R10, RZ, RZ, UR41 ;  /* 0x00000029ff0a7e24 */ /* 0x000fd8000f8e00ff */
[----:B------:R-:W-:Y:S01]  /*1f720*/  @!P0 IADD3 R40, P5, P6, R10, UR39, R2 ;  /* 0x000000270a288c10 */ /* 0x000fe2000febe002 */
[----:B------:R-:W-:Y:S02]  /*1f730*/  @!P3 IMAD R10, R141, R17, RZ ;  /* 0x000000118d0ab224 */ /* 0x000fe400078e02ff */
[----:B------:R-:W4:Y:S04]  /*1f740*/  LDL.LU R141, [R1+0x17c] ;  /* 0x00017c00018d7983 */ /* 0x000f280000300800 */
[----:B------:R-:W5:Y:S04]  /*1f750*/  LDL.LU R127, [R1+0x100] ;  /* 0x00010000017f7983 */ /* 0x000f680000300800 */
[----:B------:R-:W5:Y:S04]  /*1f760*/  LDL.LU R124, [R1+0x104] ;  /* 0x00010400017c7983 */ /* 0x000f680000300800 */
[----:B------:R-:W5:Y:S04]  /*1f770*/  LDL.LU R125, [R1+0x108] ;  /* 0x00010800017d7983 */ /* 0x000f680000300800 */
[----:B------:R-:W5:Y:S04]  /*1f780*/  LDL.LU R122, [R1+0x10c] ;  /* 0x00010c00017a7983 */ /* 0x000f680000300800 */
[----:B------:R0:W-:Y:S01]  /*1f790*/  @!P3 STG.E.U8 desc[UR56][R26.64+0x11], R10 ;  /* 0x0000110a1a00b986 */ /* 0x0001e2000c101138 */
[----:B------:R-:W-:-:S03]  /*1f7a0*/  ISETP.LT.OR P3, PT, R0, 0x42, !P4 ;  /* 0x000000420000780c */ /* 0x000fc60006761670 */
[----:B------:R-:W5:Y:S01]  /*1f7b0*/  LDL.LU R123, [R1+0x110] ;  /* 0x00011000017b7983 */ /* 0x000f620000300800 */
[----:B------:R-:W-:-:S03]  /*1f7c0*/  IMAD.U32 R11, RZ, RZ, UR40 ;  /* 0x00000028ff0b7e24 */ /* 0x000fc6000f8e00ff */
[----:B------:R-:W5:Y:S01]  /*1f7d0*/  LDL.LU R150, [R1+0x114] ;  /* 0x0001140001967983 */ /* 0x000f620000300800 */
[----:B0-----:R-:W-:Y:S01]  /*1f7e0*/  IMAD.U32 R10, RZ, RZ, UR41 ;  /* 0x00000029ff0a7e24 */ /* 0x001fe2000f8e00ff */
[----:B------:R-:W-:Y:S02]  /*1f7f0*/  @!P0 IADD3.X R41, R11, UR38, R3, P5, P6 ;  /* 0x000000260b298c10 */ /* 0x000fe4000afec403 */
[----:B------:R-:W5:Y:S02]  /*1f800*/  LDL.LU R148, [R1+0x118] ;  /* 0x0001180001947983 */ /* 0x000f640000300800 */
[----:B------:R-:W-:-:S04]  /*1f810*/  @!P3 IADD3 R38, P5, P6, R10, UR39, R2 ;  /* 0x000000270a26bc10 */ /* 0x000fc8000febe002 */
[----:B------:R-:W-:Y:S02]  /*1f820*/  @!P3 IADD3.X R39, R11, UR38, R3, P5, P6 ;  /* 0x000000260b27bc10 */ /* 0x000fe4000afec403 */
[C---:B------:R-:W-:Y:S02]  /*1f830*/  ISETP.LT.OR P5, PT, R0.reuse, 0x19, !P2 ;  /* 0x000000190000780c */ /* 0x040fe400057a1670 */
[----:B------:R-:W-:-:S11]  /*1f840*/  ISETP.LT.OR P3, PT, R0, 0x49, !P4 ;  /* 0x000000490000780c */ /* 0x000fd60006761670 */
[----:B------:R-:W-:-:S05]  /*1f850*/  @!P5 IMAD R10, R142, R17, RZ ;  /* 0x000000118e0ad224 */ /* 0x000fca00078e02ff */
[----:B------:R0:W-:Y:S02]  /*1f860*/  @!P5 STG.E.U8 desc[UR56][R6.64+0x18], R10 ;  /* 0x0000180a0600d986 */ /* 0x0001e4000c101138 */
[----:B0-----:R-:W-:-:S05]  /*1f870*/  IMAD.U32 R10, RZ, RZ, UR41 ;  /* 0x00000029ff0a7e24 */ /* 0x001fca000f8e00ff */
[----:B------:R-:W-:-:S04]  /*1f880*/  @!P3 IADD3 R26, P5, P6, R10, UR39, R2 ;  /* 0x000000270a1abc10 */ /* 0x000fc8000febe002 */
[----:B------:R-:W-:Y:S02]  /*1f890*/  @!P3 IADD3.X R27, R11, UR38, R3, P5, P6 ;  /* 0x000000260b1bbc10 */ /* 0x000fe4000afec403 */
[C---:B------:R-:W-:Y:S02]  /*1f8a0*/  ISETP.LT.OR P5, PT, R0.reuse, 0x1a, !P2 ;  /* 0x0000001a0000780c */ /* 0x040fe400057a1670 */
[C---:B------:R-:W-:Y:S02]  /*1f8b0*/  LOP3.LUT P0, RZ, R5.reuse, 0x400000, RZ, 0xc0, !PT ;  /* 0x0040000005ff7812 */ /* 0x040fe4000780c0ff */
[----:B------:R-:W-:Y:S02]  /*1f8c0*/  ISETP.LT.OR P3, PT, R0, 0x1a, !P1 ;  /* 0x0000001a0000780c */ /* 0x000fe40004f61670 */
[----:B------:R-:W-:-:S04]  /*1f8d0*/  LOP3.LUT R5, R5, 0xfff7ffff, RZ, 0xc0, !PT ;  /* 0xfff7ffff05057812 */ /* 0x000fc800078ec0ff */
[----:B------:R-:W-:Y:S02]  /*1f8e0*/  @P2 LOP3.LUT R5, R5, 0x80000, RZ, 0xfc, !PT ;  /* 0x0008000005052812 */ /* 0x000fe400078efcff */
[----:B------:R-:W-:Y:S01]  /*1f8f0*/  ISETP.GE.AND P2, PT, R234, 0x1, PT ;  /* 0x00000001ea00780c */ /* 0x000fe20003f46270 */
[----:B--2---:R-:W-:-:S05]  /*1f900*/  @!P5 IMAD R10, R143, R17, RZ ;  /* 0x000000118f0ad224 */ /* 0x004fca00078e02ff */
[----:B------:R3:W-:Y:S02]  /*1f910*/  @!P5 STG.E.U8 desc[UR56][R6.64+0x19], R10 ;  /* 0x0000190a0600d986 */ /* 0x0007e4000c101138 */
[----:B---3--:R-:W-:Y:S02]  /*1f920*/  @!P0 IMAD R10, R140, R17, RZ ;  /* 0x000000118c0a8224 */ /* 0x008fe400078e02ff */
[----:B------:R-:W2:Y:S04]  /*1f930*/  LDL.LU R140, [R1+0x11c] ;  /* 0x00011c00018c7983 */ /* 0x000ea80000300800 */
[----:B------:R0:W-:Y:S01]  /*1f940*/  @!P0 STG.E.U8 desc[UR56][R24.64+0x18], R10 ;  /* 0x0000180a18008986 */ /* 0x0001e2000c101138 */
[----:B------:R-:W-:Y:S01]  /*1f950*/  ISETP.LT.OR P0, PT, R0, 0x4a, !P4 ;  /* 0x0000004a0000780c */ /* 0x000fe20006701670 */
[----:B0-----:R-:W-:-:S12]  /*1f960*/  IMAD.U32 R10, RZ, RZ, UR41 ;  /* 0x00000029ff0a7e24 */ /* 0x001fd8000f8e00ff */
[----:B------:R-:W-:-:S04]  /*1f970*/  @!P0 IADD3 R30, P5, P6, R10, UR39, R2 ;  /* 0x000000270a1e8c10 */ /* 0x000fc8000febe002 */
[----:B------:R-:W-:Y:S02]  /*1f980*/  @!P0 IADD3.X R31, R11, UR38, R3, P5, P6 ;  /* 0x000000260b1f8c10 */ /* 0x000fe4000afec403 */
[----:B------:R-:W-:-:S13]  /*1f990*/  ISETP.LT.OR P0, PT, R0, 0x51, !P4 ;  /* 0x000000510000780c */ /* 0x000fda0006701670 */
[----:B------:R-:W-:Y:S01]  /*1f9a0*/  @!P0 IADD3 R24, P5, P6, R10, UR39, R2 ;  /* 0x000000270a188c10 */ /* 0x000fe2000febe002 */
[----:B----4-:R-:W-:Y:S02]  /*1f9b0*/  @!P3 IMAD R10, R141, R17, RZ ;  /* 0x000000118d0ab224 */ /* 0x010fe400078e02ff */
[----:B------:R-:W3:Y:S04]  /*1f9c0*/  LDL.LU R141, [R1+0x120] ;  /* 0x00012000018d7983 */ /* 0x000ee80000300800 */
[----:B------:R-:W4:Y:S04]  /*1f9d0*/  LDL.LU R142, [R1+0x124] ;  /* 0x00012400018e7983 */ /* 0x000f280000300800 */
[----:B------:R-:W4:Y:S01]  /*1f9e0*/  LDL.LU R143, [R1+0x128] ;  /* 0x00012800018f7983 */ /* 0x000f220000300800 */
[----:B------:R-:W-:-:S02]  /*1f9f0*/  @!P0 IADD3.X R25, R11, UR38, R3, P5, P6 ;  /* 0x000000260b198c10 */ /* 0x000fc4000afec403 */
[C---:B------:R-:W-:Y:S01]  /*1fa00*/  ISETP.LT.OR P5, PT, R0.reuse, 0x21, !P2 ;  /* 0x000000210000780c */ /* 0x040fe200057a1670 */
[----:B------:R-:W4:Y:S04]  /*1fa10*/  LDL.LU R144, [R1+0x12c] ;  /* 0x00012c0001907983 */ /* 0x000f280000300800 */
[----:B------:R5:W-:Y:S01]  /*1fa20*/  @!P3 STG.E.U8 desc[UR56][R28.64+0x19], R10 ;  /* 0x0000190a1c00b986 */ /* 0x000be2000c101138 */
[----:B------:R-:W-:-:S03]  /*1fa30*/  ISETP.LT.OR P3, PT, R0, 0x52, !P4 ;  /* 0x000000520000780c */ /* 0x000fc60006761670 */
[----:B------:R-:W4:Y:S01]  /*1fa40*/  LDL.LU R145, [R1+0x130] ;  /* 0x0001300001917983 */ /* 0x000f220000300800 */
[----:B------:R-:W-:-:S03]  /*1fa50*/  LOP3.LUT P0, RZ, R5, 0x200000, RZ, 0xc0, !PT ;  /* 0x0020000005ff7812 */ /* 0x000fc6000780c0ff */
[----:B------:R-:W4:Y:S01]  /*1fa60*/  LDL.LU R146, [R1+0x134] ;  /* 0x0001340001927983 */ /* 0x000f220000300800 */
[----:B-----5:R-:W-:-:S03]  /*1fa70*/  @!P5 IMAD R10, R127, R17, RZ ;  /* 0x000000117f0ad224 */ /* 0x020fc600078e02ff */
[----:B------:R-:W5:Y:S04]  /*1fa80*/  LDL.LU R147, [R1+0x138] ;  /* 0x0001380001937983 */ /* 0x000f680000300800 */
[----:B------:R0:W-:Y:S04]  /*1fa90*/  @!P5 STG.E.U8 desc[UR56][R2.64+0x20], R10 ;  /* 0x0000200a0200d986 */ /* 0x0001e8000c101138 */
[----:B------:R-:W5:Y:S04]  /*1faa0*/  LDL.LU R149, [R1+0x13c] ;  /* 0x00013c0001957983 */ /* 0x000f680000300800 */
[----:B------:R-:W5:Y:S01]  /*1fab0*/  LDL.LU R151, [R1+0xc0] ;  /* 0x0000c00001977983 */ /* 0x000f620000300800 */
[----:B0-----:R-:W-:-:S03]  /*1fac0*/  IMAD.U32 R10, RZ, RZ, UR41 ;  /* 0x00000029ff0a7e24 */ /* 0x001fc6000f8e00ff */
[----:B------:R-:W5:Y:S02]  /*1fad0*/  LDL.LU R120, [R1+0xc4] ;  /* 0x0000c40001787983 */ /* 0x000f640000300800 */
[----:B------:R-:W-:Y:S02]  /*1fae0*/  @!P3 IADD3 R28, P5, P6, R10, UR39, R2 ;  /* 0x000000270a1cbc10 */ /* 0x000fe4000febe002 */
[----:B------:R-:W5:Y:S02]  /*1faf0*/  LDL.LU R121, [R1+0xc8] ;  /* 0x0000c80001797983 */ /* 0x000f640000300800 */
[----:B------:R-:W-:Y:S02]  /*1fb00*/  @!P3 IADD3.X R29, R11, UR38, R3, P5, P6 ;  /* 0x000000260b1dbc10 */ /* 0x000fe4000afec403 */
[----:B------:R-:W-:-:S13]  /*1fb10*/  ISETP.LT.OR P5, PT, R0, 0x22, !P2 ;  /* 0x000000220000780c */ /* 0x000fda00057a1670 */
[----:B------:R-:W-:-:S05]  /*1fb20*/  @!P5 IMAD R10, R124, R17, RZ ;  /* 0x000000117c0ad224 */ /* 0x000fca00078e02ff */
[----:B------:R0:W-:Y:S01]  /*1fb30*/  @!P5 STG.E.U8 desc[UR56][R2.64+0x21], R10 ;  /* 0x0000210a0200d986 */ /* 0x0001e2000c101138 */
[C---:B------:R-:W-:Y:S02]  /*1fb40*/  ISETP.LT.OR P5, PT, R0.reuse, 0x21, !P0 ;  /* 0x000000210000780c */ /* 0x040fe400047a1670 */
[----:B------:R-:W-:-:S11]  /*1fb50*/  ISETP.LT.OR P3, PT, R0, 0x59, !P4 ;  /* 0x000000590000780c */ /* 0x000fd60006761670 */
[----:B0-----:R-:W-:Y:S01]  /*1fb60*/  @!P5 IADD3 R10, P6, R2, UR41, RZ ;  /* 0x00000029020adc10 */ /* 0x001fe2000ffde0ff */
[----:B------:R-:W-:Y:S02]  /*1fb70*/  @!P5 IMAD R235, R125, R17, RZ ;  /* 0x000000117debd224 */ /* 0x000fe400078e02ff */
[----:B------:R-:W5:Y:S01]  /*1fb80*/  LDL.LU R125, [R1+0xcc] ;  /* 0x0000cc00017d7983 */ /* 0x000f620000300800 */
[----:B------:R-:W-:-:S03]  /*1fb90*/  @!P5 IADD3.X R11, R3, UR40, RZ, P6, !PT ;  /* 0x00000028030bdc10 */ /* 0x000fc6000b7fe4ff */
[----:B------:R-:W5:Y:S04]  /*1fba0*/  LDL.LU R127, [R1+0xd0] ;  /* 0x0000d000017f7983 */ /* 0x000f680000300800 */
[----:B------:R0:W-:Y:S04]  /*1fbb0*/  @!P5 STG.E.U8 desc[UR56][R10.64+0x20], R235 ;  /* 0x000020eb0a00d986 */ /* 0x0001e8000c101138 */
[----:B------:R-:W5:Y:S04]  /*1fbc0*/  LDL.LU R128, [R1+0xd4] ;  /* 0x0000d40001807983 */ /* 0x000f680000300800 */
[----:B------:R-:W5:Y:S01]  /*1fbd0*/  LDL.LU R129, [R1+0xd8] ;  /* 0x0000d80001817983 */ /* 0x000f620000300800 */
[----:B0-----:R-:W-:-:S03]  /*1fbe0*/  IMAD.U32 R10, RZ, RZ, UR41 ;  /* 0x00000029ff0a7e24 */ /* 0x001fc6000f8e00ff */
[----:B------:R-:W5:Y:S01]  /*1fbf0*/  LDL.LU R133, [R1+0xdc] ;  /* 0x0000dc0001857983 */ /* 0x000f620000300800 */
[----:B------:R-:W-:Y:S01]  /*1fc00*/  IMAD.U32 R11, RZ, RZ, UR40 ;  /* 0x00000028ff0b7e24 */ /* 0x000fe2000f8e00ff */
[----:B------:R-:W-:Y:S02]  /*1fc10*/  @!P3 IADD3 R34, P5, P6, R10, UR39, R2 ;  /* 0x000000270a22bc10 */ /* 0x000fe4000febe002 */
[----:B------:R-:W5:Y:S02]  /*1fc20*/  LDL.LU R135, [R1+0xe0] ;  /* 0x0000e00001877983 */ /* 0x000f640000300800 */
[----:B------:R-:W-:Y:S02]  /*1fc30*/  @!P3 IADD3.X R35, R11, UR38, R3, P5, P6 ;  /* 0x000000260b23bc10 */ /* 0x000fe4000afec403 */
[----:B------:R-:W5:Y:S01]  /*1fc40*/  LDL.LU R104, [R1+0xe4] ;  /* 0x0000e40001687983 */ /* 0x000f620000300800 */
[C---:B------:R-:W-:Y:S02]  /*1fc50*/  ISETP.LT.OR P5, PT, R0.reuse, 0x22, !P0 ;  /* 0x000000220000780c */ /* 0x040fe400047a1670 */
[----:B------:R-:W-:Y:S01]  /*1fc60*/  ISETP.LT.OR P3, PT, R0, 0x5a, !P4 ;  /* 0x0000005a0000780c */ /* 0x000fe20006761670 */
[----:B------:R-:W5:Y:S04]  /*1fc70*/  LDL.LU R105, [R1+0xe8] ;  /* 0x0000e80001697983 */ /* 0x000f680000300800 */
[----:B------:R-:W5:Y:S04]  /*1fc80*/  LDL.LU R109, [R1+0xec] ;  /* 0x0000ec00016d7983 */ /* 0x000f680000300800 */
[----:B------:R-:W5:Y:S02]  /*1fc90*/  LDL.LU R111, [R1+0xf0] ;  /* 0x0000f000016f7983 */ /* 0x000f640000300800 */
[----:B------:R-:W-:Y:S01]  /*1fca0*/  @!P5 IADD3 R10, P6, R2, UR41, RZ ;  /* 0x00000029020adc10 */ /* 0x000fe2000ffde0ff */
[----:B------:R-:W-:Y:S01]  /*1fcb0*/  @!P5 IMAD R235, R122, R17, RZ ;  /* 0x000000117aebd224 */ /* 0x000fe200078e02ff */
[----:B------:R-:W-:Y:S01]  /*1fcc0*/  LOP3.LUT R4, R4, 0xfdffffff, RZ, 0xc0, !PT ;  /* 0xfdffffff04047812 */ /* 0x000fe200078ec0ff */
[----:B------:R-:W5:Y:S01]  /*1fcd0*/  LDL.LU R112, [R1+0xf4] ;  /* 0x0000f40001707983 */ /* 0x000f620000300800 */
[----:B------:R-:W-:-:S03]  /*1fce0*/  @!P5 IADD3.X R11, R3, UR40, RZ, P6, !PT ;  /* 0x00000028030bdc10 */ /* 0x000fc6000b7fe4ff */
[----:B------:R-:W5:Y:S04]  /*1fcf0*/  LDL.LU R113, [R1+0xf8] ;  /* 0x0000f80001717983 */ /* 0x000f680000300800 */
[----:B------:R0:W-:Y:S01]  /*1fd00*/  @!P5 STG.E.U8 desc[UR56][R10.64+0x21], R235 ;  /* 0x000021eb0a00d986 */ /* 0x0001e2000c101138 */
[----:B------:R-:W-:-:S03]  /*1fd10*/  ISETP.LT.OR P5, PT, R0, 0x29, !P2 ;  /* 0x000000290000780c */ /* 0x000fc600057a1670 */
[----:B------:R-:W5:Y:S04]  /*1fd20*/  LDL.LU R117, [R1+0xfc] ;  /* 0x0000fc0001757983 */ /* 0x000f680000300800 */
[----:B------:R-:W5:Y:S01]  /*1fd30*/  LDL.LU R119, [R1+0x80] ;  /* 0x0000800001777983 */ /* 0x000f620000300800 */
[----:B0-----:R-:W-:-:S03]  /*1fd40*/  IMAD.U32 R11, RZ, RZ, UR40 ;  /* 0x00000028ff0b7e24 */ /* 0x001fc6000f8e00ff */
[----:B------:R-:W5:Y:S02]  /*1fd50*/  LDL.LU R88, [R1+0x84] ;  /* 0x0000840001587983 */ /* 0x000f640000300800 */
[----:B------:R-:W-:Y:S02]  /*1fd60*/  @!P5 IMAD R10, R123, R17, RZ ;  /* 0x000000117b0ad224 */ /* 0x000fe400078e02ff */
        /* <DEDUP_REMOVED lines=15> */
[----:B------:R-:W-:-:S02]  /*1fe60*/  @!P5 IMAD R10, R150, R17, RZ ;  /* 0x00000011960ad224 */ /* 0x000fc400078e02ff */
        /* <DEDUP_REMOVED lines=10> */
[----:B------:R-:W5:Y:S04]  /*1ff10*/  LDL.LU R85, [R1+0x40] ;  /* 0x0000400001557983 */ /* 0x000f680000300800 */
[----:B------:R0:W-:Y:S04]  /*1ff20*/  @!P5 STG.E.U8 desc[UR56][R10.64+0x28], R235 ;  /* 0x000028eb0a00d986 */ /* 0x0001e8000c101138 */
[----:B------:R-:W5:Y:S04]  /*1ff30*/  LDL.LU R86, [R1+0x44] ;  /* 0x0000440001567983 */ /* 0x000f680000300800 */
[----:B------:R-:W5:Y:S01]  /*1ff40*/  LDL.LU R87, [R1+0x48] ;  /* 0x0000480001577983 */ /* 0x000f620000300800 */
[----:B0-----:R-:W-:-:S02]  /*1ff50*/  IMAD.U32 R10, RZ, RZ, UR41 ;  /* 0x00000029ff0a7e24 */ /* 0x001fc4000f8e00ff */
[----:B------:R-:W-:-:S03]  /*1ff60*/  IMAD.U32 R11, RZ, RZ, UR40 ;  /* 0x00000028ff0b7e24 */ /* 0x000fc6000f8e00ff */
[----:B------:R-:W-:-:S04]  /*1ff70*/  @!P3 IADD3 R32, P5, P6, R10, UR43, R2 ;  /* 0x0000002b0a20bc10 */ /* 0x000fc8000febe002 */
[----:B------:R-:W-:Y:S02]  /*1ff80*/  @!P3 IADD3.X R33, R11, UR42, R3, P5, P6 ;  /* 0x0000002a0b21bc10 */ /* 0x000fe4000afec403 */
[----:B------:R-:W-:-:S13]  /*1ff90*/  ISETP.LT.OR P5, PT, R0, 0x2a, !P0 ;  /* 0x0000002a0000780c */ /* 0x000fda00047a1670 */
[----:B------:R-:W-:Y:S01]  /*1ffa0*/  @!P5 IADD3 R10, P6, R2, UR41, RZ ;  /* 0x00000029020adc10 */ /* 0x000fe2000ffde0ff */
[----:B--2---:R-:W-:-:S03]  /*1ffb0*/  @!P5 IMAD R235, R140, R17, RZ ;  /* 0x000000118cebd224 */ /* 0x004fc600078e02ff */
[----:B------:R-:W-:-:S05]  /*1ffc0*/  @!P5 IADD3.X R11, R3, UR40, RZ, P6, !PT ;  /* 0x00000028030bdc10 */ /* 0x000fca000b7fe4ff */
[----:B------:R0:W-:Y:S01]  /*1ffd0*/  @!P5 STG.E.U8 desc[UR56][R10.64+0x29], R235 ;  /* 0x000029eb0a00d986 */ /* 0x0001e2000c101138 */
[C---:B------:R-:W-:Y:S02]  /*1ffe0*/  ISETP.LT.OR P5, PT, R0.reuse, 0x31, !P2 ;  /* 0x000000310000780c */ /* 0x040fe400057a1670 */
[----:B------:R-:W-:Y:S01]  /*1fff0*/  ISETP.LT.OR P3, PT, R0, 0x42, !P1 ;  /* 0x000000420000780c */ /* 0x000fe20004f61670 */
[----:B0-----:R-:W-:-:S10]  /*20000*/  IMAD.U32 R11, RZ, RZ, UR40 ;  /* 0x00000028ff0b7e24 */ /* 0x001fd4000f8e00ff */
[----:B---3--:R-:W-:-:S05]  /*20010*/  @!P5 IMAD R10, R141, R17, RZ ;  /* 0x000000118d0ad224 */ /* 0x008fca00078e02ff */
[----:B------:R0:W-:Y:S02]  /*20020*/  @!P5 STG.E.U8 desc[UR56][R2.64+0x30], R10 ;  /* 0x0000300a0200d986 */ /* 0x0001e4000c101138 */
[----:B0-----:R-:W-:-:S05]  /*20030*/  IMAD.U32 R10, RZ, RZ, UR41 ;  /* 0x00000029ff0a7e24 */ /* 0x001fca000f8e00ff */
[----:B------:R-:W-:-:S04]  /*20040*/  @!P3 IADD3 R140, P5, P6, R10, UR43, R2 ;  /* 0x0000002b0a8cbc10 */ /* 0x000fc8000febe002 */
[----:B------:R-:W-:Y:S02]  /*20050*/  @!P3 IADD3.X R141, R11, UR42, R3, P5, P6 ;  /* 0x0000002a0b8dbc10 */ /* 0x000fe4000afec403 */
[----:B------:R-:W-:-:S13]  /*20060*/  ISETP.LT.OR P5, PT, R0, 0x32, !P2 ;  /* 0x000000320000780c */ /* 0x000fda00057a1670 */
[----:B----4-:R-:W-:-:S05]  /*20070*/  @!P5 IMAD R10, R142, R17, RZ ;  /* 0x000000118e0ad224 */ /* 0x010fca00078e02ff */
        /* <DEDUP_REMOVED lines=11> */
[----:B------:R-:W-:-:S13]  /*20130*/  ISETP.LT.OR P5, PT, R0, 0x32, !P0 ;  /* 0x000000320000780c */ /* 0x000fda00047a1670 */
[----:B------:R-:W-:Y:S01]  /*20140*/  @!P5 IADD3 R10, P6, R2, UR41, RZ ;  /* 0x00000029020adc10 */ /* 0x000fe2000ffde0ff */
[----:B------:R-:W-:-:S03]  /*20150*/  @!P5 IMAD R235, R144, R17, RZ ;  /* 0x0000001190ebd224 */ /* 0x000fc600078e02ff */
[----:B------:R-:W-:-:S05]  /*20160*/  @!P5 IADD3.X R11, R3, UR40, RZ, P6, !PT ;  /* 0x00000028030bdc10 */ /* 0x000fca000b7fe4ff */
[----:B------:R0:W-:Y:S01]  /*20170*/  @!P5 STG.E.U8 desc[UR56][R10.64+0x31], R235 ;  /* 0x000031eb0a00d986 */ /* 0x0001e2000c101138 */
[C---:B------:R-:W-:Y:S02]  /*20180*/  ISETP.LT.OR P5, PT, R0.reuse, 0x39, !P2 ;  /* 0x000000390000780c */ /* 0x040fe400057a1670 */
[----:B------:R-:W-:-:S11]  /*20190*/  ISETP.LT.OR P3, PT, R0, 0x4a, !P1 ;  /* 0x0000004a0000780c */ /* 0x000fd60004f61670 */
[----:B0-----:R-:W-:-:S05]  /*201a0*/  @!P5 IMAD R10, R145, R17, RZ ;  /* 0x00000011910ad224 */ /* 0x001fca00078e02ff */
[----:B------:R0:W-:Y:S01]  /*201b0*/  @!P5 STG.E.U8 desc[UR56][R2.64+0x38], R10 ;  /* 0x0000380a0200d986 */ /* 0x0001e2000c101138 */
[----:B------:R-:W-:Y:S02]  /*201c0*/  IMAD.U32 R11, RZ, RZ, UR40 ;  /* 0x00000028ff0b7e24 */ /* 0x000fe4000f8e00ff */
[----:B0-----:R-:W-:-:S05]  /*201d0*/  IMAD.U32 R10, RZ, RZ, UR41 ;  /* 0x00000029ff0a7e24 */ /* 0x001fca000f8e00ff */
[----:B------:R-:W-:-:S04]  /*201e0*/  @!P3 IADD3 R144, P5, P6, R10, UR43, R2 ;  /* 0x0000002b0a90bc10 */ /* 0x000fc8000febe002 */
[----:B------:R-:W-:Y:S02]  /*201f0*/  @!P3 IADD3.X R145, R11, UR42, R3, P5, P6 ;  /* 0x0000002a0b91bc10 */ /* 0x000fe4000afec403 */
[----:B------:R-:W-:-:S13]  /*20200*/  ISETP.LT.OR P5, PT, R0, 0x3a, !P2 ;  /* 0x0000003a0000780c */ /* 0x000fda00057a1670 */
[----:B------:R-:W-:-:S05]  /*20210*/  @!P5 IMAD R10, R146, R17, RZ ;  /* 0x00000011920ad224 */ /* 0x000fca00078e02ff */
[----:B------:R0:W-:Y:S01]  /*20220*/  @!P5 STG.E.U8 desc[UR56][R2.64+0x39], R10 ;  /* 0x0000390a0200d986 */ /* 0x0001e2000c101138 */
[C---:B------:R-:W-:Y:S02]  /*20230*/  ISETP.LT.OR P5, PT, R0.reuse, 0x39, !P0 ;  /* 0x000000390000780c */ /* 0x040fe400047a1670 */
[----:B------:R-:W-:-:S11]  /*20240*/  ISETP.LT.OR P2, PT, R0, 0x51, !P1 ;  /* 0x000000510000780c */ /* 0x000fd60004f41670 */
[----:B0-----:R-:W-:Y:S01]  /*20250*/  @!P5 IADD3 R10, P6, R2, UR41, RZ ;  /* 0x00000029020adc10 */ /* 0x001fe2000ffde0ff */
[----:B-----5:R-:W-:-:S03]  /*20260*/  @!P5 IMAD R235, R147, R17, RZ ;  /* 0x0000001193ebd224 */ /* 0x020fc600078e02ff */
        /* <DEDUP_REMOVED lines=9> */
[----:B------:R-:W-:-:S03]  /*20300*/  @!P5 IMAD R235, R149, R17, RZ ;  /* 0x0000001195ebd224 */ /* 0x000fc600078e02ff */
[----:B------:R-:W-:-:S05]  /*20310*/  @!P5 IADD3.X R11, R3, UR40, RZ, P6, !PT ;  /* 0x00000028030bdc10 */ /* 0x000fca000b7fe4ff */
[----:B------:R0:W-:Y:S01]  /*20320*/  @!P5 STG.E.U8 desc[UR56][R10.64+0x39], R235 ;  /* 0x000039eb0a00d986 */ /* 0x0001e2000c101138 */
[----:B------:R-:W-:Y:S01]  /*20330*/  LOP3.LUT P3, RZ, R5, 0x100000, RZ, 0xc0, !PT ;  /* 0x0010000005ff7812 */ /* 0x000fe2000786c0ff */
[----:B0-----:R-:W-:Y:S02]  /*20340*/  IMAD.U32 R10, RZ, RZ, UR41 ;  /* 0x00000029ff0a7e24 */ /* 0x001fe4000f8e00ff */
[----:B------:R-:W-:-:S03]  /*20350*/  IMAD.U32 R11, RZ, RZ, UR40 ;  /* 0x00000028ff0b7e24 */ /* 0x000fc6000f8e00ff */
[----:B------:R-:W-:-:S04]  /*20360*/  @!P2 IADD3 R148, P5, P6, R10, UR43, R2 ;  /* 0x0000002b0a94ac10 */ /* 0x000fc8000febe002 */
[----:B------:R-:W-:Y:S02]  /*20370*/  @!P2 IADD3.X R149, R11, UR42, R3, P5, P6 ;  /* 0x0000002a0b95ac10 */ /* 0x000fe4000afec403 */
[----:B------:R-:W-:Y:S02]  /*20380*/  ISETP.LT.OR P5, PT, R0, 0x21, !P3 ;  /* 0x000000210000780c */ /* 0x000fe40005fa1670 */
[----:B------:R-:W-:-:S04]  /*20390*/  LOP3.LUT R5, R5, 0xfffbffff, RZ, 0xc0, !PT ;  /* 0xfffbffff05057812 */ /* 0x000fc800078ec0ff */
[----:B------:R-:W-:Y:S02]  /*203a0*/  @P0 LOP3.LUT R5, R5, 0x40000, RZ, 0xfc, !PT ;  /* 0x0004000005050812 */ /* 0x000fe400078efcff */
[----:B------:R-:W-:-:S05]  /*203b0*/  ISETP.LT.OR P0, PT, R0, 0x59, !P1 ;  /* 0x000000590000780c */ /* 0x000fca0004f01670 */
[----:B------:R-:W-:-:S05]  /*203c0*/  @!P5 IMAD R10, R151, R17, RZ ;  /* 0x00000011970ad224 */ /* 0x000fca00078e02ff */
[----:B------:R0:W-:Y:S02]  /*203d0*/  @!P5 STG.E.U8 desc[UR56][R8.64+0x20], R10 ;  /* 0x0000200a0800d986 */ /* 0x0001e4000c101138 */
[----:B0-----:R-:W-:-:S05]  /*203e0*/  IMAD.U32 R10, RZ, RZ, UR41 ;  /* 0x00000029ff0a7e24 */ /* 0x001fca000f8e00ff */
[----:B------:R-:W-:-:S04]  /*203f0*/  @!P0 IADD3 R150, P5, P6, R10, UR43, R2 ;  /* 0x0000002b0a968c10 */ /* 0x000fc8000febe002 */
[----:B------:R-:W-:Y:S02]  /*20400*/  @!P0 IADD3.X R151, R11, UR42, R3, P5, P6 ;  /* 0x0000002a0b978c10 */ /* 0x000fe4000afec403 */
[----:B------:R-:W-:Y:S02]  /*20410*/  ISETP.LT.OR P5, PT, R0, 0x22, !P3 ;  /* 0x000000220000780c */ /* 0x000fe40005fa1670 */
[----:B------:R-:W-:Y:S02]  /*20420*/  @P2 LOP3.LUT R4, R4, 0x2000000, RZ, 0xfc, !PT ;  /* 0x0200000004042812 */ /* 0x000fe400078efcff */
[----:B------:R-:W-:Y:S02]  /*20430*/  ISETP.LT.OR P2, PT, R0, 0x21, !P4 ;  /* 0x000000210000780c */ /* 0x000fe40006741670 */
[----:B------:R-:W-:-:S04]  /*20440*/  LOP3.LUT R4, R4, 0xffbfffff, RZ, 0xc0, !PT ;  /* 0xffbfffff04047812 */ /* 0x000fc800078ec0ff */
[----:B------:R-:W-:-:S03]  /*20450*/  @P0 LOP3.LUT R4, R4, 0x400000, RZ, 0xfc, !PT ;  /* 0x0040000004040812 */ /* 0x000fc600078efcff */
[----:B------:R-:W-:Y:S01]  /*20460*/  @!P5 IMAD R10, R120, R17, RZ ;  /* 0x00000011780ad224 */ /* 0x000fe200078e02ff */
[----:B------:R-:W-:-:S04]  /*20470*/  ISETP.LT.OR P0, PT, R0, 0x5a, !P1 ;  /* 0x0000005a0000780c */ /* 0x000fc80004f01670 */
[----:B------:R0:W-:Y:S01]  /*20480*/  @!P5 STG.E.U8 desc[UR56][R8.64+0x21], R10 ;  /* 0x0000210a0800d986 */ /* 0x0001e2000c101138 */
[----:B------:R-:W-:Y:S01]  /*20490*/  LOP3.LUT R4, R4, 0xfffeffff, RZ, 0xc0, !PT ;  /* 0xfffeffff04047812 */ /* 0x000fe200078ec0ff */
[----:B0-----:R-:W-:-:S05]  /*204a0*/  @!P2 IMAD R10, R121, R17, RZ ;  /* 0x00000011790aa224 */ /* 0x001fca00078e02ff */
[----:B------:R0:W-:Y:S02]  /*204b0*/  @!P2 STG.E.U8 desc[UR56][R60.64+0x20], R10 ;  /* 0x0000200a3c00a986 */ /* 0x0001e4000c101138 */
[----:B------:R-:W-:Y:S01]  /*204c0*/  @P0 LOP3.LUT R4, R4, 0x10000, RZ, 0xfc, !PT ;  /* 0x0001000004040812 */ /* 0x000fe200078efcff */
[----:B0-----:R-:W-:-:S05]  /*204d0*/  IMAD.U32 R10, RZ, RZ, UR41 ;  /* 0x00000029ff0a7e24 */ /* 0x001fca000f8e00ff */
[----:B------:R-:W-:-:S04]  /*204e0*/  @!P0 IADD3 R120, P5, P6, R10, UR43, R2 ;  /* 0x0000002b0a788c10 */ /* 0x000fc8000febe002 */
[----:B------:R-:W-:Y:S02]  /*204f0*/  @!P0 IADD3.X R121, R11, UR42, R3, P5, P6 ;  /* 0x0000002a0b798c10 */ /* 0x000fe4000afec403 */
[C---:B------:R-:W-:Y:S02]  /*20500*/  ISETP.LT.OR P0, PT, R0.reuse, 0x61, !P4 ;  /* 0x000000610000780c */ /* 0x040fe40006701670 */
[----:B------:R-:W-:Y:S02]  /*20510*/  ISETP.LT.OR P2, PT, R0, 0x22, !P4 ;  /* 0x000000220000780c */ /* 0x000fe40006741670 */
[----:B------:R-:W-:-:S09]  /*20520*/  LOP3.LUT R5, R5, 0xfffffeff, RZ, 0xc0, !PT ;  /* 0xfffffeff05057812 */ /* 0x000fd200078ec0ff */
[----:B------:R-:W-:Y:S02]  /*20530*/  @!P0 IADD3 R122, P5, P6, R10, UR39, R2 ;  /* 0x000000270a7a8c10 */ /* 0x000fe4000febe002 */
[----:B------:R-:W-:Y:S02]  /*20540*/  @P0 LOP3.LUT R5, R5, 0x100, RZ, 0xfc, !PT ;  /* 0x0000010005050812 */ /* 0x000fe400078efcff */
[----:B------:R-:W-:Y:S02]  /*20550*/  @!P0 IADD3.X R123, R11, UR38, R3, P5, P6 ;  /* 0x000000260b7b8c10 */ /* 0x000fe4000afec403 */
[----:B------:R-:W-:Y:S01]  /*20560*/  ISETP.LT.OR P0, PT, R0, 0x62, !P4 ;  /* 0x000000620000780c */ /* 0x000fe20006701670 */
[----:B------:R-:W-:-:S05]  /*20570*/  @!P2 IMAD R10, R125, R17, RZ ;  /* 0x000000117d0aa224 */ /* 0x000fca00078e02ff */
[----:B------:R0:W-:Y:S02]  /*20580*/  @!P2 STG.E.U8 desc[UR56][R58.64+0x21], R10 ;  /* 0x0000210a3a00a986 */ /* 0x0001e4000c101138 */
[----:B0-----:R-:W-:-:S05]  /*20590*/  IMAD.U32 R10, RZ, RZ, UR41 ;  /* 0x00000029ff0a7e24 */ /* 0x001fca000f8e00ff */
        /* <DEDUP_REMOVED lines=11> */
[C---:B------:R-:W-:Y:S02]  /*20650*/  ISETP.LT.OR P5, PT, R0.reuse, 0x2a, !P3 ;  /* 0x0000002a0000780c */ /* 0x040fe40005fa1670 */
[----:B------:R-:W-:Y:S02]  /*20660*/  ISETP.LT.OR P2, PT, R0, 0x29, !P4 ;  /* 0x000000290000780c */ /* 0x000fe40006741670 */
[----:B------:R-:W-:-:S04]  /*20670*/  LOP3.LUT R5, R5, 0xffffffbf, RZ, 0xc0, !PT ;  /* 0xffffffbf05057812 */ /* 0x000fc800078ec0ff */
[----:B------:R-:W-:-:S05]  /*20680*/  @P0 LOP3.LUT R5, R5, 0x40, RZ, 0xfc, !PT ;  /* 0x0000004005050812 */ /* 0x000fca00078efcff */
[----:B------:R-:W-:Y:S01]  /*20690*/  @!P5 IMAD R10, R128, R17, RZ ;  /* 0x00000011800ad224 */ /* 0x000fe200078e02ff */
[----:B------:R-:W-:-:S04]  /*206a0*/  ISETP.LT.OR P0, PT, R0, 0x6a, !P4 ;  /* 0x0000006a0000780c */ /* 0x000fc80006701670 */
[----:B------:R0:W-:Y:S01]  /*206b0*/  @!P5 STG.E.U8 desc[UR56][R8.64+0x29], R10 ;  /* 0x0000290a0800d986 */ /* 0x0001e2000c101138 */
[----:B------:R-:W-:Y:S01]  /*206c0*/  LOP3.LUT R5, R5, 0xffffffdf, RZ, 0xc0, !PT ;  /* 0xffffffdf05057812 */ /* 0x000fe200078ec0ff */
[----:B0-----:R-:W-:-:S05]  /*206d0*/  @!P2 IMAD R10, R129, R17, RZ ;  /* 0x00000011810aa224 */ /* 0x001fca00078e02ff */
[----:B------:R0:W-:Y:S02]  /*206e0*/  @!P2 STG.E.U8 desc[UR56][R56.64+0x28], R10 ;  /* 0x0000280a3800a986 */ /* 0x0001e4000c101138 */
[----:B------:R-:W-:Y:S01]  /*206f0*/  @P0 LOP3.LUT R5, R5, 0x20, RZ, 0xfc, !PT ;  /* 0x0000002005050812 */ /* 0x000fe200078efcff */
[----:B0-----:R-:W-:Y:S01]  /*20700*/  IMAD.U32 R10, RZ, RZ, UR41 ;  /* 0x00000029ff0a7e24 */ /* 0x001fe2000f8e00ff */
[----:B------:R-:W-:Y:S01]  /*20710*/  LOP3.LUT R4, R4, 0xbfffffff, RZ, 0xc0, !PT ;  /* 0xbfffffff04047812 */ /* 0x000fe200078ec0ff */
[----:B------:R-:W2:Y:S03]  /*20720*/  LDL.LU R56, [R1+0x4c] ;  /* 0x00004c0001387983 */ /* 0x000ea60000300800 */
[----:B------:R-:W-:Y:S01]  /*20730*/  @!P0 IADD3 R128, P5, P6, R10, UR39, R2 ;  /* 0x000000270a808c10 */ /* 0x000fe2000febe002 */
[----:B------:R-:W3:Y:S03]  /*20740*/  LDL.LU R57, [R1+0x50] ;  /* 0x0000500001397983 */ /* 0x000ee60000300800 */
[----:B------:R-:W-:Y:S01]  /*20750*/  @!P0 IADD3.X R129, R11, UR38, R3, P5, P6 ;  /* 0x000000260b818c10 */ /* 0x000fe2000afec403 */
[----:B------:R-:W4:Y:S01]  /*20760*/  LDL.LU R58, [R1+0x54] ;  /* 0x00005400013a7983 */ /* 0x000f220000300800 */
[----:B------:R-:W-:-:S02]  /*20770*/  ISETP.LT.OR P0, PT, R0, 0x71, !P4 ;  /* 0x000000710000780c */ /* 0x000fc40006701670 */
[----:B------:R-:W-:Y:S01]  /*20780*/  ISETP.LT.OR P2, PT, R0, 0x2a, !P4 ;  /* 0x0000002a0000780c */ /* 0x000fe20006741670 */
[----:B------:R-:W5:Y:S01]  /*20790*/  LDL.LU R59, [R1+0x58] ;  /* 0x00005800013b7983 */ /* 0x000f620000300800 */
[----:B------:R-:W-:-:S03]  /*207a0*/  LOP3.LUT R5, R5, 0xffffffef, RZ, 0xc0, !PT ;  /* 0xffffffef05057812 */ /* 0x000fc600078ec0ff */
[----:B------:R-:W5:Y:S04]  /*207b0*/  LDL.LU R60, [R1+0x5c] ;  /* 0x00005c00013c7983 */ /* 0x000f680000300800 */
[----:B------:R-:W5:Y:S02]  /*207c0*/  LDL.LU R61, [R1+0x60] ;  /* 0x00006000013d7983 */ /* 0x000f640000300800 */
[----:B------:R-:W-:Y:S02]  /*207d0*/  @!P0 IADD3 R130, P5, P6, R10, UR39, R2 ;  /* 0x000000270a828c10 */ /* 0x000fe4000febe002 */
[----:B------:R-:W-:Y:S01]  /*207e0*/  @P0 LOP3.LUT R5, R5, 0x10, RZ, 0xfc, !PT ;  /* 0x0000001005050812 */ /* 0x000fe200078efcff */
[----:B------:R-:W5:Y:S01]  /*207f0*/  LDL.LU R62, [R1+0x64] ;  /* 0x00006400013e7983 */ /* 0x000f620000300800 */
[----:B------:R-:W-:-:S02]  /*20800*/  @!P0 IADD3.X R131, R11, UR38, R3, P5, P6 ;  /* 0x000000260b838c10 */ /* 0x000fc4000afec403 */
[----:B------:R-:W-:Y:S01]  /*20810*/  ISETP.LT.OR P0, PT, R0, 0x72, !P4 ;  /* 0x000000720000780c */ /* 0x000fe20006701670 */
[----:B------:R-:W-:Y:S01]  /*20820*/  @!P2 IMAD R10, R133, R17, RZ ;  /* 0x00000011850aa224 */ /* 0x000fe200078e02ff */
[----:B------:R-:W-:Y:S01]  /*20830*/  LOP3.LUT R5, R5, 0xfffffffb, RZ, 0xc0, !PT ;  /* 0xfffffffb05057812 */ /* 0x000fe200078ec0ff */
[----:B------:R-:W5:Y:S04]  /*20840*/  LDL.LU R63, [R1+0x68] ;  /* 0x00006800013f7983 */ /* 0x000f680000300800 */
[----:B------:R0:W-:Y:S04]  /*20850*/  @!P2 STG.E.U8 desc[UR56][R54.64+0x29], R10 ;  /* 0x0000290a3600a986 */ /* 0x0001e8000c101138 */
[----:B------:R-:W5:Y:S01]  /*20860*/  LDL.LU R64, [R1+0x6c] ;  /* 0x00006c0001407983 */ /* 0x000f620000300800 */
[----:B0-----:R-:W-:Y:S01]  /*20870*/  IMAD.U32 R10, RZ, RZ, UR41 ;  /* 0x00000029ff0a7e24 */ /* 0x001fe2000f8e00ff */
[----:B------:R-:W-:-:S02]  /*20880*/  @P0 LOP3.LUT R5, R5, 0x4, RZ, 0xfc, !PT ;  /* 0x0000000405050812 */ /* 0x000fc400078efcff */
[----:B------:R-:W5:Y:S02]  /*20890*/  LDL.LU R65, [R1+0x70] ;  /* 0x0000700001417983 */ /* 0x000f640000300800 */
[----:B------:R-:W-:Y:S02]  /*208a0*/  @!P0 IADD3 R132, P5, P6, R10, UR39, R2 ;  /* 0x000000270a848c10 */ /* 0x000fe4000febe002 */
[----:B------:R-:W5:Y:S02]  /*208b0*/  LDL.LU R66, [R1+0x74] ;  /* 0x0000740001427983 */ /* 0x000f640000300800 */
[----:B------:R-:W-:Y:S02]  /*208c0*/  @!P0 IADD3.X R133, R11, UR38, R3, P5, P6 ;  /* 0x000000260b858c10 */ /* 0x000fe4000afec403 */
[----:B------:R-:W5:Y:S01]  /*208d0*/  LDL.LU R67, [R1+0x78] ;  /* 0x0000780001437983 */ /* 0x000f620000300800 */
[C---:B------:R-:W-:Y:S02]  /*208e0*/  ISETP.LT.OR P5, PT, R0.reuse, 0x31, !P3 ;  /* 0x000000310000780c */ /* 0x040fe40005fa1670 */
[C---:B------:R-:W-:Y:S01]  /*208f0*/  ISETP.LT.OR P0, PT, R0.reuse, 0x79, !P4 ;  /* 0x000000790000780c */ /* 0x040fe20006701670 */
[----:B------:R-:W5:Y:S01]  /*20900*/  LDL.LU R69, [R1+0x7c] ;  /* 0x00007c0001457983 */ /* 0x000f620000300800 */
[----:B------:R-:W-:-:S02]  /*20910*/  ISETP.LT.OR P2, PT, R0, 0x31, !P4 ;  /* 0x000000310000780c */ /* 0x000fc40006741670 */
[----:B------:R-:W-:Y:S01]  /*20920*/  LOP3.LUT R5, R5, 0xfffffffe, RZ, 0xc0, !PT ;  /* 0xfffffffe05057812 */ /* 0x000fe200078ec0ff */
[----:B------:R-:W5:Y:S06]  /*20930*/  LDL.LU R71, [R1] ;  /* 0x0000000001477983 */ /* 0x000f6c0000300800 */
[----:B------:R-:W-:-:S05]  /*20940*/  @!P5 IMAD R10, R135, R17, RZ ;  /* 0x00000011870ad224 */ /* 0x000fca00078e02ff */
[----:B------:R0:W-:Y:S02]  /*20950*/  @!P5 STG.E.U8 desc[UR56][R8.64+0x30], R10 ;  /* 0x0000300a0800d986 */ /* 0x0001e4000c101138 */
[----:B0-----:R-:W-:-:S05]  /*20960*/  IMAD.U32 R10, RZ, RZ, UR41 ;  /* 0x00000029ff0a7e24 */ /* 0x001fca000f8e00ff */
[----:B------:R-:W-:-:S04]  /*20970*/  @!P0 IADD3 R134, P5, P6, R10, UR39, R2 ;  /* 0x000000270a868c10 */ /* 0x000fc8000febe002 */
[----:B------:R-:W-:Y:S02]  /*20980*/  @!P0 IADD3.X R135, R11, UR38, R3, P5, P6 ;  /* 0x000000260b878c10 */ /* 0x000fe4000afec403 */
[C---:B------:R-:W-:Y:S02]  /*20990*/  ISETP.LT.OR P5, PT, R0.reuse, 0x32, !P3 ;  /* 0x000000320000780c */ /* 0x040fe40005fa1670 */
[----:B------:R-:W-:Y:S02]  /*209a0*/  @P0 LOP3.LUT R5, R5, 0x1, RZ, 0xfc, !PT ;  /* 0x0000000105050812 */ /* 0x000fe400078efcff */
[----:B------:R-:W-:-:S09]  /*209b0*/  ISETP.LT.OR P0, PT, R0, 0x7a, !P4 ;  /* 0x0000007a0000780c */ /* 0x000fd20006701670 */
[----:B------:R-:W-:-:S05]  /*209c0*/  @!P5 IMAD R10, R104, R17, RZ ;  /* 0x00000011680ad224 */ /* 0x000fca00078e02ff */
[----:B------:R0:W-:Y:S02]  /*209d0*/  @!P5 STG.E.U8 desc[UR56][R8.64+0x31], R10 ;  /* 0x0000310a0800d986 */ /* 0x0001e4000c101138 */
[----:B0-----:R-:W-:-:S05]  /*209e0*/  @!P2 IMAD R10, R105, R17, RZ ;  /* 0x00000011690aa224 */ /* 0x001fca00078e02ff */
[----:B------:R0:W-:Y:S01]  /*209f0*/  @!P2 STG.E.U8 desc[UR56][R52.64+0x30], R10 ;  /* 0x0000300a3400a986 */ /* 0x0001e2000c101138 */
[----:B------:R-:W-:Y:S02]  /*20a00*/  @P0 LOP3.LUT R4, R4, 0x40000000, RZ, 0xfc, !PT ;  /* 0x4000000004040812 */ /* 0x000fe400078efcff */
[----:B------:R-:W-:Y:S01]  /*20a10*/  ISETP.LT.OR P2, PT, R0, 0x61, !P1 ;  /* 0x000000610000780c */ /* 0x000fe20004f41670 */
[----:B0-----:R-:W-:-:S05]  /*20a20*/  IMAD.U32 R10, RZ, RZ, UR41 ;  /* 0x00000029ff0a7e24 */ /* 0x001fca000f8e00ff */
[----:B------:R-:W-:-:S04]  /*20a30*/  @!P0 IADD3 R104, P5, P6, R10, UR39, R2 ;  /* 0x000000270a688c10 */ /* 0x000fc8000febe002 */
[----:B------:R-:W-:Y:S02]  /*20a40*/  @!P0 IADD3.X R105, R11, UR38, R3, P5, P6 ;  /* 0x000000260b698c10 */ /* 0x000fe4000afec403 */
[----:B------:R-:W-:Y:S02]  /*20a50*/  ISETP.LT.OR P0, PT, R0, 0x32, !P4 ;  /* 0x000000320000780c */ /* 0x000fe40006701670 */
[----:B------:R-:W-:-:S11]  /*20a60*/  @!P2 IADD3 R106, P5, P6, R10, UR43, R2 ;  /* 0x0000002b0a6aac10 */ /* 0x000fd6000febe002 */
[----:B------:R-:W-:-:S05]  /*20a70*/  @!P0 IMAD R10, R109, R17, RZ ;  /* 0x000000116d0a8224 */ /* 0x000fca00078e02ff */
[----:B------:R0:W-:Y:S01]  /*20a80*/  @!P0 STG.E.U8 desc[UR56][R50.64+0x31], R10 ;  /* 0x0000310a32008986 */ /* 0x0001e2000c101138 */
[----:B------:R-:W-:Y:S02]  /*20a90*/  ISETP.LT.OR P0, PT, R0, 0x62, !P1 ;  /* 0x000000620000780c */ /* 0x000fe40004f01670 */
[----:B------:R-:W-:Y:S01]  /*20aa0*/  @!P2 IADD3.X R107, R11, UR42, R3, P5, P6 ;  /* 0x0000002a0b6bac10 */ /* 0x000fe2000afec403 */
[----:B0-----:R-:W-:Y:S01]  /*20ab0*/  IMAD.U32 R10, RZ, RZ, UR41 ;  /* 0x00000029ff0a7e24 */ /* 0x001fe2000f8e00ff */
[----:B------:R-:W-:-:S09]  /*20ac0*/  LOP3.LUT R4, R4, 0xdfffffff, RZ, 0xc0, !PT ;  /* 0xdfffffff04047812 */ /* 0x000fd200078ec0ff */
[----:B------:R-:W-:-:S04]  /*20ad0*/  @!P0 IADD3 R108, P5, P6, R10, UR43, R2 ;  /* 0x0000002b0a6c8c10 */ /* 0x000fc8000febe002 */
[----:B------:R-:W-:Y:S02]  /*20ae0*/  @!P0 IADD3.X R109, R11, UR42, R3, P5, P6 ;  /* 0x0000002a0b6d8c10 */ /* 0x000fe4000afec403 */
[----:B------:R-:W-:Y:S02]  /*20af0*/  ISETP.LT.OR P5, PT, R0, 0x39, !P3 ;  /* 0x000000390000780c */ /* 0x000fe40005fa1670 */
[----:B------:R-:W-:-:S04]  /*20b00*/  @P2 LOP3.LUT R4, R4, 0x20000000, RZ, 0xfc, !PT ;  /* 0x2000000004042812 */ /* 0x000fc800078efcff */
[----:B------:R-:W-:-:S04]  /*20b10*/  LOP3.LUT R4, R4, 0xfeffffff, RZ, 0xc0, !PT ;  /* 0xfeffffff04047812 */ /* 0x000fc800078ec0ff */
[----:B------:R-:W-:Y:S02]  /*20b20*/  @P0 LOP3.LUT R4, R4, 0x1000000, RZ, 0xfc, !PT ;  /* 0x0100000004040812 */ /* 0x000fe400078efcff */
[----:B------:R-:W-:Y:S01]  /*20b30*/  ISETP.LT.OR P0, PT, R0, 0x69, !P1 ;  /* 0x000000690000780c */ /* 0x000fe20004f01670 */
[----:B------:R-:W-:-:S05]  /*20b40*/  @!P5 IMAD R10, R111, R17, RZ ;  /* 0x000000116f0ad224 */ /* 0x000fca00078e02ff */
[----:B------:R0:W-:Y:S01]  /*20b50*/  @!P5 STG.E.U8 desc[UR56][R8.64+0x38], R10 ;  /* 0x0000380a0800d986 */ /* 0x0001e2000c101138 */
[----:B------:R-:W-:Y:S01]  /*20b60*/  LOP3.LUT R4, R4, 0xffdfffff, RZ, 0xc0, !PT ;  /* 0xffdfffff04047812 */ /* 0x000fe200078ec0ff */
[----:B0-----:R-:W-:-:S05]  /*20b70*/  IMAD.U32 R10, RZ, RZ, UR41 ;  /* 0x00000029ff0a7e24 */ /* 0x001fca000f8e00ff */
[----:B------:R-:W-:-:S04]  /*20b80*/  @!P0 IADD3 R110, P5, P6, R10, UR43, R2 ;  /* 0x0000002b0a6e8c10 */ /* 0x000fc8000febe002 */
[----:B------:R-:W-:Y:S02]  /*20b90*/  @!P0 IADD3.X R111, R11, UR42, R3, P5, P6 ;  /* 0x0000002a0b6f8c10 */ /* 0x000fe4000afec403 */
[----:B------:R-:W-:Y:S02]  /*20ba0*/  ISETP.LT.OR P5, PT, R0, 0x3a, !P3 ;  /* 0x0000003a0000780c */ /* 0x000fe40005fa1670 */
[----:B------:R-:W-:Y:S02]  /*20bb0*/  @P0 LOP3.LUT R4, R4, 0x200000, RZ, 0xfc, !PT ;  /* 0x0020000004040812 */ /* 0x000fe400078efcff */
[----:B------:R-:W-:-:S09]  /*20bc0*/  ISETP.LT.OR P0, PT, R0, 0x39, !P4 ;  /* 0x000000390000780c */ /* 0x000fd20006701670 */
[----:B------:R-:W-:-:S05]  /*20bd0*/  @!P5 IMAD R10, R112, R17, RZ ;  /* 0x00000011700ad224 */ /* 0x000fca00078e02ff */
[----:B------:R0:W-:Y:S02]  /*20be0*/  @!P5 STG.E.U8 desc[UR56][R8.64+0x39], R10 ;  /* 0x0000390a0800d986 */ /* 0x0001e4000c101138 */
[----:B0-----:R-:W-:-:S05]  /*20bf0*/  @!P0 IMAD R10, R113, R17, RZ ;  /* 0x00000011710a8224 */ /* 0x001fca00078e02ff */
[----:B------:R0:W-:Y:S01]  /*20c00*/  @!P0 STG.E.U8 desc[UR56][R48.64+0x38], R10 ;  /* 0x0000380a30008986 */ /* 0x0001e2000c101138 */
[----:B------:R-:W-:Y:S02]  /*20c10*/  ISETP.LT.OR P0, PT, R0, 0x6a, !P1 ;  /* 0x0000006a0000780c */ /* 0x000fe40004f01670 */
[C---:B------:R-:W-:Y:S02]  /*20c20*/  LOP3.LUT P2, RZ, R5.reuse, 0x80000, RZ, 0xc0, !PT ;  /* 0x0008000005ff7812 */ /* 0x040fe4000784c0ff */
[----:B------:R-:W-:Y:S02]  /*20c30*/  LOP3.LUT R5, R5, 0xfffdffff, RZ, 0xc0, !PT ;  /* 0xfffdffff05057812 */ /* 0x000fe400078ec0ff */
[----:B------:R-:W-:Y:S01]  /*20c40*/  LOP3.LUT R4, R4, 0xffff7fff, RZ, 0xc0, !PT ;  /* 0xffff7fff04047812 */ /* 0x000fe200078ec0ff */
[----:B0-----:R-:W-:Y:S01]  /*20c50*/  IMAD.U32 R10, RZ, RZ, UR41 ;  /* 0x00000029ff0a7e24 */ /* 0x001fe2000f8e00ff */
[----:B------:R-:W-:-:S05]  /*20c60*/  @P3 LOP3.LUT R5, R5, 0x20000, RZ, 0xfc, !PT ;  /* 0x0002000005053812 */ /* 0x000fca00078efcff */
[----:B------:R-:W-:Y:S02]  /*20c70*/  @!P0 IADD3 R112, P5, P6, R10, UR43, R2 ;  /* 0x0000002b0a708c10 */ /* 0x000fe4000febe002 */
[----:B------:R-:W-:Y:S02]  /*20c80*/  @P0 LOP3.LUT R4, R4, 0x8000, RZ, 0xfc, !PT ;  /* 0x0000800004040812 */ /* 0x000fe400078efcff */
[----:B------:R-:W-:Y:S02]  /*20c90*/  @!P0 IADD3.X R113, R11, UR42, R3, P5, P6 ;  /* 0x0000002a0b718c10 */ /* 0x000fe4000afec403 */
[C---:B------:R-:W-:Y:S02]  /*20ca0*/  ISETP.LT.OR P3, PT, R0.reuse, 0x71, !P1 ;  /* 0x000000710000780c */ /* 0x040fe40004f61670 */
[----:B------:R-:W-:-:S11]  /*20cb0*/  ISETP.LT.OR P0, PT, R0, 0x3a, !P4 ;  /* 0x0000003a0000780c */ /* 0x000fd60006701670 */
[----:B------:R-:W-:Y:S02]  /*20cc0*/  @!P3 IADD3 R114, P5, P6, R10, UR43, R2 ;  /* 0x0000002b0a72bc10 */ /* 0x000fe4000febe002 */
        /* <DEDUP_REMOVED lines=27> */
[----:B------:R-:W-:Y:S01]  /*20e80*/  LOP3.LUT R4, R4, 0xfffffffd, RZ, 0xc0, !PT ;  /* 0xfffffffd04047812 */ /* 0x000fe200078ec0ff */
[----:B0-----:R-:W-:Y:S01]  /*20e90*/  IMAD.U32 R10, RZ, RZ, UR41 ;  /* 0x00000029ff0a7e24 */ /* 0x001fe2000f8e00ff */
[----:B------:R-:W-:-:S09]  /*20ea0*/  ISETP.LT.OR P3, PT, R0, 0x81, !P4 ;  /* 0x000000810000780c */ /* 0x000fd20006761670 */
[--C-:B------:R-:W-:Y:S02]  /*20eb0*/  @!P0 IADD3 R88, P5, P6, R10, UR43, R2.reuse ;  /* 0x0000002b0a588c10 */ /* 0x100fe4000febe002 */
[----:B------:R-:W-:Y:S02]  /*20ec0*/  @P0 LOP3.LUT R4, R4, 0x2, RZ, 0xfc, !PT ;  /* 0x0000000204040812 */ /* 0x000fe400078efcff */
[----:B------:R-:W-:Y:S02]  /*20ed0*/  @!P0 IADD3.X R89, R11, UR42, R3, P5, P6 ;  /* 0x0000002a0b598c10 */ /* 0x000fe4000afec403 */
[----:B------:R-:W-:Y:S02]  /*20ee0*/  ISETP.LT.OR P0, PT, R0, 0x22, !P1 ;  /* 0x000000220000780c */ /* 0x000fe40004f01670 */
[----:B------:R-:W-:-:S11]  /*20ef0*/  @!P3 IADD3 R90, P5, P6, R10, UR39, R2 ;  /* 0x000000270a5abc10 */ /* 0x000fd6000febe002 */
[----:B------:R-:W-:-:S05]  /*20f00*/  @!P0 IMAD R10, R93, R17, RZ ;  /* 0x000000115d0a8224 */ /* 0x000fca00078e02ff */
[----:B------:R0:W-:Y:S01]  /*20f10*/  @!P0 STG.E.U8 desc[UR56][R42.64+0x21], R10 ;  /* 0x0000210a2a008986 */ /* 0x0001e2000c101138 */
[----:B------:R-:W-:Y:S02]  /*20f20*/  ISETP.LT.OR P0, PT, R0, 0x82, !P4 ;  /* 0x000000820000780c */ /* 0x000fe40006701670 */
[--C-:B------:R-:W-:Y:S01]  /*20f30*/  @!P3 IADD3.X R91, R11, UR38, R3.reuse, P5, P6 ;  /* 0x000000260b5bbc10 */ /* 0x100fe2000afec403 */
[----:B0-----:R-:W-:Y:S01]  /*20f40*/  IMAD.U32 R10, RZ, RZ, UR41 ;  /* 0x00000029ff0a7e24 */ /* 0x001fe2000f8e00ff */
[----:B------:R-:W-:Y:S01]  /*20f50*/  LOP3.LUT R5, R5, 0xfffffff7, RZ, 0xc0, !PT ;  /* 0xfffffff705057812 */ /* 0x000fe200078ec0ff */
[----:B------:R-:W5:Y:S08]  /*20f60*/  LDL.LU R42, [R1+0x4] ;  /* 0x00000400012a7983 */ /* 0x000f700000300800 */
[----:B------:R-:W-:Y:S01]  /*20f70*/  @!P0 IADD3 R92, P5, P6, R10, UR39, R2 ;  /* 0x000000270a5c8c10 */ /* 0x000fe2000febe002 */
[----:B------:R-:W5:Y:S03]  /*20f80*/  LDL.LU R43, [R1+0x8] ;  /* 0x00000800012b7983 */ /* 0x000f660000300800 */
[----:B------:R-:W-:Y:S01]  /*20f90*/  @!P0 IADD3.X R93, R11, UR38, R3, P5, P6 ;  /* 0x000000260b5d8c10 */ /* 0x000fe2000afec403 */
[----:B------:R-:W5:Y:S01]  /*20fa0*/  LDL.LU R45, [R1+0xc] ;  /* 0x00000c00012d7983 */ /* 0x000f620000300800 */
[----:B------:R-:W-:-:S02]  /*20fb0*/  ISETP.LT.OR P5, PT, R0, 0x29, !P2 ;  /* 0x000000290000780c */ /* 0x000fc400057a1670 */
[----:B------:R-:W-:Y:S01]  /*20fc0*/  @P3 LOP3.LUT R5, R5, 0x8, RZ, 0xfc, !PT ;  /* 0x0000000805053812 */ /* 0x000fe200078efcff */
[----:B------:R-:W5:Y:S03]  /*20fd0*/  LDL.LU R47, [R1+0x10] ;  /* 0x00001000012f7983 */ /* 0x000f660000300800 */
[----:B------:R-:W-:Y:S01]  /*20fe0*/  LOP3.LUT R5, R5, 0xfffffffd, RZ, 0xc0, !PT ;  /* 0xfffffffd05057812 */ /* 0x000fe200078ec0ff */
[----:B------:R-:W5:Y:S03]  /*20ff0*/  LDL.LU R48, [R1+0x14] ;  /* 0x0000140001307983 */ /* 0x000f660000300800 */
[----:B------:R-:W-:Y:S01]  /*21000*/  @P0 LOP3.LUT R5, R5, 0x2, RZ, 0xfc, !PT ;  /* 0x0000000205050812 */ /* 0x000fe200078efcff */
[----:B------:R-:W5:Y:S01]  /*21010*/  LDL.LU R49, [R1+0x18] ;  /* 0x0000180001317983 */ /* 0x000f620000300800 */
[----:B------:R-:W-:Y:S01]  /*21020*/  ISETP.LT.OR P0, PT, R0, 0x89, !P4 ;  /* 0x000000890000780c */ /* 0x000fe20006701670 */
[----:B------:R-:W-:Y:S01]  /*21030*/  @!P5 IMAD R10, R95, R17, RZ ;  /* 0x000000115f0ad224 */ /* 0x000fe200078e02ff */
[----:B------:R-:W-:Y:S01]  /*21040*/  LOP3.LUT R4, R4, 0x7fffffff, RZ, 0xc0, !PT ;  /* 0x7fffffff04047812 */ /* 0x000fe200078ec0ff */
[----:B------:R-:W5:Y:S04]  /*21050*/  LDL.LU R53, [R1+0x1c] ;  /* 0x00001c0001357983 */ /* 0x000f680000300800 */
[----:B------:R0:W-:Y:S01]  /*21060*/  @!P5 STG.E.U8 desc[UR56][R6.64+0x28], R10 ;  /* 0x0000280a0600d986 */ /* 0x0001e2000c101138 */
[----:B------:R-:W-:-:S02]  /*21070*/  ISETP.LT.OR P3, PT, R0, 0x91, !P4 ;  /* 0x000000910000780c */ /* 0x000fc40006761670 */
[----:B------:R-:W-:Y:S01]  /*21080*/  LOP3.LUT R5, R5, 0xfffeffff, RZ, 0xc0, !PT ;  /* 0xfffeffff05057812 */ /* 0x000fe200078ec0ff */
[----:B------:R-:W5:Y:S01]  /*21090*/  LDL.LU R55, [R1+0x20] ;  /* 0x0000200001377983 */ /* 0x000f620000300800 */
        /* <DEDUP_REMOVED lines=12> */
[----:B0-----:R-:W-:-:S10]  /*21160*/  IMAD.U32 R10, RZ, RZ, UR41 ;  /* 0x00000029ff0a7e24 */ /* 0x001fd4000f8e00ff */
        /* <DEDUP_REMOVED lines=69> */
[----:B------:R-:W-:Y:S02]  /*215c0*/  @!P0 IADD3 R80, P5, P6, R10, UR43, R2 ;  /* 0x0000002b0a508c10 */ /* 0x000fe4000febe002 */
[----:B------:R-:W-:Y:S02]  /*215d0*/  @P0 LOP3.LUT R4, R4, 0x1, RZ, 0xfc, !PT ;  /* 0x0000000104040812 */ /* 0x000fe400078efcff */
[----:B------:R-:W-:Y:S02]  /*215e0*/  @!P0 IADD3.X R81, R11, UR42, R3, P5, P6 ;  /* 0x0000002a0b518c10 */ /* 0x000fe4000afec403 */
[C---:B------:R-:W-:Y:S02]  /*215f0*/  ISETP.LT.OR P0, PT, R0.reuse, 0x91, !P1 ;  /* 0x000000910000780c */ /* 0x040fe40004f01670 */
[----:B------:R-:W-:Y:S02]  /*21600*/  ISETP.LT.OR P3, PT, R0, 0x3a, !P1 ;  /* 0x0000003a0000780c */ /* 0x000fe40004f61670 */
[----:B------:R-:W-:-:S02]  /*21610*/  @P2 LOP3.LUT R5, R5, 0x10000, RZ, 0xfc, !PT ;  /* 0x0001000005052812 */ /* 0x000fc400078efcff */
[----:B------:R-:W-:-:S07]  /*21620*/  ISETP.GE.AND P2, PT, R234, 0x1, PT ;  /* 0x00000001ea00780c */ /* 0x000fce0003f46270 */
[----:B------:R-:W-:-:S04]  /*21630*/  @!P0 IADD3 R82, P5, P6, R10, UR43, R2 ;  /* 0x0000002b0a528c10 */ /* 0x000fc8000febe002 */
[----:B------:R-:W-:Y:S02]  /*21640*/  @!P0 IADD3.X R83, R11, UR42, R3, P5, P6 ;  /* 0x0000002a0b538c10 */ /* 0x000fe4000afec403 */
[----:B------:R-:W-:Y:S01]  /*21650*/  ISETP.LT.OR P5, PT, R0, 0x41, !P2 ;  /* 0x000000410000780c */ /* 0x000fe200057a1670 */
[----:B------:R-:W-:-:S05]  /*21660*/  @!P3 IMAD R10, R84, R17, RZ ;  /* 0x00000011540ab224 */ /* 0x000fca00078e02ff */
[----:B------:R0:W-:Y:S01]  /*21670*/  @!P3 STG.E.U8 desc[UR56][R12.64+0x39], R10 ;  /* 0x0000390a0c00b986 */ /* 0x0001e2000c101138 */
[----:B------:R-:W-:-:S06]  /*21680*/  ISETP.LT.OR P3, PT, R0, 0x92, !P1 ;  /* 0x000000920000780c */ /* 0x000fcc0004f61670 */
[----:B0-----:R-:W-:-:S05]  /*21690*/  @!P5 IMAD R10, R85, R17, RZ ;  /* 0x00000011550ad224 */ /* 0x001fca00078e02ff */
[----:B------:R0:W-:Y:S02]  /*216a0*/  @!P5 STG.E.U8 desc[UR56][R2.64+0x40], R10 ;  /* 0x0000400a0200d986 */ /* 0x0001e4000c101138 */
[----:B0-----:R-:W-:-:S05]  /*216b0*/  IMAD.U32 R10, RZ, RZ, UR41 ;  /* 0x00000029ff0a7e24 */ /* 0x001fca000f8e00ff */
[----:B------:R-:W-:-:S04]  /*216c0*/  @!P3 IADD3 R84, P5, P6, R10, UR43, R2 ;  /* 0x0000002b0a54bc10 */ /* 0x000fc8000febe002 */
[----:B------:R-:W-:Y:S02]  /*216d0*/  @!P3 IADD3.X R85, R11, UR42, R3, P5, P6 ;  /* 0x0000002a0b55bc10 */ /* 0x000fe4000afec403 */
[----:B------:R-:W-:Y:S02]  /*216e0*/  ISETP.LT.OR P5, PT, R0, 0x42, !P2 ;  /* 0x000000420000780c */ /* 0x000fe400057a1670 */
[----:B------:R-:W-:-:S04]  /*216f0*/  LOP3.LUT R19, R19, 0x7fffffff, RZ, 0xc0, !PT ;  /* 0x7fffffff13137812 */ /* 0x000fc800078ec0ff */
[----:B------:R-:W-:Y:S02]  /*21700*/  @P0 LOP3.LUT R19, R19, 0x80000000, RZ, 0xfc, !PT ;  /* 0x8000000013130812 */ /* 0x000fe400078efcff */
[----:B------:R-:W-:-:S05]  /*21710*/  LOP3.LUT P0, RZ, R5, 0x40000, RZ, 0xc0, !PT ;  /* 0x0004000005ff7812 */ /* 0x000fca000780c0ff */
[----:B------:R-:W-:-:S05]  /*21720*/  @!P5 IMAD R10, R86, R17, RZ ;  /* 0x00000011560ad224 */ /* 0x000fca00078e02ff */
[----:B------:R0:W-:Y:S01]  /*21730*/  @!P5 STG.E.U8 desc[UR56][R2.64+0x41], R10 ;  /* 0x0000410a0200d986 */ /* 0x0001e2000c101138 */
[----:B------:R-:W-:Y:S02]  /*21740*/  ISETP.LT.OR P5, PT, R0, 0x41, !P0 ;  /* 0x000000410000780c */ /* 0x000fe400047a1670 */
[----:B------:R-:W-:-:S04]  /*21750*/  LOP3.LUT R19, R19, 0xbfffffff, RZ, 0xc0, !PT ;  /* 0xbfffffff13137812 */ /* 0x000fc800078ec0ff */
[----:B------:R-:W-:Y:S02]  /*21760*/  @P3 LOP3.LUT R19, R19, 0x40000000, RZ, 0xfc, !PT ;  /* 0x4000000013133812 */ /* 0x000fe400078efcff */
[----:B------:R-:W-:-:S05]  /*21770*/  ISETP.LT.OR P3, PT, R0, 0x99, !P1 ;  /* 0x000000990000780c */ /* 0x000fca0004f61670 */
        /* <DEDUP_REMOVED lines=13> */
[----:B------:R-:W-:Y:S02]  /*21850*/  ISETP.LT.OR P5, PT, R0, 0x49, !P2 ;  /* 0x000000490000780c */ /* 0x000fe400057a1670 */
[----:B------:R-:W-:-:S04]  /*21860*/  LOP3.LUT R19, R19, 0xefffffff, RZ, 0xc0, !PT ;  /* 0xefffffff13137812 */ /* 0x000fc800078ec0ff */
[----:B------:R-:W-:Y:S02]  /*21870*/  @P3 LOP3.LUT R19, R19, 0x10000000, RZ, 0xfc, !PT ;  /* 0x1000000013133812 */ /* 0x000fe400078efcff */
[----:B------:R-:W-:-:S05]  /*21880*/  ISETP.LT.OR P3, PT, R0, 0x9a, !P1 ;  /* 0x0000009a0000780c */ /* 0x000fca0004f61670 */
[----:B---3--:R-:W-:-:S05]  /*21890*/  @!P5 IMAD R10, R57, R17, RZ ;  /* 0x00000011390ad224 */ /* 0x008fca00078e02ff */
[----:B------:R0:W-:Y:S01]  /*218a0*/  @!P5 STG.E.U8 desc[UR56][R2.64+0x48], R10 ;  /* 0x0000480a0200d986 */ /* 0x0001e2000c101138 */
[----:B------:R-:W-:Y:S02]  /*218b0*/  IMAD.U32 R11, RZ, RZ, UR40 ;  /* 0x00000028ff0b7e24 */ /* 0x000fe4000f8e00ff */
[----:B0-----:R-:W-:-:S05]  /*218c0*/  IMAD.U32 R10, RZ, RZ, UR41 ;  /* 0x00000029ff0a7e24 */ /* 0x001fca000f8e00ff */
[----:B------:R-:W-:-:S04]  /*218d0*/  @!P3 IADD3 R56, P5, P6, R10, UR43, R2 ;  /* 0x0000002b0a38bc10 */ /* 0x000fc8000febe002 */
[----:B------:R-:W-:Y:S02]  /*218e0*/  @!P3 IADD3.X R57, R11, UR42, R3, P5, P6 ;  /* 0x0000002a0b39bc10 */ /* 0x000fe4000afec403 */
[----:B------:R-:W-:-:S13]  /*218f0*/  ISETP.LT.OR P5, PT, R0, 0x4a, !P2 ;  /* 0x0000004a0000780c */ /* 0x000fda00057a1670 */
[----:B----4-:R-:W-:-:S05]  /*21900*/  @!P5 IMAD R10, R58, R17, RZ ;  /* 0x000000113a0ad224 */ /* 0x010fca00078e02ff */
[----:B------:R0:W-:Y:S01]  /*21910*/  @!P5 STG.E.U8 desc[UR56][R2.64+0x49], R10 ;  /* 0x0000490a0200d986 */ /* 0x0001e2000c101138 */
[----:B------:R-:W-:Y:S02]  /*21920*/  ISETP.LT.OR P5, PT, R0, 0x49, !P0 ;  /* 0x000000490000780c */ /* 0x000fe400047a1670 */
[----:B------:R-:W-:-:S04]  /*21930*/  LOP3.LUT R19, R19, 0xffdfffff, RZ, 0xc0, !PT ;  /* 0xffdfffff13137812 */ /* 0x000fc800078ec0ff */
[----:B------:R-:W-:Y:S02]  /*21940*/  @P3 LOP3.LUT R19, R19, 0x200000, RZ, 0xfc, !PT ;  /* 0x0020000013133812 */ /* 0x000fe400078efcff */
[----:B------:R-:W-:-:S05]  /*21950*/  ISETP.LT.OR P3, PT, R0, 0xa1, !P4 ;  /* 0x000000a10000780c */ /* 0x000fca0006761670 */
        /* <DEDUP_REMOVED lines=13> */
[----:B------:R-:W-:Y:S02]  /*21a30*/  ISETP.LT.OR P5, PT, R0, 0x51, !P2 ;  /* 0x000000510000780c */ /* 0x000fe400057a1670 */
[----:B------:R-:W-:-:S04]  /*21a40*/  LOP3.LUT R4, R4, 0xfffdffff, RZ, 0xc0, !PT ;  /* 0xfffdffff04047812 */ /* 0x000fc800078ec0ff */
[----:B------:R-:W-:Y:S02]  /*21a50*/  @P3 LOP3.LUT R4, R4, 0x20000, RZ, 0xfc, !PT ;  /* 0x0002000004043812 */ /* 0x000fe400078efcff */
[----:B------:R-:W-:-:S05]  /*21a60*/  ISETP.LT.OR P3, PT, R0, 0xa2, !P4 ;  /* 0x000000a20000780c */ /* 0x000fca0006761670 */
        /* <DEDUP_REMOVED lines=49> */
[----:B------:R-:W-:Y:S02]  /*21d80*/  ISETP.LT.OR P5, PT, R0, 0x5a, !P0 ;  /* 0x0000005a0000780c */ /* 0x000fe400047a1670 */
[----:B------:R-:W-:-:S04]  /*21d90*/  LOP3.LUT R19, R19, 0xdfffffff, RZ, 0xc0, !PT ;  /* 0xdfffffff13137812 */ /* 0x000fc800078ec0ff */
[----:B------:R-:W-:-:S04]  /*21da0*/  @P3 LOP3.LUT R19, R19, 0x20000000, RZ, 0xfc, !PT ;  /* 0x2000000013133812 */ /* 0x000fc800078efcff */
[----:B------:R-:W-:-:S03]  /*21db0*/  LOP3.LUT R19, R19, 0xf7ffffff, RZ, 0xc0, !PT ;  /* 0xf7ffffff13137812 */ /* 0x000fc600078ec0ff */
[----:B------:R-:W-:Y:S02]  /*21dc0*/  @!P5 IADD3 R10, P6, R2, UR41, RZ ;  /* 0x00000029020adc10 */ /* 0x000fe4000ffde0ff */
[----:B------:R-:W-:Y:S02]  /*21dd0*/  @P2 LOP3.LUT R19, R19, 0x8000000, RZ, 0xfc, !PT ;  /* 0x0800000013132812 */ /* 0x000fe400078efcff */
[----:B------:R-:W-:Y:S01]  /*21de0*/  ISETP.LT.OR P2, PT, R0, 0xb2, !P4 ;  /* 0x000000b20000780c */ /* 0x000fe20006741670 */
[----:B------:R-:W-:Y:S01]  /*21df0*/  @!P5 IMAD R12, R69, R17, RZ ;  /* 0x00000011450cd224 */ /* 0x000fe200078e02ff */
        /* <DEDUP_REMOVED lines=12> */
[----:B------:R0:W-:Y:S01]  /*21ec0*/  @!P5 STG.E.U8 desc[UR56][R8.64+0x40], R10 ;  /* 0x0000400a0800d986 */ /* 0x0001e2000c101138 */
[----:B------:R-:W-:Y:S01]  /*21ed0*/  LOP3.LUT R19, R19, 0xff7fffff, RZ, 0xc0, !PT ;  /* 0xff7fffff13137812 */ /* 0x000fe200078ec0ff */
[----:B0-----:R-:W-:-:S05]  /*21ee0*/  IMAD.U32 R10, RZ, RZ, UR41 ;  /* 0x00000029ff0a7e24 */ /* 0x001fca000f8e00ff */
[----:B------:R-:W-:-:S04]  /*21ef0*/  @!P0 IADD3 R70, P5, P6, R10, UR39, R2 ;  /* 0x000000270a468c10 */ /* 0x000fc8000febe002 */
[----:B------:R-:W-:Y:S02]  /*21f00*/  @!P0 IADD3.X R71, R11, UR38, R3, P5, P6 ;  /* 0x000000260b478c10 */ /* 0x000fe4000afec403 */
[C---:B------:R-:W-:Y:S02]  /*21f10*/  ISETP.LT.OR P5, PT, R0.reuse, 0x42, !P3 ;  /* 0x000000420000780c */ /* 0x040fe40005fa1670 */
        /* <DEDUP_REMOVED lines=36> */
[----:B------:R-:W-:-:S11]  /*22160*/  ISETP.LT.OR P2, PT, R0, 0x49, !P4 ;  /* 0x000000490000780c */ /* 0x000fd60006741670 */
[----:B------:R-:W-:-:S05]  /*22170*/  @!P5 IMAD R10, R48, R17, RZ ;  /* 0x00000011300ad224 */ /* 0x000fca00078e02ff */
[----:B------:R0:W-:Y:S01]  /*22180*/  @!P5 STG.E.U8 desc[UR56][R8.64+0x49], R10 ;  /* 0x0000490a0800d986 */ /* 0x0001e2000c101138 */
[----:B------:R-:W-:Y:S01]  /*22190*/  LOP3.LUT R19, R19, 0xfffff7ff, RZ, 0xc0, !PT ;  /* 0xfffff7ff13137812 */ /* 0x000fe200078ec0ff */
[----:B0-----:R-:W-:-:S03]  /*221a0*/  @!P2 IMAD R10, R49, R17, RZ ;  /* 0x00000011310aa224 */ /* 0x001fc600078e02ff */
[----:B------:R-:W-:Y:S02]  /*221b0*/  @P0 LOP3.LUT R19, R19, 0x800, RZ, 0xfc, !PT ;  /* 0x0000080013130812 */ /* 0x000fe400078efcff */
[----:B------:R0:W-:Y:S01]  /*221c0*/  @!P2 STG.E.U8 desc[UR56][R26.64+0x48], R10 ;  /* 0x0000480a1a00a986 */ /* 0x0001e2000c101138 */
[----:B------:R-:W-:-:S03]  /*221d0*/  ISETP.LT.OR P0, PT, R0, 0xaa, !P1 ;  /* 0x000000aa0000780c */ /* 0x000fc60004f01670 */
[----:B0-----:R-:W2:Y:S04]  /*221e0*/  LDL.LU R26, [R1+0x24] ;  /* 0x00002400011a7983 */ /* 0x001ea80000300800 */
[----:B------:R-:W3:Y:S01]  /*221f0*/  LDL.LU R27, [R1+0x28] ;  /* 0x00002800011b7983 */ /* 0x000ee20000300800 */
[----:B------:R-:W-:Y:S01]  /*22200*/  IMAD.U32 R10, RZ, RZ, UR41 ;  /* 0x00000029ff0a7e24 */ /* 0x000fe2000f8e00ff */
[----:B------:R-:W-:-:S04]  /*22210*/  LOP3.LUT R19, R19, 0xfffffeff, RZ, 0xc0, !PT ;  /* 0xfffffeff13137812 */ /* 0x000fc800078ec0ff */
[----:B------:R-:W-:Y:S02]  /*22220*/  @!P0 IADD3 R48, P5, P6, R10, UR43, R2 ;  /* 0x0000002b0a308c10 */ /* 0x000fe4000febe002 */
[----:B------:R-:W-:Y:S02]  /*22230*/  @P0 LOP3.LUT R19, R19, 0x100, RZ, 0xfc, !PT ;  /* 0x0000010013130812 */ /* 0x000fe400078efcff */
[----:B------:R-:W-:Y:S02]  /*22240*/  @!P0 IADD3.X R49, R11, UR42, R3, P5, P6 ;  /* 0x0000002a0b318c10 */ /* 0x000fe4000afec403 */
[C---:B------:R-:W-:Y:S02]  /*22250*/  ISETP.LT.OR P0, PT, R0.reuse, 0xb1, !P1 ;  /* 0x000000b10000780c */ /* 0x040fe40004f01670 */
[----:B------:R-:W-:-:S11]  /*22260*/  ISETP.LT.OR P2, PT, R0, 0x4a, !P4 ;  /* 0x0000004a0000780c */ /* 0x000fd60006741670 */
[----:B------:R-:W-:Y:S02]  /*22270*/  @!P0 IADD3 R50, P5, P6, R10, UR43, R2 ;  /* 0x0000002b0a328c10 */ /* 0x000fe4000febe002 */
[----:B------:R-:W-:-:S05]  /*22280*/  @!P2 IMAD R10, R53, R17, RZ ;  /* 0x00000011350aa224 */ /* 0x000fca00078e02ff */
[----:B------:R0:W-:Y:S04]  /*22290*/  @!P2 STG.E.U8 desc[UR56][R30.64+0x49], R10 ;  /* 0x0000490a1e00a986 */ /* 0x0001e8000c101138 */
[----:B0-----:R-:W4:Y:S04]  /*222a0*/  LDL.LU R30, [R1+0x2c] ;  /* 0x00002c00011e7983 */ /* 0x001f280000300800 */
[----:B------:R-:W5:Y:S04]  /*222b0*/  LDL.LU R31, [R1+0x30] ;  /* 0x00003000011f7983 */ /* 0x000f680000300800 */
[----:B------:R-:W5:Y:S04]  /*222c0*/  LDL.LU R235, [R1+0x34] ;  /* 0x0000340001eb7983 */ /* 0x000f680000300800 */
[----:B------:R-:W5:Y:S04]  /*222d0*/  LDL.LU R38, [R1+0x38] ;  /* 0x0000380001267983 */ /* 0x000f680000300800 */
[----:B------:R-:W5:Y:S01]  /*222e0*/  LDL.LU R39, [R1+0x3c] ;  /* 0x00003c0001277983 */ /* 0x000f620000300800 */
[----:B------:R-:W-:-:S02]  /*222f0*/  LOP3.LUT R19, R19, 0xffffff7f, RZ, 0xc0, !PT ;  /* 0xffffff7f13137812 */ /* 0x000fc400078ec0ff */
[----:B------:R-:W-:Y:S02]  /*22300*/  @!P0 IADD3.X R51, R11, UR42, R3, P5, P6 ;  /* 0x0000002a0b338c10 */ /* 0x000fe4000afec403 */
[----:B------:R-:W-:Y:S02]  /*22310*/  @P0 LOP3.LUT R19, R19, 0x80, RZ, 0xfc, !PT ;  /* 0x0000008013130812 */ /* 0x000fe400078efcff */
[----:B------:R-:W-:Y:S01]  /*22320*/  ISETP.LT.OR P0, PT, R0, 0xb2, !P1 ;  /* 0x000000b20000780c */ /* 0x000fe20004f01670 */
[----:B------:R-:W-:Y:S01]  /*22330*/  IMAD.U32 R10, RZ, RZ, UR41 ;  /* 0x00000029ff0a7e24 */ /* 0x000fe2000f8e00ff */
[----:B------:R-:W-:-:S11]  /*22340*/  LOP3.LUT R19, R19, 0xffffffbf, RZ, 0xc0, !PT ;  /* 0xffffffbf13137812 */ /* 0x000fd600078ec0ff */
[----:B------:R-:W-:-:S04]  /*22350*/  @!P0 IADD3 R52, P5, P6, R10, UR43, R2 ;  /* 0x0000002b0a348c10 */ /* 0x000fc8000febe002 */
[----:B------:R-:W-:Y:S02]  /*22360*/  @!P0 IADD3.X R53, R11, UR42, R3, P5, P6 ;  /* 0x0000002a0b358c10 */ /* 0x000fe4000afec403 */
[C---:B------:R-:W-:Y:S02]  /*22370*/  ISETP.LT.OR P5, PT, R0.reuse, 0x51, !P3 ;  /* 0x000000510000780c */ /* 0x040fe40005fa1670 */
[----:B------:R-:W-:Y:S02]  /*22380*/  @P0 LOP3.LUT R19, R19, 0x40, RZ, 0xfc, !PT ;  /* 0x0000004013130812 */ /* 0x000fe400078efcff */
[----:B------:R-:W-:-:S09]  /*22390*/  ISETP.LT.OR P0, PT, R0, 0xb9, !P1 ;  /* 0x000000b90000780c */ /* 0x000fd20004f01670 */
        /* <DEDUP_REMOVED lines=8> */
[----:B------:R-:W-:Y:S02]  /*22420*/  @P0 LOP3.LUT R19, R19, 0x20, RZ, 0xfc, !PT ;  /* 0x0000002013130812 */ /* 0x000fe400078efcff */
[----:B------:R-:W-:Y:S02]  /*22430*/  ISETP.LT.OR P0, PT, R0, 0xba, !P1 ;  /* 0x000000ba0000780c */ /* 0x000fe40004f01670 */
[----:B------:R-:W-:-:S11]  /*22440*/  LOP3.LUT R19, R19, 0xfffffff7, RZ, 0xc0, !PT ;  /* 0xfffffff713137812 */ /* 0x000fd600078ec0ff */
[----:B------:R-:W-:-:S04]  /*22450*/  @P0 LOP3.LUT R19, R19, 0x8, RZ, 0xfc, !PT ;  /* 0x0000000813130812 */ /* 0x000fc800078efcff */
[----:B------:R-:W-:Y:S01]  /*22460*/  LOP3.LUT R19, R19, 0xfbffffff, RZ, 0xc0, !PT ;  /* 0xfbffffff13137812 */ /* 0x000fe200078ec0ff */
[----:B------:R-:W-:Y:S02]  /*22470*/  IMAD.MOV.U32 R232, RZ, RZ, R32 ;  /* 0x000000ffffe87224 */ /* 0x000fe400078e0020 */
[----:B------:R-:W-:Y:S02]  /*22480*/  IMAD.MOV.U32 R233, RZ, RZ, R33 ;  /* 0x000000ffffe97224 */ /* 0x000fe400078e0021 */
[----:B--2---:R-:W-:-:S05]  /*22490*/  @!P5 IMAD R10, R26, R17, RZ ;  /* 0x000000111a0ad224 */ /* 0x004fca00078e02ff */
[----:B------:R3:W-:Y:S02]  /*224a0*/  @!P5 STG.E.U8 desc[UR56][R8.64+0x51], R10 ;  /* 0x0000510a0800d986 */ /* 0x0007e4000c101138 */
[----:B---3--:R-:W-:-:S05]  /*224b0*/  @!P2 IMAD R10, R27, R17, RZ ;  /* 0x000000111b0aa224 */ /* 0x008fca00078e02ff */
[----:B------:R0:W-:Y:S02]  /*224c0*/  @!P2 STG.E.U8 desc[UR56][R24.64+0x50], R10 ;  /* 0x0000500a1800a986 */ /* 0x0001e4000c101138 */
[----:B0-----:R-:W-:-:S05]  /*224d0*/  IMAD.U32 R10, RZ, RZ, UR41 ;  /* 0x00000029ff0a7e24 */ /* 0x001fca000f8e00ff */
[----:B------:R-:W-:-:S04]  /*224e0*/  @!P0 IADD3 R24, P5, P6, R10, UR43, R2 ;  /* 0x0000002b0a188c10 */ /* 0x000fc8000febe002 */
[----:B------:R-:W-:Y:S02]  /*224f0*/  @!P0 IADD3.X R25, R11, UR42, R3, P5, P6 ;  /* 0x0000002a0b198c10 */ /* 0x000fe4000afec403 */
[C---:B------:R-:W-:Y:S02]  /*22500*/  ISETP.LT.OR P0, PT, R0.reuse, 0xc1, !P4 ;  /* 0x000000c10000780c */ /* 0x040fe40006701670 */
[----:B------:R-:W-:-:S11]  /*22510*/  ISETP.LT.OR P2, PT, R0, 0x52, !P4 ;  /* 0x000000520000780c */ /* 0x000fd60006741670 */
[----:B------:R-:W-:Y:S02]  /*22520*/  @!P0 IADD3 R26, P5, P6, R10, UR39, R2 ;  /* 0x000000270a1a8c10 */ /* 0x000fe4000febe002 */
[----:B------:R-:W-:Y:S02]  /*22530*/  @P0 LOP3.LUT R19, R19, 0x4000000, RZ, 0xfc, !PT ;  /* 0x0400000013130812 */ /* 0x000fe400078efcff */
[----:B------:R-:W-:Y:S02]  /*22540*/  @!P0 IADD3.X R27, R11, UR38, R3, P5, P6 ;  /* 0x000000260b1b8c10 */ /* 0x000fe4000afec403 */
[----:B------:R-:W-:Y:S01]  /*22550*/  ISETP.LT.OR P0, PT, R0, 0xc2, !P4 ;  /* 0x000000c20000780c */ /* 0x000fe20006701670 */
[----:B----4-:R-:W-:-:S05]  /*22560*/  @!P2 IMAD R10, R30, R17, RZ ;  /* 0x000000111e0aa224 */ /* 0x010fca00078e02ff */
        /* <DEDUP_REMOVED lines=8> */
[----:B-----5:R-:W-:-:S05]  /*225f0*/  @!P5 IMAD R10, R31, R17, RZ ;  /* 0x000000111f0ad224 */ /* 0x020fca00078e02ff */
        /* <DEDUP_REMOVED lines=24> */
[----:B------:R-:W-:Y:S02]  /*22780*/  LOP3.LUT R19, R19, 0xffefffff, RZ, 0xc0, !PT ;  /* 0xffefffff13137812 */ /* 0x000fe400078ec0ff */
[----:B------:R-:W-:Y:S02]  /*22790*/  @!P2 IADD3.X R35, R11, UR38, R3, P5, P6 ;  /* 0x000000260b23ac10 */ /* 0x000fe4000afec403 */
[----:B------:R-:W-:Y:S01]  /*227a0*/  @P2 LOP3.LUT R19, R19, 0x100000, RZ, 0xfc, !PT ;  /* 0x0010000013132812 */ /* 0x000fe200078efcff */
[----:B0-----:R-:W-:Y:S01]  /*227b0*/  IMAD.U32 R10, RZ, RZ, UR41 ;  /* 0x00000029ff0a7e24 */ /* 0x001fe2000f8e00ff */
[----:B------:R-:W-:-:S05]  /*227c0*/  LOP3.LUT P2, RZ, R5, 0x10000, RZ, 0xc0, !PT ;  /* 0x0001000005ff7812 */ /* 0x000fca000784c0ff */
[----:B------:R-:W-:Y:S02]  /*227d0*/  @!P0 IADD3 R36, P5, P6, R10, UR39, R2 ;  /* 0x000000270a248c10 */ /* 0x000fe4000febe002 */
[----:B------:R-:W-:Y:S02]  /*227e0*/  LOP3.LUT R19, R19, 0xfffbffff, RZ, 0xc0, !PT ;  /* 0xfffbffff13137812 */ /* 0x000fe400078ec0ff */
[----:B------:R-:W-:Y:S02]  /*227f0*/  @!P0 IADD3.X R37, R11, UR38, R3, P5, P6 ;  /* 0x000000260b258c10 */ /* 0x000fe4000afec403 */
[C---:B------:R-:W-:Y:S02]  /*22800*/  ISETP.LT.OR P5, PT, R0.reuse, 0x41, !P2 ;  /* 0x000000410000780c */ /* 0x040fe400057a1670 */
[----:B------:R-:W-:Y:S02]  /*22810*/  @P0 LOP3.LUT R19, R19, 0x40000, RZ, 0xfc, !PT ;  /* 0x0004000013130812 */ /* 0x000fe400078efcff */
[----:B------:R-:W-:-:S02]  /*22820*/  ISETP.LT.OR P0, PT, R0, 0xd9, !P4 ;  /* 0x000000d90000780c */ /* 0x000fc40006701670 */
[----:B------:R-:W-:-:S07]  /*22830*/  LOP3.LUT R19, R19, 0xfffdffff, RZ, 0xc0, !PT ;  /* 0xfffdffff13137812 */ /* 0x000fce00078ec0ff */
[----:B------:R-:W-:-:S05]  /*22840*/  @!P5 IMAD R216, R216, R17, RZ ;  /* 0x00000011d8d8d224 */ /* 0x000fca00078e02ff */
[----:B------:R-:W-:Y:S01]  /*22850*/  @!P5 STG.E.U8 desc[UR56][R6.64+0x40], R216 ;  /* 0x000040d80600d986 */ /* 0x000fe2000c101138 */
[----:B------:R-:W-:Y:S02]  /*22860*/  @!P0 IADD3 R38, P5, P6, R10, UR39, R2 ;  /* 0x000000270a268c10 */ /* 0x000fe4000febe002 */
[----:B------:R-:W-:Y:S02]  /*22870*/  @P0 LOP3.LUT R19, R19, 0x20000, RZ, 0xfc, !PT ;  /* 0x0002000013130812 */ /* 0x000fe400078efcff */
[----:B------:R-:W-:Y:S02]  /*22880*/  @!P0 IADD3.X R39, R11, UR38, R3, P5, P6 ;  /* 0x000000260b278c10 */ /* 0x000fe4000afec403 */
[C---:B------:R-:W-:Y:S02]  /*22890*/  ISETP.LT.OR P5, PT, R0.reuse, 0x42, !P2 ;  /* 0x000000420000780c */ /* 0x040fe400057a1670 */
[----:B------:R-:W-:-:S11]  /*228a0*/  ISETP.LT.OR P0, PT, R0, 0x41, !P1 ;  /* 0x000000410000780c */ /* 0x000fd60004f01670 */
[-C--:B------:R-:W-:Y:S02]  /*228b0*/  @!P5 IMAD R217, R217, R17.reuse, RZ ;  /* 0x00000011d9d9d224 */ /* 0x080fe400078e02ff */
[----:B------:R-:W-:-:S03]  /*228c0*/  @!P0 IMAD R218, R218, R17, RZ ;  /* 0x00000011dada8224 */ /* 0x000fc600078e02ff */
[----:B------:R-:W-:Y:S04]  /*228d0*/  @!P5 STG.E.U8 desc[UR56][R6.64+0x41], R217 ;  /* 0x000041d90600d986 */ /* 0x000fe8000c101138 */
[----:B------:R0:W-:Y:S01]  /*228e0*/  @!P0 STG.E.U8 desc[UR56][R232.64+0x40], R218 ;  /* 0x000040dae8008986 */ /* 0x0001e2000c101138 */
[----:B------:R-:W-:Y:S01]  /*228f0*/  ISETP.LT.OR P0, PT, R0, 0xda, !P4 ;  /* 0x000000da0000780c */ /* 0x000fe20006701670 */
[----:B------:R-:W-:Y:S01]  /*22900*/  IMAD.U32 R236, RZ, RZ, UR41 ;  /* 0x00000029ffec7e24 */ /* 0x000fe2000f8e00ff */
[----:B------:R-:W-:Y:S01]  /*22910*/  LOP3.LUT R19, R19, 0xffffbfff, RZ, 0xc0, !PT ;  /* 0xffffbfff13137812 */ /* 0x000fe200078ec0ff */
[----:B------:R-:W-:-:S10]  /*22920*/  IMAD.U32 R10, RZ, RZ, UR40 ;  /* 0x00000028ff0a7e24 */ /* 0x000fd4000f8e00ff */
[----:B------:R-:W-:Y:S02]  /*22930*/  @!P0 IADD3 R236, P4, P5, R236, UR39, R2 ;  /* 0x00000027ecec8c10 */ /* 0x000fe4000fd9e002 */
[----:B------:R-:W-:Y:S02]  /*22940*/  @P0 LOP3.LUT R19, R19, 0x4000, RZ, 0xfc, !PT ;  /* 0x0000400013130812 */ /* 0x000fe400078efcff */
[----:B------:R-:W-:Y:S02]  /*22950*/  @!P0 IADD3.X R237, R10, UR38, R3, P4, P5 ;  /* 0x000000260aed8c10 */ /* 0x000fe4000a7ea403 */
[C---:B------:R-:W-:Y:S02]  /*22960*/  ISETP.LT.OR P0, PT, R0.reuse, 0x42, !P1 ;  /* 0x000000420000780c */ /* 0x040fe40004f01670 */
[----:B------:R-:W-:Y:S01]  /*22970*/  ISETP.LT.OR P6, PT, R0, 0xc1, !P1 ;  /* 0x000000c10000780c */ /* 0x000fe20004fc1670 */
[----:B0-----:R-:W-:-:S10]  /*22980*/  IMAD.U32 R232, RZ, RZ, UR41 ;  /* 0x00000029ffe87e24 */ /* 0x001fd4000f8e00ff */
[----:B------:R-:W-:-:S05]  /*22990*/  @!P0 IMAD R219, R219, R17, RZ ;  /* 0x00000011dbdb8224 */ /* 0x000fca00078e02ff */
[----:B------:R0:W-:Y:S01]  /*229a0*/  @!P0 STG.E.U8 desc[UR56][R140.64+0x41], R219 ;  /* 0x000041db8c008986 */ /* 0x0001e2000c101138 */
[----:B------:R-:W-:Y:S01]  /*229b0*/  ISETP.LT.OR P0, PT, R0, 0xc2, !P1 ;  /* 0x000000c20000780c */ /* 0x000fe20004f01670 */
[----:B------:R-:W-:Y:S01]  /*229c0*/  IMAD.U32 R218, RZ, RZ, UR41 ;  /* 0x00000029ffda7e24 */ /* 0x000fe2000f8e00ff */
[----:B------:R-:W-:Y:S02]  /*229d0*/  @!P6 IADD3 R232, P4, P5, R232, UR43, R2 ;  /* 0x0000002be8e8ec10 */ /* 0x000fe4000fd9e002 */
[----:B------:R-:W-:Y:S02]  /*229e0*/  LOP3.LUT R19, R19, 0xffffdfff, RZ, 0xc0, !PT ;  /* 0xffffdfff13137812 */ /* 0x000fe400078ec0ff */
[----:B------:R-:W-:Y:S02]  /*229f0*/  @!P6 IADD3.X R233, R10, UR42, R3, P4, P5 ;  /* 0x0000002a0ae9ec10 */ /* 0x000fe4000a7ea403 */
[----:B------:R-:W-:Y:S01]  /*22a00*/  @P6 LOP3.LUT R19, R19, 0x2000, RZ, 0xfc, !PT ;  /* 0x0000200013136812 */ /* 0x000fe200078efcff */
[----:B------:R-:W-:-:S02]  /*22a10*/  IMAD.U32 R14, RZ, RZ, UR41 ;  /* 0x00000029ff0e7e24 */ /* 0x000fc4000f8e00ff */
[----:B------:R-:W-:Y:S01]  /*22a20*/  IMAD.U32 R12, RZ, RZ, UR40 ;  /* 0x00000028ff0c7e24 */ /* 0x000fe2000f8e00ff */
[----:B0-----:R-:W2:Y:S01]  /*22a30*/  LDL.LU.64 R140, [R1+0x400] ;  /* 0x00040000018c7983 */ /* 0x001ea20000300a00 */
[----:B------:R-:W-:Y:S02]  /*22a40*/  @!P0 IADD3 R218, P4, P5, R218, UR43, R2 ;  /* 0x0000002bdada8c10 */ /* 0x000fe4000fd9e002 */
[----:B------:R-:W-:Y:S02]  /*22a50*/  LOP3.LUT R19, R19, 0xfffffbff, RZ, 0xc0, !PT ;  /* 0xfffffbff13137812 */ /* 0x000fe400078ec0ff */
[----:B------:R-:W-:Y:S02]  /*22a60*/  @!P0 IADD3.X R219, R10, UR42, R3, P4, P5 ;  /* 0x0000002a0adb8c10 */ /* 0x000fe4000a7ea403 */
[----:B------:R-:W-:Y:S02]  /*22a70*/  ISETP.LT.OR P4, PT, R0, 0x49, !P2 ;  /* 0x000000490000780c */ /* 0x000fe40005781670 */
[----:B------:R-:W-:-:S02]  /*22a80*/  @P0 LOP3.LUT R19, R19, 0x400, RZ, 0xfc, !PT ;  /* 0x0000040013130812 */ /* 0x000fc400078efcff */
[----:B------:R-:W-:Y:S01]  /*22a90*/  ISETP.LT.OR P0, PT, R0, 0xc9, !P1 ;  /* 0x000000c90000780c */ /* 0x000fe20004f01670 */
[----:B------:R-:W-:Y:S01]  /*22aa0*/  IMAD.U32 R10, RZ, RZ, UR41 ;  /* 0x00000029ff0a7e24 */ /* 0x000fe2000f8e00ff */
        /* <DEDUP_REMOVED lines=12> */
[C---:B------:R-:W-:Y:S02]  /*22b70*/  ISETP.LT.OR P0, PT, R0.reuse, 0xca, !P1 ;  /* 0x000000ca0000780c */ /* 0x040fe40004f01670 */
[----:B------:R-:W-:Y:S02]  /*22b80*/  ISETP.LT.OR P6, PT, R0, 0x4a, !P1 ;  /* 0x0000004a0000780c */ /* 0x000fe40004fc1670 */
[----:B------:R-:W-:Y:S01]  /*22b90*/  LOP3.LUT R19, R19, 0xffffffef, RZ, 0xc0, !PT ;  /* 0xffffffef13137812 */ /* 0x000fe200078ec0ff */
[----:B------:R-:W-:-:S02]  /*22ba0*/  IMAD.U32 R13, RZ, RZ, UR40 ;  /* 0x00000028ff0d7e24 */ /* 0x000fc4000f8e00ff */
[----:B------:R-:W-:Y:S02]  /*22bb0*/  IMAD.U32 R22, RZ, RZ, UR41 ;  /* 0x00000029ff167e24 */ /* 0x000fe4000f8e00ff */
[----:B------:R-:W-:Y:S02]  /*22bc0*/  IMAD.U32 R20, RZ, RZ, UR40 ;  /* 0x00000028ff147e24 */ /* 0x000fe4000f8e00ff */
[----:B------:R-:W-:Y:S01]  /*22bd0*/  IMAD.U32 R21, RZ, RZ, UR40 ;  /* 0x00000028ff157e24 */ /* 0x000fe2000f8e00ff */
[----:B0-----:R-:W3:Y:S01]  /*22be0*/  LDL.LU.64 R142, [R1+0x3f8] ;  /* 0x0003f800018e7983 */ /* 0x001ee20000300a00 */
[----:B------:R-:W-:Y:S02]  /*22bf0*/  @!P0 IADD3 R14, P4, P5, R14, UR43, R2 ;  /* 0x0000002b0e0e8c10 */ /* 0x000fe4000fd9e002 */
[----:B------:R-:W-:Y:S01]  /*22c00*/  @P0 LOP3.LUT R19, R19, 0x10, RZ, 0xfc, !PT ;  /* 0x0000001013130812 */ /* 0x000fe200078efcff */
[----:B------:R-:W-:Y:S01]  /*22c10*/  @!P6 IMAD R223, R223, R17, RZ ;  /* 0x00000011dfdfe224 */ /* 0x000fe200078e02ff */
[----:B------:R-:W-:-:S02]  /*22c20*/  @!P0 IADD3.X R15, R12, UR42, R3, P4, P5 ;  /* 0x0000002a0c0f8c10 */ /* 0x000fc4000a7ea403 */
[C---:B------:R-:W-:Y:S02]  /*22c30*/  ISETP.LT.OR P0, PT, R0.reuse, 0xd1, !P1 ;  /* 0x000000d10000780c */ /* 0x040fe40004f01670 */
[----:B------:R0:W-:Y:S01]  /*22c40*/  @!P6 STG.E.U8 desc[UR56][R144.64+0x49], R223 ;  /* 0x000049df9000e986 */ /* 0x0001e2000c101138 */
[----:B------:R-:W-:Y:S01]  /*22c50*/  ISETP.LT.OR P6, PT, R0, 0xd2, !P1 ;  /* 0x000000d20000780c */ /* 0x000fe20004fc1670 */
[----:B------:R-:W-:Y:S01]  /*22c60*/  IMAD.U32 R12, RZ, RZ, UR41 ;  /* 0x00000029ff0c7e24 */ /* 0x000fe2000f8e00ff */
[----:B------:R-:W-:-:S08]  /*22c70*/  LOP3.LUT R19, R19, 0xfffffffb, RZ, 0xc0, !PT ;  /* 0xfffffffb13137812 */ /* 0x000fd000078ec0ff */
[--C-:B------:R-:W-:Y:S01]  /*22c80*/  @!P0 IADD3 R12, P4, P5, R12, UR43, R2.reuse ;  /* 0x0000002b0c0c8c10 */ /* 0x100fe2000fd9e002 */
[----:B------:R-:W-:Y:S01]  /*22c90*/  IMAD.U32 R216, RZ, RZ, UR41 ;  /* 0x00000029ffd87e24 */ /* 0x000fe2000f8e00ff */
[----:B0-----:R-:W4:Y:S02]  /*22ca0*/  LDL.LU.64 R144, [R1+0x3f0] ;  /* 0x0003f00001907983 */ /* 0x001f240000300a00 */
[--C-:B------:R-:W-:Y:S02]  /*22cb0*/  @!P0 IADD3.X R13, R13, UR42, R3.reuse, P4, P5 ;  /* 0x0000002a0d0d8c10 */ /* 0x100fe4000a7ea403 */
[----:B------:R-:W-:Y:S02]  /*22cc0*/  @!P6 IADD3 R22, P4, P5, R22, UR43, R2 ;  /* 0x0000002b1616ec10 */ /* 0x000fe4000fd9e002 */
[----:B------:R-:W-:Y:S02]  /*22cd0*/  @P0 LOP3.LUT R19, R19, 0x4, RZ, 0xfc, !PT ;  /* 0x0000000413130812 */ /* 0x000fe400078efcff */
[----:B------:R-:W-:-:S02]  /*22ce0*/  @!P6 IADD3.X R23, R20, UR42, R3, P4, P5 ;  /* 0x0000002a1417ec10 */ /* 0x000fc4000a7ea403 */
[----:B------:R-:W-:Y:S02]  /*22cf0*/  ISETP.LT.OR P4, PT, R0, 0x51, !P2 ;  /* 0x000000510000780c */ /* 0x000fe40005781670 */
[----:B------:R-:W-:-:S04]  /*22d00*/  LOP3.LUT R19, R19, 0xfffffffe, RZ, 0xc0, !PT ;  /* 0xfffffffe13137812 */ /* 0x000fc800078ec0ff */
[----:B------:R-:W-:Y:S02]  /*22d10*/  @P6 LOP3.LUT R19, R19, 0x1, RZ, 0xfc, !PT ;  /* 0x0000000113136812 */ /* 0x000fe400078efcff */
[----:B------:R-:W-:Y:S01]  /*22d20*/  ISETP.LT.OR P6, PT, R0, 0xd9, !P1 ;  /* 0x000000d90000780c */ /* 0x000fe20004fc1670 */
[----:B------:R-:W-:-:S04]  /*22d30*/  IMAD.U32 R20, RZ, RZ, UR41 ;  /* 0x00000029ff147e24 */ /* 0x000fc8000f8e00ff */
[----:B------:R-:W-:-:S05]  /*22d40*/  @!P4 IMAD R224, R224, R17, RZ ;  /* 0x00000011e0e0c224 */ /* 0x000fca00078e02ff */
[----:B------:R-:W-:Y:S03]  /*22d50*/  @!P4 STG.E.U8 desc[UR56][R6.64+0x50], R224 ;  /* 0x000050e00600c986 */ /* 0x000fe6000c101138 */
[----:B------:R-:W-:-:S04]  /*22d60*/  @!P6 IADD3 R20, P4, P5, R20, UR43, R2 ;  /* 0x0000002b1414ec10 */ /* 0x000fc8000fd9e002 */
[----:B------:R-:W-:Y:S02]  /*22d70*/  @!P6 IADD3.X R21, R21, UR42, R3, P4, P5 ;  /* 0x0000002a1515ec10 */ /* 0x000fe4000a7ea403 */
[C---:B------:R-:W-:Y:S02]  /*22d80*/  ISETP.LT.OR P4, PT, R0.reuse, 0x52, !P2 ;  /* 0x000000520000780c */ /* 0x040fe40005781670 */
[C---:B------:R-:W-:Y:S02]  /*22d90*/  ISETP.LT.OR P5, PT, R0.reuse, 0x51, !P1 ;  /* 0x000000510000780c */ /* 0x040fe40004fa1670 */
[----:B------:R-:W-:Y:S01]  /*22da0*/  ISETP.LT.OR P1, PT, R0, 0xda, !P1 ;  /* 0x000000da0000780c */ /* 0x000fe20004f21670 */
[----:B------:R-:W-:Y:S01]  /*22db0*/  IMAD.U32 R217, RZ, RZ, UR40 ;  /* 0x00000028ffd97e24 */ /* 0x000fe2000f8e00ff */
[----:B------:R-:W-:-:S07]  /*22dc0*/  LOP3.LUT P0, RZ, R5, 0x8000, RZ, 0xc0, !PT ;  /* 0x0000800005ff7812 */ /* 0x000fce000780c0ff */
[-C--:B------:R-:W-:Y:S02]  /*22dd0*/  @!P4 IMAD R225, R225, R17.reuse, RZ ;  /* 0x00000011e1e1c224 */ /* 0x080fe400078e02ff */
[----:B------:R-:W-:Y:S01]  /*22de0*/  @!P5 IMAD R226, R226, R17, RZ ;  /* 0x00000011e2e2d224 */ /* 0x000fe200078e02ff */
[----:B------:R-:W-:Y:S02]  /*22df0*/  LOP3.LUT R5, R5, 0xfffffdff, RZ, 0xc0, !PT ;  /* 0xfffffdff05057812 */ /* 0x000fe400078ec0ff */
[----:B------:R-:W-:Y:S04]  /*22e00*/  @!P4 STG.E.U8 desc[UR56][R6.64+0x51], R225 ;  /* 0x000051e10600c986 */ /* 0x000fe8000c101138 */
[----:B------:R0:W-:Y:S01]  /*22e10*/  @!P5 STG.E.U8 desc[UR56][R146.64+0x50], R226 ;  /* 0x000050e29200d986 */ /* 0x0001e2000c101138 */
[----:B------:R-:W-:-:S02]  /*22e20*/  @!P1 IADD3 R216, P4, P5, R216, UR43, R2 ;  /* 0x0000002bd8d89c10 */ /* 0x000fc4000fd9e002 */
[----:B------:R-:W-:Y:S02]  /*22e30*/  @P6 LOP3.LUT R5, R5, 0x200, RZ, 0xfc, !PT ;  /* 0x0000020005056812 */ /* 0x000fe400078efcff */
[----:B------:R-:W-:Y:S02]  /*22e40*/  LOP3.LUT P6, RZ, R4, 0x2000000, RZ, 0xc0, !PT ;  /* 0x0200000004ff7812 */ /* 0x000fe400078cc0ff */
[----:B------:R-:W-:Y:S02]  /*22e50*/  @!P1 IADD3.X R217, R217, UR42, R3, P4, P5 ;  /* 0x0000002ad9d99c10 */ /* 0x000fe4000a7ea403 */
[----:B------:R-:W-:Y:S01]  /*22e60*/  ISETP.LT.OR P4, PT, R0, 0x59, !P2 ;  /* 0x000000590000780c */ /* 0x000fe20005781670 */
[----:B0-----:R-:W5:Y:S08]  /*22e70*/  LDL.LU.64 R146, [R1+0x3e8] ;  /* 0x0003e80001927983 */ /* 0x001f700000300a00 */
[----:B------:R-:W-:-:S04]  /*22e80*/  @!P6 IMAD R227, R227, R17, RZ ;  /* 0x00000011e3e3e224 */ /* 0x000fc800078e02ff */
[----:B------:R-:W-:Y:S01]  /*22e90*/  @!P4 IMAD R228, R228, R17, RZ ;  /* 0x00000011e4e4c224 */ /* 0x000fe200078e02ff */
[----:B------:R0:W-:Y:S04]  /*22ea0*/  @!P6 STG.E.U8 desc[UR56][R148.64+0x51], R227 ;  /* 0x000051e39400e986 */ /* 0x0001e8000c101138 */
[----:B------:R-:W-:Y:S01]  /*22eb0*/  @!P4 STG.E.U8 desc[UR56][R6.64+0x58], R228 ;  /* 0x000058e40600c986 */ /* 0x000fe2000c101138 */
[----:B------:R-:W-:Y:S02]  /*22ec0*/  ISETP.LT.OR P4, PT, R0, 0x5a, !P2 ;  /* 0x0000005a0000780c */ /* 0x000fe40005781670 */
[----:B------:R-:W-:Y:S02]  /*22ed0*/  LOP3.LUT R5, R5, 0xfffffbff, RZ, 0xc0, !PT ;  /* 0xfffffbff05057812 */ /* 0x000fe400078ec0ff */
[----:B------:R-:W-:-:S02]  /*22ee0*/  ISETP.GE.AND P6, PT, R234, 0x1, PT ;  /* 0x00000001ea00780c */ /* 0x000fc40003fc6270 */
[----:B------:R-:W-:Y:S01]  /*22ef0*/  @P1 LOP3.LUT R5, R5, 0x400, RZ, 0xfc, !PT ;  /* 0x0000040005051812 */ /* 0x000fe200078efcff */
[----:B0-----:R-:W4:Y:S01]  /*22f00*/  LDL.LU.64 R148, [R1+0x3e0] ;  /* 0x0003e00001947983 */ /* 0x001f220000300a00 */
[----:B------:R-:W-:-:S05]  /*22f10*/  LOP3.LUT P1, RZ, R4, 0x400000, RZ, 0xc0, !PT ;  /* 0x0040000004ff7812 */ /* 0x000fca000782c0ff */
[----:B------:R-:W-:Y:S01]  /*22f20*/  @!P4 IMAD R229, R229, R17, RZ ;  /* 0x00000011e5e5c224 */ /* 0x000fe200078e02ff */
[----:B------:R-:W-:-:S04]  /*22f30*/  LOP3.LUT P5, RZ, R4, 0x10000, RZ, 0xc0, !PT ;  /* 0x0001000004ff7812 */ /* 0x000fc800078ac0ff */
[----:B------:R-:W-:Y:S01]  /*22f40*/  @!P4 STG.E.U8 desc[UR56][R6.64+0x59], R229 ;  /* 0x000059e50600c986 */ /* 0x000fe2000c101138 */
[----:B------:R-:W-:Y:S02]  /*22f50*/  ISETP.LT.OR P4, PT, R0, 0x61, !P6 ;  /* 0x000000610000780c */ /* 0x000fe40007781670 */
[----:B------:R-:W-:-:S06]  /*22f60*/  @!P1 IMAD R230, R230, R17, RZ ;  /* 0x00000011e6e69224 */ /* 0x000fcc00078e02ff */
[-C--:B------:R-:W-:Y:S01]  /*22f70*/  @!P5 IMAD R231, R231, R17.reuse, RZ ;  /* 0x00000011e7e7d224 */ /* 0x080fe200078e02ff */
[----:B------:R0:W-:Y:S04]  /*22f80*/  @!P1 STG.E.U8 desc[UR56][R150.64+0x58], R230 ;  /* 0x000058e696009986 */ /* 0x0001e8000c101138 */
[----:B------:R-:W-:Y:S01]  /*22f90*/  @!P4 IMAD R200, R200, R17, RZ ;  /* 0x00000011c8c8c224 */ /* 0x000fe200078e02ff */
[----:B------:R1:W-:Y:S04]  /*22fa0*/  @!P5 STG.E.U8 desc[UR56][R120.64+0x59], R231 ;  /* 0x000059e77800d986 */ /* 0x0003e8000c101138 */
[----:B------:R1:W-:Y:S01]  /*22fb0*/  @!P4 STG.E.U8 desc[UR56][R2.64+0x60], R200 ;  /* 0x000060c80200c986 */ /* 0x0003e2000c101138 */
[----:B------:R-:W-:-:S03]  /*22fc0*/  ISETP.LT.OR P4, PT, R0, 0x62, !P6 ;  /* 0x000000620000780c */ /* 0x000fc60007781670 */
[----:B0-----:R-:W4:Y:S01]  /*22fd0*/  LDL.LU.64 R150, [R1+0x3d8] ;  /* 0x0003d80001967983 */ /* 0x001f220000300a00 */
[----:B------:R-:W-:-:S09]  /*22fe0*/  LOP3.LUT P1, RZ, R5, 0x20, RZ, 0xc0, !PT ;  /* 0x0000002005ff7812 */ /* 0x000fd2000782c0ff */
[----:B------:R-:W-:Y:S01]  /*22ff0*/  @!P4 IMAD R201, R201, R17, RZ ;  /* 0x00000011c9c9c224 */ /* 0x000fe200078e02ff */
[----:B-1----:R-:W4:Y:S04]  /*23000*/  LDL.LU.64 R120, [R1+0x3d0] ;  /* 0x0003d00001787983 */ /* 0x002f280000300a00 */
[----:B------:R0:W-:Y:S01]  /*23010*/  @!P4 STG.E.U8 desc[UR56][R2.64+0x61], R201 ;  /* 0x000061c90200c986 */ /* 0x0001e2000c101138 */
[----:B------:R-:W-:-:S13]  /*23020*/  ISETP.LT.OR P4, PT, R0, 0x61, !P0 ;  /* 0x000000610000780c */ /* 0x000fda0004781670 */
[----:B------:R-:W-:Y:S01]  /*23030*/  @!P4 IADD3 R200, P5, R2, UR41, RZ ;  /* 0x0000002902c8cc10 */ /* 0x000fe2000ffbe0ff */
[----:B------:R-:W-:-:S03]  /*23040*/  @!P4 IMAD R202, R202, R17, RZ ;  /* 0x00000011cacac224 */ /* 0x000fc600078e02ff */
[----:B0-----:R-:W-:-:S05]  /*23050*/  @!P4 IADD3.X R201, R3, UR40, RZ, P5, !PT ;  /* 0x0000002803c9cc10 */ /* 0x001fca000affe4ff */
[----:B------:R0:W-:Y:S01]  /*23060*/  @!P4 STG.E.U8 desc[UR56][R200.64+0x60], R202 ;  /* 0x000060cac800c986 */ /* 0x0001e2000c101138 */
[----:B------:R-:W-:-:S13]  /*23070*/  ISETP.LT.OR P4, PT, R0, 0x62, !P0 ;  /* 0x000000620000780c */ /* 0x000fda0004781670 */
[----:B0-----:R-:W-:Y:S01]  /*23080*/  @!P4 IADD3 R200, P5, R2, UR41, RZ ;  /* 0x0000002902c8cc10 */ /* 0x001fe2000ffbe0ff */
[----:B------:R-:W-:-:S03]  /*23090*/  @!P4 IMAD R203, R203, R17, RZ ;  /* 0x00000011cbcbc224 */ /* 0x000fc600078e02ff */
[----:B------:R-:W-:-:S05]  /*230a0*/  @!P4 IADD3.X R201, R3, UR40, RZ, P5, !PT ;  /* 0x0000002803c9cc10 */ /* 0x000fca000affe4ff */
[----:B------:R0:W-:Y:S01]  /*230b0*/  @!P4 STG.E.U8 desc[UR56][R200.64+0x61], R203 ;  /* 0x000061cbc800c986 */ /* 0x0001e2000c101138 */
[----:B------:R-:W-:-:S13]  /*230c0*/  ISETP.LT.OR P4, PT, R0, 0x69, !P6 ;  /* 0x000000690000780c */ /* 0x000fda0007781670 */
[----:B------:R-:W-:-:S05]  /*230d0*/  @!P4 IMAD R204, R204, R17, RZ ;  /* 0x00000011ccccc224 */ /* 0x000fca00078e02ff */
[----:B------:R-:W-:Y:S01]  /*230e0*/  @!P4 STG.E.U8 desc[UR56][R2.64+0x68], R204 ;  /* 0x000068cc0200c986 */ /* 0x000fe2000c101138 */
[----:B------:R-:W-:-:S13]  /*230f0*/  ISETP.LT.OR P4, PT, R0, 0x6a, !P6 ;  /* 0x0000006a0000780c */ /* 0x000fda0007781670 */
[----:B------:R-:W-:-:S05]  /*23100*/  @!P4 IMAD R205, R205, R17, RZ ;  /* 0x00000011cdcdc224 */ /* 0x000fca00078e02ff */
[----:B------:R-:W-:Y:S01]  /*23110*/  @!P4 STG.E.U8 desc[UR56][R2.64+0x69], R205 ;  /* 0x000069cd0200c986 */ /* 0x000fe2000c101138 */
[----:B------:R-:W-:-:S13]  /*23120*/  ISETP.LT.OR P4, PT, R0, 0x69, !P0 ;  /* 0x000000690000780c */ /* 0x000fda0004781670 */
[----:B0-----:R-:W-:Y:S01]  /*23130*/  @!P4 IADD3 R200, P5, R2, UR41, RZ ;  /* 0x0000002902c8cc10 */ /* 0x001fe2000ffbe0ff */
[----:B------:R-:W-:-:S03]  /*23140*/  @!P4 IMAD R206, R206, R17, RZ ;  /* 0x00000011cecec224 */ /* 0x000fc600078e02ff */
[----:B------:R-:W-:-:S05]  /*23150*/  @!P4 IADD3.X R201, R3, UR40, RZ, P5, !PT ;  /* 0x0000002803c9cc10 */ /* 0x000fca000affe4ff */
        /* <DEDUP_REMOVED lines=37> */
[----:B------:R-:W-:Y:S01]  /*233b0*/  @!P4 STG.E.U8 desc[UR56][R200.64+0x79], R215 ;  /* 0x000079d7c800c986 */ /* 0x000fe2000c101138 */
[----:B------:R-:W-:Y:S02]  /*233c0*/  ISETP.LT.OR P4, PT, R0, 0x61, !P3 ;  /* 0x000000610000780c */ /* 0x000fe40005f81670 */
[----:B------:R-:W-:-:S11]  /*233d0*/  LOP3.LUT R5, R5, 0xffffdfff, RZ, 0xc0, !PT ;  /* 0xffffdfff05057812 */ /* 0x000fd600078ec0ff */
[----:B------:R-:W-:-:S05]  /*233e0*/  @!P4 IMAD R184, R184, R17, RZ ;  /* 0x00000011b8b8c224 */ /* 0x000fca00078e02ff */
[----:B------:R-:W-:Y:S01]  /*233f0*/  @!P4 STG.E.U8 desc[UR56][R8.64+0x60], R184 ;  /* 0x000060b80800c986 */ /* 0x000fe2000c101138 */
[----:B------:R-:W-:Y:S02]  /*23400*/  ISETP.LT.OR P4, PT, R0, 0x62, !P3 ;  /* 0x000000620000780c */ /* 0x000fe40005f81670 */
[----:B------:R-:W-:-:S04]  /*23410*/  @P6 LOP3.LUT R5, R5, 0x2000, RZ, 0xfc, !PT ;  /* 0x0000200005056812 */ /* 0x000fc800078efcff */
[C---:B------:R-:W-:Y:S02]  /*23420*/  LOP3.LUT P6, RZ, R5.reuse, 0x100, RZ, 0xc0, !PT ;  /* 0x0000010005ff7812 */ /* 0x040fe400078cc0ff */
[----:B------:R-:W-:-:S04]  /*23430*/  LOP3.LUT R5, R5, 0xffffbfff, RZ, 0xc0, !PT ;  /* 0xffffbfff05057812 */ /* 0x000fc800078ec0ff */
[----:B------:R-:W-:Y:S01]  /*23440*/  @P0 LOP3.LUT R5, R5, 0x4000, RZ, 0xfc, !PT ;  /* 0x0000400005050812 */ /* 0x000fe200078efcff */
[----:B------:R-:W-:-:S03]  /*23450*/  @!P4 IMAD R185, R185, R17, RZ ;  /* 0x00000011b9b9c224 */ /* 0x000fc600078e02ff */
[----:B------:R-:W-:Y:S02]  /*23460*/  LOP3.LUT P5, RZ, R5, 0x80, RZ, 0xc0, !PT ;  /* 0x0000008005ff7812 */ /* 0x000fe400078ac0ff */
[----:B------:R-:W-:Y:S01]  /*23470*/  @!P4 STG.E.U8 desc[UR56][R8.64+0x61], R185 ;  /* 0x000061b90800c986 */ /* 0x000fe2000c101138 */
[----:B------:R-:W-:Y:S01]  /*23480*/  ISETP.LT.OR P4, PT, R0, 0x69, !P3 ;  /* 0x000000690000780c */ /* 0x000fe20005f81670 */
[----:B------:R-:W-:-:S05]  /*23490*/  @!P6 IMAD R186, R186, R17, RZ ;  /* 0x00000011babae224 */ /* 0x000fca00078e02ff */
[----:B------:R0:W-:Y:S04]  /*234a0*/  @!P6 STG.E.U8 desc[UR56][R122.64+0x60], R186 ;  /* 0x000060ba7a00e986 */ /* 0x0001e8000c101138 */
[----:B------:R-:W-:-:S03]  /*234b0*/  @!P5 IMAD R187, R187, R17, RZ ;  /* 0x00000011bbbbd224 */ /* 0x000fc600078e02ff */
[-C--:B------:R-:W-:Y:S02]  /*234c0*/  @!P4 IMAD R188, R188, R17.reuse, RZ ;  /* 0x00000011bcbcc224 */ /* 0x080fe400078e02ff */
[----:B------:R1:W-:Y:S04]  /*234d0*/  @!P5 STG.E.U8 desc[UR56][R124.64+0x61], R187 ;  /* 0x000061bb7c00d986 */ /* 0x0003e8000c101138 */
[----:B------:R-:W-:Y:S01]  /*234e0*/  @!P4 STG.E.U8 desc[UR56][R8.64+0x68], R188 ;  /* 0x000068bc0800c986 */ /* 0x000fe2000c101138 */
[----:B------:R-:W-:Y:S01]  /*234f0*/  ISETP.LT.OR P4, PT, R0, 0x6a, !P3 ;  /* 0x0000006a0000780c */ /* 0x000fe20005f81670 */
[----:B------:R-:W-:Y:S01]  /*23500*/  @!P1 IMAD R191, R191, R17, RZ ;  /* 0x00000011bfbf9224 */ /* 0x000fe200078e02ff */
[C---:B------:R-:W-:Y:S01]  /*23510*/  LOP3.LUT P0, RZ, R5.reuse, 0x4, RZ, 0xc0, !PT ;  /* 0x0000000405ff7812 */ /* 0x040fe2000780c0ff */
[----:B0-----:R-:W4:Y:S01]  /*23520*/  LDL.LU.64 R122, [R1+0x3c8] ;  /* 0x0003c800017a7983 */ /* 0x001f220000300a00 */
[----:B------:R-:W-:-:S02]  /*23530*/  LOP3.LUT P6, RZ, R5, 0x1, RZ, 0xc0, !PT ;  /* 0x0000000105ff7812 */ /* 0x000fc400078cc0ff */
[----:B------:R-:W-:Y:S01]  /*23540*/  LOP3.LUT P5, RZ, R4, 0x40000000, RZ, 0xc0, !PT ;  /* 0x4000000004ff7812 */ /* 0x000fe200078ac0ff */
[----:B-1----:R-:W4:Y:S06]  /*23550*/  LDL.LU.64 R124, [R1+0x3c0] ;  /* 0x0003c000017c7983 */ /* 0x002f2c0000300a00 */
[----:B------:R-:W-:-:S05]  /*23560*/  @!P4 IMAD R189, R189, R17, RZ ;  /* 0x00000011bdbdc224 */ /* 0x000fca00078e02ff */
[----:B------:R-:W-:Y:S01]  /*23570*/  @!P4 STG.E.U8 desc[UR56][R8.64+0x69], R189 ;  /* 0x000069bd0800c986 */ /* 0x000fe2000c101138 */
[----:B------:R-:W-:-:S13]  /*23580*/  LOP3.LUT P4, RZ, R5, 0x40, RZ, 0xc0, !PT ;  /* 0x0000004005ff7812 */ /* 0x000fda000788c0ff */
[----:B------:R-:W-:-:S05]  /*23590*/  @!P4 IMAD R190, R190, R17, RZ ;  /* 0x00000011bebec224 */ /* 0x000fca00078e02ff */
[----:B------:R0:W-:Y:S01]  /*235a0*/  @!P4 STG.E.U8 desc[UR56][R126.64+0x68], R190 ;  /* 0x000068be7e00c986 */ /* 0x0001e2000c101138 */
[----:B------:R-:W-:-:S03]  /*235b0*/  ISETP.LT.OR P4, PT, R0, 0x71, !P3 ;  /* 0x000000710000780c */ /* 0x000fc60005f81670 */
[----:B------:R1:W-:Y:S01]  /*235c0*/  @!P1 STG.E.U8 desc[UR56][R128.64+0x69], R191 ;  /* 0x000069bf80009986 */ /* 0x0003e2000c101138 */
[-C--:B------:R-:W-:Y:S02]  /*235d0*/  @!P0 IMAD R195, R195, R17.reuse, RZ ;  /* 0x00000011c3c38224 */ /* 0x080fe400078e02ff */
[-C--:B------:R-:W-:Y:S02]  /*235e0*/  @!P6 IMAD R198, R198, R17.reuse, RZ ;  /* 0x00000011c6c6e224 */ /* 0x080fe400078e02ff */
[-C--:B------:R-:W-:Y:S01]  /*235f0*/  @!P5 IMAD R199, R199, R17.reuse, RZ ;  /* 0x00000011c7c7d224 */ /* 0x080fe200078e02ff */
[----:B0-----:R-:W4:Y:S04]  /*23600*/  LDL.LU.64 R126, [R1+0x3b8] ;  /* 0x0003b800017e7983 */ /* 0x001f280000300a00 */
[----:B------:R-:W-:Y:S01]  /*23610*/  @!P4 IMAD R192, R192, R17, RZ ;  /* 0x00000011c0c0c224 */ /* 0x000fe200078e02ff */
[----:B------:R-:W-:Y:S01]  /*23620*/  LOP3.LUT P1, RZ, R4, 0x20000000, RZ, 0xc0, !PT ;  /* 0x2000000004ff7812 */ /* 0x000fe2000782c0ff */
[----:B-1----:R-:W4:Y:S04]  /*23630*/  LDL.LU.64 R128, [R1+0x3b0] ;  /* 0x0003b00001807983 */ /* 0x002f280000300a00 */
[----:B------:R-:W-:Y:S01]  /*23640*/  @!P4 STG.E.U8 desc[UR56][R8.64+0x70], R192 ;  /* 0x000070c00800c986 */ /* 0x000fe2000c101138 */
[----:B------:R-:W-:-:S13]  /*23650*/  ISETP.LT.OR P4, PT, R0, 0x72, !P3 ;  /* 0x000000720000780c */ /* 0x000fda0005f81670 */
[----:B------:R-:W-:-:S05]  /*23660*/  @!P4 IMAD R193, R193, R17, RZ ;  /* 0x00000011c1c1c224 */ /* 0x000fca00078e02ff */
[----:B------:R-:W-:Y:S01]  /*23670*/  @!P4 STG.E.U8 desc[UR56][R8.64+0x71], R193 ;  /* 0x000071c10800c986 */ /* 0x000fe2000c101138 */
[----:B------:R-:W-:-:S13]  /*23680*/  LOP3.LUT P4, RZ, R5, 0x10, RZ, 0xc0, !PT ;  /* 0x0000001005ff7812 */ /* 0x000fda000788c0ff */
[----:B------:R-:W-:-:S05]  /*23690*/  @!P4 IMAD R194, R194, R17, RZ ;  /* 0x00000011c2c2c224 */ /* 0x000fca00078e02ff */
[----:B------:R0:W-:Y:S01]  /*236a0*/  @!P4 STG.E.U8 desc[UR56][R130.64+0x70], R194 ;  /* 0x000070c28200c986 */ /* 0x0001e2000c101138 */
[----:B------:R-:W-:-:S03]  /*236b0*/  ISETP.LT.OR P4, PT, R0, 0x79, !P3 ;  /* 0x000000790000780c */ /* 0x000fc60005f81670 */
[----:B------:R1:W-:Y:S01]  /*236c0*/  @!P0 STG.E.U8 desc[UR56][R132.64+0x71], R195 ;  /* 0x000071c384008986 */ /* 0x0003e2000c101138 */
[----:B------:R-:W-:-:S03]  /*236d0*/  @!P1 IMAD R170, R170, R17, RZ ;  /* 0x00000011aaaa9224 */ /* 0x000fc600078e02ff */
[----:B0-----:R-:W4:Y:S06]  /*236e0*/  LDL.LU.64 R130, [R1+0x3a8] ;  /* 0x0003a80001827983 */ /* 0x001f2c0000300a00 */
[----:B------:R-:W-:Y:S01]  /*236f0*/  @!P4 IMAD R196, R196, R17, RZ ;  /* 0x00000011c4c4c224 */ /* 0x000fe200078e02ff */
[----:B------:R-:W-:Y:S01]  /*23700*/  LOP3.LUT P0, RZ, R4, 0x200000, RZ, 0xc0, !PT ;  /* 0x0020000004ff7812 */ /* 0x000fe2000780c0ff */
[----:B-1----:R-:W4:Y:S04]  /*23710*/  LDL.LU.64 R132, [R1+0x3a0] ;  /* 0x0003a00001847983 */ /* 0x002f280000300a00 */
[----:B------:R-:W-:Y:S01]  /*23720*/  @!P4 STG.E.U8 desc[UR56][R8.64+0x78], R196 ;  /* 0x000078c40800c986 */ /* 0x000fe2000c101138 */
[----:B------:R-:W-:-:S13]  /*23730*/  ISETP.LT.OR P4, PT, R0, 0x7a, !P3 ;  /* 0x0000007a0000780c */ /* 0x000fda0005f81670 */
[----:B------:R-:W-:-:S05]  /*23740*/  @!P4 IMAD R197, R197, R17, RZ ;  /* 0x00000011c5c5c224 */ /* 0x000fca00078e02ff */
[----:B------:R-:W-:Y:S01]  /*23750*/  @!P4 STG.E.U8 desc[UR56][R8.64+0x79], R197 ;  /* 0x000079c50800c986 */ /* 0x000fe2000c101138 */
[----:B------:R-:W-:-:S03]  /*23760*/  ISETP.LT.OR P4, PT, R0, 0x61, !P2 ;  /* 0x000000610000780c */ /* 0x000fc60005781670 */
[----:B------:R0:W-:Y:S04]  /*23770*/  @!P6 STG.E.U8 desc[UR56][R134.64+0x78], R198 ;  /* 0x000078c68600e986 */ /* 0x0001e8000c101138 */
[----:B------:R1:W-:Y:S06]  /*23780*/  @!P5 STG.E.U8 desc[UR56][R104.64+0x79], R199 ;  /* 0x000079c76800d986 */ /* 0x0003ec000c101138 */
[----:B------:R-:W-:-:S02]  /*23790*/  @!P4 IMAD R168, R168, R17, RZ ;  /* 0x00000011a8a8c224 */ /* 0x000fc400078e02ff */
[-C--:B------:R-:W-:Y:S01]  /*237a0*/  @!P0 IMAD R174, R174, R17.reuse, RZ ;  /* 0x00000011aeae8224 */ /* 0x080fe200078e02ff */
[----:B0-----:R-:W4:Y:S04]  /*237b0*/  LDL.LU.64 R134, [R1+0x398] ;  /* 0x0003980001867983 */ /* 0x001f280000300a00 */
[----:B------:R-:W-:Y:S01]  /*237c0*/  @!P4 STG.E.U8 desc[UR56][R6.64+0x60], R168 ;  /* 0x000060a80600c986 */ /* 0x000fe2000c101138 */
[----:B------:R-:W-:Y:S02]  /*237d0*/  ISETP.LT.OR P4, PT, R0, 0x62, !P2 ;  /* 0x000000620000780c */ /* 0x000fe40005781670 */
[----:B------:R-:W-:Y:S01]  /*237e0*/  LOP3.LUT P6, RZ, R4, 0x4000, RZ, 0xc0, !PT ;  /* 0x0000400004ff7812 */ /* 0x000fe200078cc0ff */
[----:B-1----:R-:W4:Y:S10]  /*237f0*/  LDL.LU.64 R104, [R1+0x390] ;  /* 0x0003900001687983 */ /* 0x002f340000300a00 */
[----:B------:R-:W-:-:S05]  /*23800*/  @!P4 IMAD R169, R169, R17, RZ ;  /* 0x00000011a9a9c224 */ /* 0x000fca00078e02ff */
[----:B------:R-:W-:Y:S01]  /*23810*/  @!P4 STG.E.U8 desc[UR56][R6.64+0x61], R169 ;  /* 0x000061a90600c986 */ /* 0x000fe2000c101138 */
[----:B------:R-:W-:-:S03]  /*23820*/  LOP3.LUT P4, RZ, R4, 0x1000000, RZ, 0xc0, !PT ;  /* 0x0100000004ff7812 */ /* 0x000fc6000788c0ff */
[----:B------:R0:W-:Y:S10]  /*23830*/  @!P1 STG.E.U8 desc[UR56][R106.64+0x60], R170 ;  /* 0x000060aa6a009986 */ /* 0x0001f4000c101138 */
[----:B------:R-:W-:-:S02]  /*23840*/  @!P4 IMAD R171, R171, R17, RZ ;  /* 0x00000011ababc224 */ /* 0x000fc400078e02ff */
[----:B------:R-:W-:Y:S01]  /*23850*/  @!P6 IMAD R178, R178, R17, RZ ;  /* 0x00000011b2b2e224 */ /* 0x000fe200078e02ff */
[----:B------:R-:W-:Y:S01]  /*23860*/  LOP3.LUT P5, RZ, R4, 0x80, RZ, 0xc0, !PT ;  /* 0x0000008004ff7812 */ /* 0x000fe200078ac0ff */
[----:B0-----:R-:W4:Y:S04]  /*23870*/  LDL.LU.64 R106, [R1+0x388] ;  /* 0x00038800016a7983 */ /* 0x001f280000300a00 */
[----:B------:R0:W-:Y:S01]  /*23880*/  @!P4 STG.E.U8 desc[UR56][R108.64+0x61], R171 ;  /* 0x000061ab6c00c986 */ /* 0x0001e2000c101138 */
[----:B------:R-:W-:Y:S02]  /*23890*/  ISETP.LT.OR P4, PT, R0, 0x69, !P2 ;  /* 0x000000690000780c */ /* 0x000fe40005781670 */
[----:B------:R-:W-:-:S05]  /*238a0*/  LOP3.LUT P1, RZ, R4, 0x2, RZ, 0xc0, !PT ;  /* 0x0000000204ff7812 */ /* 0x000fca000782c0ff */
[-C--:B------:R-:W-:Y:S01]  /*238b0*/  @!P5 IMAD R182, R182, R17.reuse, RZ ;  /* 0x00000011b6b6d224 */ /* 0x080fe200078e02ff */
[----:B0-----:R-:W4:Y:S05]  /*238c0*/  LDL.LU.64 R108, [R1+0x380] ;  /* 0x00038000016c7983 */ /* 0x001f2a0000300a00 */
[----:B------:R-:W-:-:S05]  /*238d0*/  @!P4 IMAD R172, R172, R17, RZ ;  /* 0x00000011acacc224 */ /* 0x000fca00078e02ff */
[----:B------:R-:W-:Y:S01]  /*238e0*/  @!P4 STG.E.U8 desc[UR56][R6.64+0x68], R172 ;  /* 0x000068ac0600c986 */ /* 0x000fe2000c101138 */
[----:B------:R-:W-:-:S13]  /*238f0*/  ISETP.LT.OR P4, PT, R0, 0x6a, !P2 ;  /* 0x0000006a0000780c */ /* 0x000fda0005781670 */
[----:B------:R-:W-:-:S05]  /*23900*/  @!P4 IMAD R173, R173, R17, RZ ;  /* 0x00000011adadc224 */ /* 0x000fca00078e02ff */
[----:B------:R-:W-:Y:S01]  /*23910*/  @!P4 STG.E.U8 desc[UR56][R6.64+0x69], R173 ;  /* 0x000069ad0600c986 */ /* 0x000fe2000c101138 */
[----:B------:R-:W-:-:S03]  /*23920*/  LOP3.LUT P4, RZ, R4, 0x8000, RZ, 0xc0, !PT ;  /* 0x0000800004ff7812 */ /* 0x000fc6000788c0ff */
[----:B------:R0:W-:Y:S10]  /*23930*/  @!P0 STG.E.U8 desc[UR56][R110.64+0x68], R174 ;  /* 0x000068ae6e008986 */ /* 0x0001f4000c101138 */
[----:B------:R-:W-:-:S02]  /*23940*/  @!P4 IMAD R175, R175, R17, RZ ;  /* 0x00000011afafc224 */ /* 0x000fc400078e02ff */
[-C--:B------:R-:W-:Y:S01]  /*23950*/  @!P1 IMAD R183, R183, R17.reuse, RZ ;  /* 0x00000011b7b79224 */ /* 0x080fe200078e02ff */
[----:B0-----:R-:W4:Y:S04]  /*23960*/  LDL.LU.64 R110, [R1+0x378] ;  /* 0x00037800016e7983 */ /* 0x001f280000300a00 */
[----:B------:R0:W-:Y:S01]  /*23970*/  @!P4 STG.E.U8 desc[UR56][R112.64+0x69], R175 ;  /* 0x000069af7000c986 */ /* 0x0001e2000c101138 */
[----:B------:R-:W-:Y:S02]  /*23980*/  ISETP.LT.OR P4, PT, R0, 0x71, !P2 ;  /* 0x000000710000780c */ /* 0x000fe40005781670 */
[----:B------:R-:W-:Y:S01]  /*23990*/  LOP3.LUT P0, RZ, R5, 0x4000, RZ, 0xc0, !PT ;  /* 0x0000400005ff7812 */ /* 0x000fe2000780c0ff */
[----:B0-----:R-:W4:Y:S10]  /*239a0*/  LDL.LU.64 R112, [R1+0x370] ;  /* 0x0003700001707983 */ /* 0x001f340000300a00 */
[----:B------:R-:W-:-:S05]  /*239b0*/  @!P4 IMAD R176, R176, R17, RZ ;  /* 0x00000011b0b0c224 */ /* 0x000fca00078e02ff */
[----:B------:R-:W-:Y:S01]  /*239c0*/  @!P4 STG.E.U8 desc[UR56][R6.64+0x70], R176 ;  /* 0x000070b00600c986 */ /* 0x000fe2000c101138 */
[----:B------:R-:W-:-:S13]  /*239d0*/  ISETP.LT.OR P4, PT, R0, 0x72, !P2 ;  /* 0x000000720000780c */ /* 0x000fda0005781670 */
[----:B------:R-:W-:-:S05]  /*239e0*/  @!P4 IMAD R177, R177, R17, RZ ;  /* 0x00000011b1b1c224 */ /* 0x000fca00078e02ff */
[----:B------:R-:W-:Y:S01]  /*239f0*/  @!P4 STG.E.U8 desc[UR56][R6.64+0x71], R177 ;  /* 0x000071b10600c986 */ /* 0x000fe2000c101138 */
[----:B------:R-:W-:-:S03]  /*23a00*/  LOP3.LUT P4, RZ, R4, 0x200, RZ, 0xc0, !PT ;  /* 0x0000020004ff7812 */ /* 0x000fc6000788c0ff */
[----:B------:R0:W-:Y:S10]  /*23a10*/  @!P6 STG.E.U8 desc[UR56][R114.64+0x70], R178 ;  /* 0x000070b27200e986 */ /* 0x0001f4000c101138 */
[----:B------:R-:W-:Y:S01]  /*23a20*/  @!P4 IMAD R179, R179, R17, RZ ;  /* 0x00000011b3b3c224 */ /* 0x000fe200078e02ff */
[----:B0-----:R-:W4:Y:S04]  /*23a30*/  LDL.LU.64 R114, [R1+0x368] ;  /* 0x0003680001727983 */ /* 0x001f280000300a00 */
[----:B------:R0:W-:Y:S01]  /*23a40*/  @!P4 STG.E.U8 desc[UR56][R116.64+0x71], R179 ;  /* 0x000071b37400c986 */ /* 0x0001e2000c101138 */
[----:B------:R-:W-:-:S02]  /*23a50*/  ISETP.LT.OR P4, PT, R0, 0x79, !P2 ;  /* 0x000000790000780c */ /* 0x000fc40005781670 */
[----:B------:R-:W-:Y:S01]  /*23a60*/  LOP3.LUT P6, RZ, R5, 0x2000, RZ, 0xc0, !PT ;  /* 0x0000200005ff7812 */ /* 0x000fe200078cc0ff */
[----:B0-----:R-:W4:Y:S10]  /*23a70*/  LDL.LU.64 R116, [R1+0x360] ;  /* 0x0003600001747983 */ /* 0x001f340000300a00 */
[----:B------:R-:W-:-:S05]  /*23a80*/  @!P4 IMAD R180, R180, R17, RZ ;  /* 0x00000011b4b4c224 */ /* 0x000fca00078e02ff */
[----:B------:R-:W-:Y:S01]  /*23a90*/  @!P4 STG.E.U8 desc[UR56][R6.64+0x78], R180 ;  /* 0x000078b40600c986 */ /* 0x000fe2000c101138 */
[----:B------:R-:W-:-:S13]  /*23aa0*/  ISETP.LT.OR P4, PT, R0, 0x7a, !P2 ;  /* 0x0000007a0000780c */ /* 0x000fda0005781670 */
[----:B------:R-:W-:-:S05]  /*23ab0*/  @!P4 IMAD R181, R181, R17, RZ ;  /* 0x00000011b5b5c224 */ /* 0x000fca00078e02ff */
[----:B------:R-:W-:Y:S01]  /*23ac0*/  @!P4 STG.E.U8 desc[UR56][R6.64+0x79], R181 ;  /* 0x000079b50600c986 */ /* 0x000fe2000c101138 */
[----:B------:R-:W-:-:S03]  /*23ad0*/  ISETP.LT.OR P4, PT, R0, 0x81, !P6 ;  /* 0x000000810000780c */ /* 0x000fc60007781670 */
[----:B------:R0:W-:Y:S04]  /*23ae0*/  @!P5 STG.E.U8 desc[UR56][R118.64+0x78], R182 ;  /* 0x000078b67600d986 */ /* 0x0001e8000c101138 */
[----:B------:R1:W-:Y:S06]  /*23af0*/  @!P1 STG.E.U8 desc[UR56][R88.64+0x79], R183 ;  /* 0x000079b758009986 */ /* 0x0003ec000c101138 */
[----:B------:R-:W-:Y:S01]  /*23b00*/  @!P4 IMAD R152, R152, R17, RZ ;  /* 0x000000119898c224 */ /* 0x000fe200078e02ff */
[----:B------:R-:W-:Y:S01]  /*23b10*/  LOP3.LUT R5, R5, 0xfffff7ff, RZ, 0xc0, !PT ;  /* 0xfffff7ff05057812 */ /* 0x000fe200078ec0ff */
[----:B0-----:R-:W4:Y:S04]  /*23b20*/  LDL.LU.64 R118, [R1+0x358] ;  /* 0x0003580001767983 */ /* 0x001f280000300a00 */
[----:B------:R0:W-:Y:S01]  /*23b30*/  @!P4 STG.E.U8 desc[UR56][R2.64+0x80], R152 ;  /* 0x000080980200c986 */ /* 0x0001e2000c101138 */
[----:B------:R-:W-:-:S02]  /*23b40*/  ISETP.LT.OR P4, PT, R0, 0x82, !P6 ;  /* 0x000000820000780c */ /* 0x000fc40007781670 */
[----:B------:R-:W-:Y:S01]  /*23b50*/  @P6 LOP3.LUT R5, R5, 0x800, RZ, 0xfc, !PT ;  /* 0x0000080005056812 */ /* 0x000fe200078efcff */
[----:B-1----:R-:W4:Y:S10]  /*23b60*/  LDL.LU.64 R88, [R1+0x350] ;  /* 0x0003500001587983 */ /* 0x002f340000300a00 */
[----:B------:R-:W-:-:S05]  /*23b70*/  @!P4 IMAD R153, R153, R17, RZ ;  /* 0x000000119999c224 */ /* 0x000fca00078e02ff */
[----:B------:R1:W-:Y:S01]  /*23b80*/  @!P4 STG.E.U8 desc[UR56][R2.64+0x81], R153 ;  /* 0x000081990200c986 */ /* 0x0003e2000c101138 */
[----:B------:R-:W-:-:S13]  /*23b90*/  ISETP.LT.OR P4, PT, R0, 0x81, !P0 ;  /* 0x000000810000780c */ /* 0x000fda0004781670 */
[----:B0-----:R-:W-:Y:S01]  /*23ba0*/  @!P4 IADD3 R152, P5, R2, UR41, RZ ;  /* 0x000000290298cc10 */ /* 0x001fe2000ffbe0ff */
[----:B------:R-:W-:-:S03]  /*23bb0*/  @!P4 IMAD R154, R154, R17, RZ ;  /* 0x000000119a9ac224 */ /* 0x000fc600078e02ff */
[----:B-1----:R-:W-:-:S05]  /*23bc0*/  @!P4 IADD3.X R153, R3, UR40, RZ, P5, !PT ;  /* 0x000000280399cc10 */ /* 0x002fca000affe4ff */
        /* <DEDUP_REMOVED lines=57> */
[----:B------:R-:W-:Y:S02]  /*23f60*/  ISETP.LT.OR P4, PT, R0, 0x82, !P3 ;  /* 0x000000820000780c */ /* 0x000fe40005f81670 */
[C---:B------:R-:W-:Y:S02]  /*23f70*/  LOP3.LUT P6, RZ, R5.reuse, 0x8, RZ, 0xc0, !PT ;  /* 0x0000000805ff7812 */ /* 0x040fe400078cc0ff */
[----:B------:R-:W-:-:S04]  /*23f80*/  LOP3.LUT R5, R5, 0xffffefff, RZ, 0xc0, !PT ;  /* 0xffffefff05057812 */ /* 0x000fc800078ec0ff */
[----:B------:R-:W-:-:S05]  /*23f90*/  @P0 LOP3.LUT R5, R5, 0x1000, RZ, 0xfc, !PT ;  /* 0x0000100005050812 */ /* 0x000fca00078efcff */
[----:B------:R-:W-:Y:S01]  /*23fa0*/  @!P4 IMAD R137, R137, R17, RZ ;  /* 0x000000118989c224 */ /* 0x000fe200078e02ff */
[----:B------:R-:W-:-:S04]  /*23fb0*/  LOP3.LUT P5, RZ, R5, 0x2, RZ, 0xc0, !PT ;  /* 0x0000000205ff7812 */ /* 0x000fc800078ac0ff */
[----:B------:R-:W-:Y:S01]  /*23fc0*/  @!P4 STG.E.U8 desc[UR56][R8.64+0x81], R137 ;  /* 0x000081890800c986 */ /* 0x000fe2000c101138 */
[----:B------:R-:W-:Y:S01]  /*23fd0*/  ISETP.LT.OR P4, PT, R0, 0x89, !P3 ;  /* 0x000000890000780c */ /* 0x000fe20005f81670 */
[----:B------:R-:W-:-:S07]  /*23fe0*/  @!P6 IMAD R138, R138, R17, RZ ;  /* 0x000000118a8ae224 */ /* 0x000fce00078e02ff */
[-C--:B------:R-:W-:Y:S01]  /*23ff0*/  @!P5 IMAD R139, R139, R17.reuse, RZ ;  /* 0x000000118b8bd224 */ /* 0x080fe200078e02ff */
[----:B------:R0:W-:Y:S04]  /*24000*/  @!P6 STG.E.U8 desc[UR56][R90.64+0x80], R138 ;  /* 0x0000808a5a00e986 */ /* 0x0001e8000c101138 */
[----:B--2---:R-:W-:Y:S01]  /*24010*/  @!P4 IMAD R153, R140, R17, RZ ;  /* 0x000000118c99c224 */ /* 0x004fe200078e02ff */
[----:B------:R1:W-:Y:S04]  /*24020*/  @!P5 STG.E.U8 desc[UR56][R92.64+0x81], R139 ;  /* 0x0000818b5c00d986 */ /* 0x0003e8000c101138 */
[----:B------:R-:W-:Y:S01]  /*24030*/  @!P4 STG.E.U8 desc[UR56][R8.64+0x88], R153 ;  /* 0x000088990800c986 */ /* 0x000fe2000c101138 */
[----:B------:R-:W-:-:S02]  /*24040*/  ISETP.LT.OR P4, PT, R0, 0x8a, !P3 ;  /* 0x0000008a0000780c */ /* 0x000fc40005f81670 */
[C---:B------:R-:W-:Y:S01]  /*24050*/  LOP3.LUT P1, RZ, R4.reuse, 0x10000000, RZ, 0xc0, !PT ;  /* 0x1000000004ff7812 */ /* 0x040fe2000782c0ff */
[----:B0-----:R-:W2:Y:S01]  /*24060*/  LDL.LU.64 R90, [R1+0x348] ;  /* 0x00034800015a7983 */ /* 0x001ea20000300a00 */
[C---:B------:R-:W-:Y:S02]  /*24070*/  LOP3.LUT P0, RZ, R4.reuse, 0x800000, RZ, 0xc0, !PT ;  /* 0x0080000004ff7812 */ /* 0x040fe4000780c0ff */
[----:B------:R-:W-:Y:S01]  /*24080*/  LOP3.LUT P6, RZ, R4, 0x100000, RZ, 0xc0, !PT ;  /* 0x0010000004ff7812 */ /* 0x000fe200078cc0ff */
[----:B-1----:R-:W2:Y:S06]  /*24090*/  LDL.LU.64 R92, [R1+0x340] ;  /* 0x00034000015c7983 */ /* 0x002eac0000300a00 */
[----:B------:R-:W-:-:S05]  /*240a0*/  @!P4 IMAD R141, R141, R17, RZ ;  /* 0x000000118d8dc224 */ /* 0x000fca00078e02ff */
[----:B------:R-:W-:Y:S01]  /*240b0*/  @!P4 STG.E.U8 desc[UR56][R8.64+0x89], R141 ;  /* 0x0000898d0800c986 */ /* 0x000fe2000c101138 */
[----:B------:R-:W-:-:S13]  /*240c0*/  LOP3.LUT P4, RZ, R4, 0x80000000, RZ, 0xc0, !PT ;  /* 0x8000000004ff7812 */ /* 0x000fda000788c0ff */
[----:B---3--:R-:W-:-:S05]  /*240d0*/  @!P4 IMAD R142, R142, R17, RZ ;  /* 0x000000118e8ec224 */ /* 0x008fca00078e02ff */
[----:B------:R0:W-:Y:S01]  /*240e0*/  @!P4 STG.E.U8 desc[UR56][R94.64+0x88], R142 ;  /* 0x0000888e5e00c986 */ /* 0x0001e2000c101138 */
[----:B------:R-:W-:Y:S01]  /*240f0*/  ISETP.LT.OR P4, PT, R0, 0x91, !P3 ;  /* 0x000000910000780c */ /* 0x000fe20005f81670 */
[----:B------:R-:W-:-:S05]  /*24100*/  @!P1 IMAD R143, R143, R17, RZ ;  /* 0x000000118f8f9224 */ /* 0x000fca00078e02ff */
[----:B------:R1:W-:Y:S01]  /*24110*/  @!P1 STG.E.U8 desc[UR56][R96.64+0x89], R143 ;  /* 0x0000898f60009986 */ /* 0x0003e2000c101138 */
[-C--:B-----5:R-:W-:Y:S01]  /*24120*/  @!P0 IMAD R147, R147, R17.reuse, RZ ;  /* 0x0000001193938224 */ /* 0x0a0fe200078e02ff */
[----:B------:R-:W-:Y:S01]  /*24130*/  LOP3.LUT P5, RZ, R4, 0x2000, RZ, 0xc0, !PT ;  /* 0x0000200004ff7812 */ /* 0x000fe200078ac0ff */
[-C--:B----4-:R-:W-:Y:S01]  /*24140*/  @!P6 IMAD R150, R150, R17.reuse, RZ ;  /* 0x000000119696e224 */ /* 0x090fe200078e02ff */
[----:B0-----:R-:W3:Y:S03]  /*24150*/  LDL.LU.64 R94, [R1+0x338] ;  /* 0x00033800015e7983 */ /* 0x001ee60000300a00 */
[----:B------:R-:W-:-:S05]  /*24160*/  @!P4 IMAD R137, R144, R17, RZ ;  /* 0x000000119089c224 */ /* 0x000fca00078e02ff */
[----:B------:R-:W-:Y:S01]  /*24170*/  @!P4 STG.E.U8 desc[UR56][R8.64+0x90], R137 ;  /* 0x000090890800c986 */ /* 0x000fe2000c101138 */
[----:B------:R-:W-:Y:S02]  /*24180*/  ISETP.LT.OR P4, PT, R0, 0x92, !P3 ;  /* 0x000000920000780c */ /* 0x000fe40005f81670 */
[-C--:B------:R-:W-:Y:S01]  /*24190*/  @!P5 IMAD R151, R151, R17.reuse, RZ ;  /* 0x000000119797d224 */ /* 0x080fe200078e02ff */
[----:B------:R-:W-:Y:S01]  /*241a0*/  LOP3.LUT P1, RZ, R4, 0x1000, RZ, 0xc0, !PT ;  /* 0x0000100004ff7812 */ /* 0x000fe2000782c0ff */
[----:B-1----:R-:W4:Y:S09]  /*241b0*/  LDL.LU.64 R96, [R1+0x330] ;  /* 0x0003300001607983 */ /* 0x002f320000300a00 */
        /* <DEDUP_REMOVED lines=8> */
[----:B0-----:R-:W5:Y:S06]  /*24240*/  LDL.LU.64 R98, [R1+0x328] ;  /* 0x0003280001627983 */ /* 0x001f6c0000300a00 */
        /* <DEDUP_REMOVED lines=12> */
[----:B0-----:R-:W5:Y:S04]  /*24310*/  LDL.LU.64 R102, [R1+0x318] ;  /* 0x0003180001667983 */ /* 0x001f680000300a00 */
        /* <DEDUP_REMOVED lines=10> */
[C---:B------:R-:W-:Y:S01]  /*243c0*/  LOP3.LUT P5, RZ, R19.reuse, 0x10000000, RZ, 0xc0, !PT ;  /* 0x1000000013ff7812 */ /* 0x040fe200078ac0ff */
        /* <DEDUP_REMOVED lines=42> */
[----:B0-----:R-:W4:Y:S04]  /*24670*/  LDL.LU.64 R86, [R1+0x2d8] ;  /* 0x0002d80001567983 */ /* 0x001f280000300a00 */
[----:B------:R0:W-:Y:S01]  /*24680*/  @!P4 STG.E.U8 desc[UR56][R2.64+0xa0], R121 ;  /* 0x0000a0790200c986 */ /* 0x0001e2000c101138 */
[----:B------:R-:W-:-:S02]  /*24690*/  ISETP.LT.OR P4, PT, R0, 0xa2, !P6 ;  /* 0x000000a20000780c */ /* 0x000fc40007781670 */
[----:B------:R-:W-:Y:S01]  /*246a0*/  LOP3.LUT P1, RZ, R4, 0x20000, RZ, 0xc0, !PT ;  /* 0x0002000004ff7812 */ /* 0x000fe2000782c0ff */
[----:B-1----:R-:W4:Y:S10]  /*246b0*/  LDL.LU.64 R56, [R1+0x2d0] ;  /* 0x0002d00001387983 */ /* 0x002f340000300a00 */
[----:B------:R-:W-:-:S05]  /*246c0*/  @!P4 IMAD R123, R105, R17, RZ ;  /* 0x00000011697bc224 */ /* 0x000fca00078e02ff */
[----:B------:R1:W-:Y:S01]  /*246d0*/  @!P4 STG.E.U8 desc[UR56][R2.64+0xa1], R123 ;  /* 0x0000a17b0200c986 */ /* 0x0003e2000c101138 */
[----:B------:R-:W-:-:S13]  /*246e0*/  ISETP.LT.OR P4, PT, R0, 0xa1, !P0 ;  /* 0x000000a10000780c */ /* 0x000fda0004781670 */
[----:B------:R-:W-:Y:S01]  /*246f0*/  @!P4 IADD3 R104, P5, R2, UR41, RZ ;  /* 0x000000290268cc10 */ /* 0x000fe2000ffbe0ff */
[----:B------:R-:W-:-:S03]  /*24700*/  @!P4 IMAD R125, R106, R17, RZ ;  /* 0x000000116a7dc224 */ /* 0x000fc600078e02ff */
[----:B------:R-:W-:-:S05]  /*24710*/  @!P4 IADD3.X R105, R3, UR40, RZ, P5, !PT ;  /* 0x000000280369cc10 */ /* 0x000fca000affe4ff */
[----:B------:R2:W-:Y:S01]  /*24720*/  @!P4 STG.E.U8 desc[UR56][R104.64+0xa0], R125 ;  /* 0x0000a07d6800c986 */ /* 0x0005e2000c101138 */
[----:B------:R-:W-:-:S13]  /*24730*/  ISETP.LT.OR P4, PT, R0, 0xa2, !P0 ;  /* 0x000000a20000780c */ /* 0x000fda0004781670 */
[----:B------:R-:W-:Y:S01]  /*24740*/  @!P4 IADD3 R120, P5, R2, UR41, RZ ;  /* 0x000000290278cc10 */ /* 0x000fe2000ffbe0ff */
[----:B------:R-:W-:-:S03]  /*24750*/  @!P4 IMAD R107, R107, R17, RZ ;  /* 0x000000116b6bc224 */ /* 0x000fc600078e02ff */
[----:B0-----:R-:W-:-:S05]  /*24760*/  @!P4 IADD3.X R121, R3, UR40, RZ, P5, !PT ;  /* 0x000000280379cc10 */ /* 0x001fca000affe4ff */
[----:B------:R0:W-:Y:S01]  /*24770*/  @!P4 STG.E.U8 desc[UR56][R120.64+0xa1], R107 ;  /* 0x0000a16b7800c986 */ /* 0x0001e2000c101138 */
[----:B------:R-:W-:-:S13]  /*24780*/  ISETP.LT.OR P4, PT, R0, 0xa9, !P6 ;  /* 0x000000a90000780c */ /* 0x000fda0007781670 */
[----:B-1----:R-:W-:-:S05]  /*24790*/  @!P4 IMAD R123, R108, R17, RZ ;  /* 0x000000116c7bc224 */ /* 0x002fca00078e02ff */
[----:B------:R-:W-:Y:S01]  /*247a0*/  @!P4 STG.E.U8 desc[UR56][R2.64+0xa8], R123 ;  /* 0x0000a87b0200c986 */ /* 0x000fe2000c101138 */
[----:B------:R-:W-:-:S13]  /*247b0*/  ISETP.LT.OR P4, PT, R0, 0xaa, !P6 ;  /* 0x000000aa0000780c */ /* 0x000fda0007781670 */
[----:B------:R-:W-:-:S05]  /*247c0*/  @!P4 IMAD R109, R109, R17, RZ ;  /* 0x000000116d6dc224 */ /* 0x000fca00078e02ff */
[----:B------:R1:W-:Y:S01]  /*247d0*/  @!P4 STG.E.U8 desc[UR56][R2.64+0xa9], R109 ;  /* 0x0000a96d0200c986 */ /* 0x0003e2000c101138 */
[----:B------:R-:W-:-:S13]  /*247e0*/  ISETP.LT.OR P4, PT, R0, 0xa9, !P0 ;  /* 0x000000a90000780c */ /* 0x000fda0004781670 */
[----:B--2---:R-:W-:Y:S01]  /*247f0*/  @!P4 IADD3 R104, P5, R2, UR41, RZ ;  /* 0x000000290268cc10 */ /* 0x004fe2000ffbe0ff */
[----:B0-----:R-:W-:-:S03]  /*24800*/  @!P4 IMAD R121, R110, R17, RZ ;  /* 0x000000116e79c224 */ /* 0x001fc600078e02ff */
[----:B------:R-:W-:-:S05]  /*24810*/  @!P4 IADD3.X R105, R3, UR40, RZ, P5, !PT ;  /* 0x000000280369cc10 */ /* 0x000fca000affe4ff */
[----:B------:R0:W-:Y:S01]  /*24820*/  @!P4 STG.E.U8 desc[UR56][R104.64+0xa8], R121 ;  /* 0x0000a8796800c986 */ /* 0x0001e2000c101138 */
[----:B------:R-:W-:-:S13]  /*24830*/  ISETP.LT.OR P4, PT, R0, 0xaa, !P0 ;  /* 0x000000aa0000780c */ /* 0x000fda0004781670 */
[----:B------:R-:W-:Y:S01]  /*24840*/  @!P4 IADD3 R106, P5, R2, UR41, RZ ;  /* 0x00000029026acc10 */ /* 0x000fe2000ffbe0ff */
[----:B------:R-:W-:-:S03]  /*24850*/  @!P4 IMAD R111, R111, R17, RZ ;  /* 0x000000116f6fc224 */ /* 0x000fc600078e02ff */
[----:B------:R-:W-:-:S05]  /*24860*/  @!P4 IADD3.X R107, R3, UR40, RZ, P5, !PT ;  /* 0x00000028036bcc10 */ /* 0x000fca000affe4ff */
[----:B------:R2:W-:Y:S01]  /*24870*/  @!P4 STG.E.U8 desc[UR56][R106.64+0xa9], R111 ;  /* 0x0000a96f6a00c986 */ /* 0x0005e2000c101138 */
[----:B------:R-:W-:-:S13]  /*24880*/  ISETP.LT.OR P4, PT, R0, 0xb1, !P6 ;  /* 0x000000b10000780c */ /* 0x000fda0007781670 */
[----:B-1----:R-:W-:-:S05]  /*24890*/  @!P4 IMAD R109, R112, R17, RZ ;  /* 0x00000011706dc224 */ /* 0x002fca00078e02ff */
[----:B------:R1:W-:Y:S01]  /*248a0*/  @!P4 STG.E.U8 desc[UR56][R2.64+0xb0], R109 ;  /* 0x0000b06d0200c986 */ /* 0x0003e2000c101138 */
[----:B------:R-:W-:-:S13]  /*248b0*/  ISETP.LT.OR P4, PT, R0, 0xb2, !P6 ;  /* 0x000000b20000780c */ /* 0x000fda0007781670 */
[----:B------:R-:W-:-:S05]  /*248c0*/  @!P4 IMAD R113, R113, R17, RZ ;  /* 0x000000117171c224 */ /* 0x000fca00078e02ff */
[----:B------:R-:W-:Y:S01]  /*248d0*/  @!P4 STG.E.U8 desc[UR56][R2.64+0xb1], R113 ;  /* 0x0000b1710200c986 */ /* 0x000fe2000c101138 */
[----:B------:R-:W-:-:S13]  /*248e0*/  ISETP.LT.OR P4, PT, R0, 0xb1, !P0 ;  /* 0x000000b10000780c */ /* 0x000fda0004781670 */
[----:B0-----:R-:W-:Y:S01]  /*248f0*/  @!P4 IADD3 R104, P5, R2, UR41, RZ ;  /* 0x000000290268cc10 */ /* 0x001fe2000ffbe0ff */
[----:B--2---:R-:W-:-:S03]  /*24900*/  @!P4 IMAD R111, R114, R17, RZ ;  /* 0x00000011726fc224 */ /* 0x004fc600078e02ff */
        /* <DEDUP_REMOVED lines=15> */
[----:B------:R-:W-:-:S03]  /*24a00*/  @!P4 IMAD R111, R118, R17, RZ ;  /* 0x00000011766fc224 */ /* 0x000fc600078e02ff */
[----:B------:R-:W-:-:S05]  /*24a10*/  @!P4 IADD3.X R105, R3, UR40, RZ, P5, !PT ;  /* 0x000000280369cc10 */ /* 0x000fca000affe4ff */
[----:B------:R-:W-:Y:S01]  /*24a20*/  @!P4 STG.E.U8 desc[UR56][R104.64+0xb8], R111 ;  /* 0x0000b86f6800c986 */ /* 0x000fe2000c101138 */
[----:B------:R-:W-:-:S13]  /*24a30*/  ISETP.LT.OR P4, PT, R0, 0xba, !P0 ;  /* 0x000000ba0000780c */ /* 0x000fda0004781670 */
[----:B--2---:R-:W-:Y:S01]  /*24a40*/  @!P4 IADD3 R106, P5, R2, UR41, RZ ;  /* 0x00000029026acc10 */ /* 0x004fe2000ffbe0ff */
[----:B------:R-:W-:-:S03]  /*24a50*/  @!P4 IMAD R119, R119, R17, RZ ;  /* 0x000000117777c224 */ /* 0x000fc600078e02ff */
[----:B------:R-:W-:-:S05]  /*24a60*/  @!P4 IADD3.X R107, R3, UR40, RZ, P5, !PT ;  /* 0x00000028036bcc10 */ /* 0x000fca000affe4ff */
[----:B------:R-:W-:Y:S01]  /*24a70*/  @!P4 STG.E.U8 desc[UR56][R106.64+0xb9], R119 ;  /* 0x0000b9776a00c986 */ /* 0x000fe2000c101138 */
[----:B------:R-:W-:-:S13]  /*24a80*/  ISETP.LT.OR P4, PT, R0, 0xa1, !P3 ;  /* 0x000000a10000780c */ /* 0x000fda0005f81670 */
[----:B-1----:R-:W-:-:S05]  /*24a90*/  @!P4 IMAD R109, R88, R17, RZ ;  /* 0x00000011586dc224 */ /* 0x002fca00078e02ff */
[----:B------:R-:W-:Y:S01]  /*24aa0*/  @!P4 STG.E.U8 desc[UR56][R8.64+0xa0], R109 ;  /* 0x0000a06d0800c986 */ /* 0x000fe2000c101138 */
[----:B------:R-:W-:-:S13]  /*24ab0*/  ISETP.LT.OR P4, PT, R0, 0xa2, !P3 ;  /* 0x000000a20000780c */ /* 0x000fda0005f81670 */
[----:B------:R-:W-:-:S05]  /*24ac0*/  @!P4 IMAD R89, R89, R17, RZ ;  /* 0x000000115959c224 */ /* 0x000fca00078e02ff */
[----:B------:R-:W-:Y:S01]  /*24ad0*/  @!P4 STG.E.U8 desc[UR56][R8.64+0xa1], R89 ;  /* 0x0000a1590800c986 */ /* 0x000fe2000c101138 */
[----:B------:R-:W-:Y:S01]  /*24ae0*/  LOP3.LUT P4, RZ, R4, 0x20, RZ, 0xc0, !PT ;  /* 0x0000002004ff7812 */ /* 0x000fe2000788c0ff */
[----:B------:R-:W-:-:S05]  /*24af0*/  @!P1 IMAD R90, R90, R17, RZ ;  /* 0x000000115a5a9224 */ /* 0x000fca00078e02ff */
[----:B------:R0:W-:Y:S07]  /*24b00*/  @!P1 STG.E.U8 desc[UR56][R58.64+0xa0], R90 ;  /* 0x0000a05a3a009986 */ /* 0x0001ee000c101138 */
[----:B------:R-:W-:-:S05]  /*24b10*/  @!P4 IMAD R91, R91, R17, RZ ;  /* 0x000000115b5bc224 */ /* 0x000fca00078e02ff */
[----:B------:R1:W-:Y:S01]  /*24b20*/  @!P4 STG.E.U8 desc[UR56][R60.64+0xa1], R91 ;  /* 0x0000a15b3c00c986 */ /* 0x0003e2000c101138 */
[----:B------:R-:W-:Y:S02]  /*24b30*/  ISETP.LT.OR P4, PT, R0, 0xa9, !P3 ;  /* 0x000000a90000780c */ /* 0x000fe40005f81670 */
[----:B------:R-:W-:Y:S01]  /*24b40*/  LOP3.LUT P5, RZ, R4, 0x4, RZ, 0xc0, !PT ;  /* 0x0000000404ff7812 */ /* 0x000fe200078ac0ff */
[----:B0-----:R-:W2:Y:S01]  /*24b50*/  LDL.LU.64 R58, [R1+0x2c8] ;  /* 0x0002c800013a7983 */ /* 0x001ea20000300a00 */
[----:B------:R-:W-:-:S09]  /*24b60*/  P2R R108, PR, RZ, 0x40 ;  /* 0x00000040ff6c7803 */ /* 0x000fd20000000000 */
[-C--:B------:R-:W-:Y:S01]  /*24b70*/  @!P4 IMAD R105, R92, R17.reuse, RZ ;  /* 0x000000115c69c224 */ /* 0x080fe200078e02ff */
[----:B------:R-:W-:Y:S01]  /*24b80*/  LOP3.LUT P1, RZ, R19, 0x80000, RZ, 0xc0, !PT ;  /* 0x0008000013ff7812 */ /* 0x000fe2000782c0ff */
[----:B---3--:R-:W-:Y:S01]  /*24b90*/  @!P5 IMAD R94, R94, R17, RZ ;  /* 0x000000115e5ed224 */ /* 0x008fe200078e02ff */
[----:B-1----:R-:W3:Y:S04]  /*24ba0*/  LDL.LU.64 R60, [R1+0x2c0] ;  /* 0x0002c000013c7983 */ /* 0x002ee80000300a00 */
[----:B------:R-:W-:Y:S01]  /*24bb0*/  @!P4 STG.E.U8 desc[UR56][R8.64+0xa8], R105 ;  /* 0x0000a8690800c986 */ /* 0x000fe2000c101138 */
[----:B------:R-:W-:-:S13]  /*24bc0*/  ISETP.LT.OR P4, PT, R0, 0xaa, !P3 ;  /* 0x000000aa0000780c */ /* 0x000fda0005f81670 */
[----:B------:R-:W-:-:S05]  /*24bd0*/  @!P4 IMAD R93, R93, R17, RZ ;  /* 0x000000115d5dc224 */ /* 0x000fca00078e02ff */
[----:B------:R-:W-:Y:S01]  /*24be0*/  @!P4 STG.E.U8 desc[UR56][R8.64+0xa9], R93 ;  /* 0x0000a95d0800c986 */ /* 0x000fe2000c101138 */
[----:B------:R-:W-:-:S03]  /*24bf0*/  LOP3.LUT P4, RZ, R19, 0x20000000, RZ, 0xc0, !PT ;  /* 0x2000000013ff7812 */ /* 0x000fc6000788c0ff */
[----:B------:R0:W-:Y:S10]  /*24c00*/  @!P5 STG.E.U8 desc[UR56][R62.64+0xa8], R94 ;  /* 0x0000a85e3e00d986 */ /* 0x0001f4000c101138 */
[-C--:B------:R-:W-:Y:S01]  /*24c10*/  @!P4 IMAD R95, R95, R17.reuse, RZ ;  /* 0x000000115f5fc224 */ /* 0x080fe200078e02ff */
[----:B------:R-:W-:Y:S01]  /*24c20*/  LOP3.LUT P6, RZ, R19, 0x8000000, RZ, 0xc0, !PT ;  /* 0x0800000013ff7812 */ /* 0x000fe200078cc0ff */
[----:B-----5:R-:W-:Y:S01]  /*24c30*/  @!P1 IMAD R102, R102, R17, RZ ;  /* 0x0000001166669224 */ /* 0x020fe200078e02ff */
[----:B0-----:R-:W5:Y:S04]  /*24c40*/  LDL.LU.64 R62, [R1+0x2b8] ;  /* 0x0002b800013e7983 */ /* 0x001f680000300a00 */
[----:B------:R0:W-:Y:S01]  /*24c50*/  @!P4 STG.E.U8 desc[UR56][R64.64+0xa9], R95 ;  /* 0x0000a95f4000c986 */ /* 0x0001e2000c101138 */
[----:B------:R-:W-:-:S06]  /*24c60*/  ISETP.LT.OR P4, PT, R0, 0xb1, !P3 ;  /* 0x000000b10000780c */ /* 0x000fcc0005f81670 */
[-C--:B------:R-:W-:Y:S01]  /*24c70*/  @!P6 IMAD R98, R98, R17.reuse, RZ ;  /* 0x000000116262e224 */ /* 0x080fe200078e02ff */
[----:B------:R-:W-:Y:S01]  /*24c80*/  LOP3.LUT P5, RZ, R19, 0x8000, RZ, 0xc0, !PT ;  /* 0x0000800013ff7812 */ /* 0x000fe200078ac0ff */
[----:B0-----:R-:W5:Y:S05]  /*24c90*/  LDL.LU.64 R64, [R1+0x2b0] ;  /* 0x0002b00001407983 */ /* 0x001f6a0000300a00 */
[----:B----4-:R-:W-:-:S05]  /*24ca0*/  @!P4 IMAD R89, R96, R17, RZ ;  /* 0x000000116059c224 */ /* 0x010fca00078e02ff */
        /* <DEDUP_REMOVED lines=53> */
[----:B------:R-:W-:Y:S01]  /*25000*/  ISETP.NE.AND P6, PT, R108, RZ, PT ;  /* 0x000000ff6c00720c */ /* 0x000fe20003fc5270 */
        /* <DEDUP_REMOVED lines=11> */
[----:B------:R-:W-:-:S03]  /*250c0*/  ISETP.LT.OR P4, PT, R0, 0xb9, !P2 ;  /* 0x000000b90000780c */ /* 0x000fc60005781670 */
[----:B0-----:R-:W4:Y:S10]  /*250d0*/  LDL.LU.64 R52, [R1+0x260] ;  /* 0x0002600001347983 */ /* 0x001f340000300a00 */
[----:B------:R-:W-:-:S05]  /*250e0*/  @!P4 IMAD R75, R84, R17, RZ ;  /* 0x00000011544bc224 */ /* 0x000fca00078e02ff */
        /* <DEDUP_REMOVED lines=8> */
[----:B------:R1:W-:Y:S04]  /*25170*/  @!P5 STG.E.U8 desc[UR56][R24.64+0xb9], R87 ;  /* 0x0000b9571800d986 */ /* 0x0003e8000c101138 */
[----:B0-----:R-:W4:Y:S06]  /*25180*/  LDL.LU.64 R54, [R1+0x258] ;  /* 0x0002580001367983 */ /* 0x001f2c0000300a00 */
[----:B------:R-:W-:Y:S01]  /*25190*/  @!P4 IMAD R73, R56, R17, RZ ;  /* 0x000000113849c224 */ /* 0x000fe200078e02ff */
[----:B-1----:R-:W4:Y:S04]  /*251a0*/  LDL.LU.64 R24, [R1+0x250] ;  /* 0x0002500001187983 */ /* 0x002f280000300a00 */
[----:B------:R0:W-:Y:S01]  /*251b0*/  @!P4 STG.E.U8 desc[UR56][R2.64+0xc0], R73 ;  /* 0x0000c0490200c986 */ /* 0x0001e2000c101138 */
[----:B------:R-:W-:-:S13]  /*251c0*/  ISETP.LT.OR P4, PT, R0, 0xc2, !P6 ;  /* 0x000000c20000780c */ /* 0x000fda0007781670 */
[----:B------:R-:W-:-:S05]  /*251d0*/  @!P4 IMAD R75, R57, R17, RZ ;  /* 0x00000011394bc224 */ /* 0x000fca00078e02ff */
[----:B------:R3:W-:Y:S01]  /*251e0*/  @!P4 STG.E.U8 desc[UR56][R2.64+0xc1], R75 ;  /* 0x0000c14b0200c986 */ /* 0x0007e2000c101138 */
[----:B------:R-:W-:-:S13]  /*251f0*/  ISETP.LT.OR P4, PT, R0, 0xc1, !P0 ;  /* 0x000000c10000780c */ /* 0x000fda0004781670 */
[----:B------:R-:W-:Y:S01]  /*25200*/  @!P4 IADD3 R56, P5, R2, UR41, RZ ;  /* 0x000000290238cc10 */ /* 0x000fe2000ffbe0ff */
[----:B--2---:R-:W-:-:S03]  /*25210*/  @!P4 IMAD R77, R58, R17, RZ ;  /* 0x000000113a4dc224 */ /* 0x004fc600078e02ff */
        /* <DEDUP_REMOVED lines=8> */
[----:B---3--:R-:W-:-:S05]  /*252a0*/  @!P4 IMAD R75, R60, R17, RZ ;  /* 0x000000113c4bc224 */ /* 0x008fca00078e02ff */
[----:B------:R-:W-:Y:S01]  /*252b0*/  @!P4 STG.E.U8 desc[UR56][R2.64+0xc8], R75 ;  /* 0x0000c84b0200c986 */ /* 0x000fe2000c101138 */
[----:B------:R-:W-:-:S13]  /*252c0*/  ISETP.LT.OR P4, PT, R0, 0xca, !P6 ;  /* 0x000000ca0000780c */ /* 0x000fda0007781670 */
[----:B------:R-:W-:-:S05]  /*252d0*/  @!P4 IMAD R61, R61, R17, RZ ;  /* 0x000000113d3dc224 */ /* 0x000fca00078e02ff */
[----:B------:R0:W-:Y:S01]  /*252e0*/  @!P4 STG.E.U8 desc[UR56][R2.64+0xc9], R61 ;  /* 0x0000c93d0200c986 */ /* 0x0001e2000c101138 */
[----:B------:R-:W-:-:S13]  /*252f0*/  ISETP.LT.OR P4, PT, R0, 0xc9, !P0 ;  /* 0x000000c90000780c */ /* 0x000fda0004781670 */
[----:B-1----:R-:W-:Y:S01]  /*25300*/  @!P4 IADD3 R56, P5, R2, UR41, RZ ;  /* 0x000000290238cc10 */ /* 0x002fe2000ffbe0ff */
[----:B-----5:R-:W-:-:S03]  /*25310*/  @!P4 IMAD R73, R62, R17, RZ ;  /* 0x000000113e49c224 */ /* 0x020fc600078e02ff */
        /* <DEDUP_REMOVED lines=8> */
[----:B0-----:R-:W-:-:S05]  /*253a0*/  @!P4 IMAD R61, R64, R17, RZ ;  /* 0x00000011403dc224 */ /* 0x001fca00078e02ff */
[----:B------:R0:W-:Y:S01]  /*253b0*/  @!P4 STG.E.U8 desc[UR56][R2.64+0xd0], R61 ;  /* 0x0000d03d0200c986 */ /* 0x0001e2000c101138 */
[----:B------:R-:W-:-:S13]  /*253c0*/  ISETP.LT.OR P4, PT, R0, 0xd2, !P6 ;  /* 0x000000d20000780c */ /* 0x000fda0007781670 */
[----:B------:R-:W-:-:S05]  /*253d0*/  @!P4 IMAD R65, R65, R17, RZ ;  /* 0x000000114141c224 */ /* 0x000fca00078e02ff */
[----:B------:R-:W-:Y:S01]  /*253e0*/  @!P4 STG.E.U8 desc[UR56][R2.64+0xd1], R65 ;  /* 0x0000d1410200c986 */ /* 0x000fe2000c101138 */
[----:B------:R-:W-:-:S13]  /*253f0*/  ISETP.LT.OR P4, PT, R0, 0xd1, !P0 ;  /* 0x000000d10000780c */ /* 0x000fda0004781670 */
[----:B-1----:R-:W-:Y:S01]  /*25400*/  @!P4 IADD3 R56, P5, R2, UR41, RZ ;  /* 0x000000290238cc10 */ /* 0x002fe2000ffbe0ff */
[----:B----4-:R-:W-:-:S03]  /*25410*/  @!P4 IMAD R63, R66, R17, RZ ;  /* 0x00000011423fc224 */ /* 0x010fc600078e02ff */
        /* <DEDUP_REMOVED lines=9> */
[----:B------:R-:W-:Y:S01]  /*254b0*/  @!P4 STG.E.U8 desc[UR56][R2.64+0xd8], R61 ;  /* 0x0000d83d0200c986 */ /* 0x000fe2000c101138 */
[----:B------:R-:W-:-:S13]  /*254c0*/  ISETP.LT.OR P4, PT, R0, 0xda, !P6 ;  /* 0x000000da0000780c */ /* 0x000fda0007781670 */
[----:B------:R-:W-:-:S05]  /*254d0*/  @!P4 IMAD R69, R69, R17, RZ ;  /* 0x000000114545c224 */ /* 0x000fca00078e02ff */
[----:B------:R0:W-:Y:S01]  /*254e0*/  @!P4 STG.E.U8 desc[UR56][R2.64+0xd9], R69 ;  /* 0x0000d9450200c986 */ /* 0x0001e2000c101138 */
[C---:B------:R-:W-:Y:S02]  /*254f0*/  ISETP.LT.OR P4, PT, R0.reuse, 0xd9, !P0 ;  /* 0x000000d90000780c */ /* 0x040fe40004781670 */
[----:B------:R-:W-:-:S11]  /*25500*/  ISETP.LT.OR P0, PT, R0, 0xda, !P0 ;  /* 0x000000da0000780c */ /* 0x000fd60004701670 */
[----:B-1----:R-:W-:Y:S01]  /*25510*/  @!P4 IADD3 R56, P5, R2, UR41, RZ ;  /* 0x000000290238cc10 */ /* 0x002fe2000ffbe0ff */
[----:B------:R-:W-:-:S03]  /*25520*/  @!P4 IMAD R63, R70, R17, RZ ;  /* 0x00000011463fc224 */ /* 0x000fc600078e02ff */
[----:B------:R-:W-:-:S05]  /*25530*/  @!P4 IADD3.X R57, R3, UR40, RZ, P5, !PT ;  /* 0x000000280339cc10 */ /* 0x000fca000affe4ff */
[----:B------:R-:W-:Y:S01]  /*25540*/  @!P4 STG.E.U8 desc[UR56][R56.64+0xd8], R63 ;  /* 0x0000d83f3800c986 */ /* 0x000fe2000c101138 */
[----:B--2---:R-:W-:Y:S01]  /*25550*/  @!P0 IADD3 R58, P4, R2, UR41, RZ ;  /* 0x00000029023a8c10 */ /* 0x004fe2000ff9e0ff */
[----:B------:R-:W-:-:S03]  /*25560*/  @!P0 IMAD R71, R71, R17, RZ ;  /* 0x0000001147478224 */ /* 0x000fc600078e02ff */
[----:B------:R-:W-:-:S05]  /*25570*/  @!P0 IADD3.X R59, R3, UR40, RZ, P4, !PT ;  /* 0x00000028033b8c10 */ /* 0x000fca000a7fe4ff */
[----:B------:R-:W-:Y:S01]  /*25580*/  @!P0 STG.E.U8 desc[UR56][R58.64+0xd9], R71 ;  /* 0x0000d9473a008986 */ /* 0x000fe2000c101138 */
[----:B------:R-:W-:-:S13]  /*25590*/  ISETP.LT.OR P0, PT, R0, 0xc1, !P3 ;  /* 0x000000c10000780c */ /* 0x000fda0005f01670 */
[----:B0-----:R-:W-:-:S05]  /*255a0*/  @!P0 IMAD R3, R40, R17, RZ ;  /* 0x0000001128038224 */ /* 0x001fca00078e02ff */
[----:B------:R-:W-:Y:S01]  /*255b0*/  @!P0 STG.E.U8 desc[UR56][R8.64+0xc0], R3 ;  /* 0x0000c00308008986 */ /* 0x000fe2000c101138 */
[----:B------:R-:W-:Y:S02]  /*255c0*/  ISETP.LT.OR P0, PT, R0, 0xc2, !P3 ;  /* 0x000000c20000780c */ /* 0x000fe40005f01670 */
[----:B------:R-:W-:-:S11]  /*255d0*/  LOP3.LUT P5, RZ, R19, 0x4000000, RZ, 0xc0, !PT ;  /* 0x0400000013ff7812 */ /* 0x000fd600078ac0ff */
[----:B------:R-:W-:-:S05]  /*255e0*/  @!P0 IMAD R41, R41, R17, RZ ;  /* 0x0000001129298224 */ /* 0x000fca00078e02ff */
[----:B------:R-:W-:Y:S01]  /*255f0*/  @!P0 STG.E.U8 desc[UR56][R8.64+0xc1], R41 ;  /* 0x0000c12908008986 */ /* 0x000fe2000c101138 */
[----:B------:R-:W-:Y:S01]  /*25600*/  LOP3.LUT P0, RZ, R19, 0x2000000, RZ, 0xc0, !PT ;  /* 0x0200000013ff7812 */ /* 0x000fe2000780c0ff */
[----:B------:R-:W-:-:S05]  /*25610*/  @!P5 IMAD R42, R42, R17, RZ ;  /* 0x000000112a2ad224 */ /* 0x000fca00078e02ff */
[----:B------:R0:W-:Y:S07]  /*25620*/  @!P5 STG.E.U8 desc[UR56][R26.64+0xc0], R42 ;  /* 0x0000c02a1a00d986 */ /* 0x0001ee000c101138 */
[----:B------:R-:W-:-:S05]  /*25630*/  @!P0 IMAD R43, R43, R17, RZ ;  /* 0x000000112b2b8224 */ /* 0x000fca00078e02ff */
[----:B------:R1:W-:Y:S01]  /*25640*/  @!P0 STG.E.U8 desc[UR56][R28.64+0xc1], R43 ;  /* 0x0000c12b1c008986 */ /* 0x0003e2000c101138 */
[----:B------:R-:W-:-:S03]  /*25650*/  ISETP.LT.OR P0, PT, R0, 0xc9, !P3 ;  /* 0x000000c90000780c */ /* 0x000fc60005f01670 */
[----:B0-----:R-:W2:Y:S01]  /*25660*/  LDL.LU.64 R26, [R1+0x248] ;  /* 0x00024800011a7983 */ /* 0x001ea20000300a00 */
[----:B------:R-:W-:-:S03]  /*25670*/  LOP3.LUT P6, RZ, R19, 0x400000, RZ, 0xc0, !PT ;  /* 0x0040000013ff7812 */ /* 0x000fc600078cc0ff */
[----:B-1----:R-:W3:Y:S06]  /*25680*/  LDL.LU.64 R28, [R1+0x240] ;  /* 0x00024000011c7983 */ /* 0x002eec0000300a00 */
        /* <DEDUP_REMOVED lines=8> */
[----:B------:R-:W-:Y:S01]  /*25710*/  ISETP.LT.OR P0, PT, R0, 0xd1, !P3 ;  /* 0x000000d10000780c */ /* 0x000fe20005f01670 */
[----:B------:R-:W-:-:S05]  /*25720*/  @!P6 IMAD R47, R47, R17, RZ ;  /* 0x000000112f2fe224 */ /* 0x000fca00078e02ff */
[----:B------:R1:W-:Y:S04]  /*25730*/  @!P6 STG.E.U8 desc[UR56][R32.64+0xc9], R47 ;  /* 0x0000c92f2000e986 */ /* 0x0003e8000c101138 */
[----:B0-----:R-:W4:Y:S03]  /*25740*/  LDL.LU.64 R30, [R1+0x238] ;  /* 0x00023800011e7983 */ /* 0x001f260000300a00 */
[----:B------:R-:W-:-:S05]  /*25750*/  @!P0 IMAD R3, R48, R17, RZ ;  /* 0x0000001130038224 */ /* 0x000fca00078e02ff */
[----:B------:R-:W-:Y:S01]  /*25760*/  @!P0 STG.E.U8 desc[UR56][R8.64+0xd0], R3 ;  /* 0x0000d00308008986 */ /* 0x000fe2000c101138 */
[----:B------:R-:W-:Y:S02]  /*25770*/  ISETP.LT.OR P0, PT, R0, 0xd2, !P3 ;  /* 0x000000d20000780c */ /* 0x000fe40005f01670 */
[----:B------:R-:W-:Y:S01]  /*25780*/  LOP3.LUT P4, RZ, R19, 0x40000, RZ, 0xc0, !PT ;  /* 0x0004000013ff7812 */ /* 0x000fe2000788c0ff */
[----:B-1----:R-:W5:Y:S10]  /*25790*/  LDL.LU.64 R32, [R1+0x230] ;  /* 0x0002300001207983 */ /* 0x002f740000300a00 */
[----:B------:R-:W-:-:S05]  /*257a0*/  @!P0 IMAD R49, R49, R17, RZ ;  /* 0x0000001131318224 */ /* 0x000fca00078e02ff */
[----:B------:R-:W-:Y:S01]  /*257b0*/  @!P0 STG.E.U8 desc[UR56][R8.64+0xd1], R49 ;  /* 0x0000d13108008986 */ /* 0x000fe2000c101138 */
[C---:B------:R-:W-:Y:S02]  /*257c0*/  LOP3.LUT P0, RZ, R19.reuse, 0x100000, RZ, 0xc0, !PT ;  /* 0x0010000013ff7812 */ /* 0x040fe4000780c0ff */
[----:B------:R-:W-:-:S11]  /*257d0*/  LOP3.LUT P5, RZ, R19, 0x20000, RZ, 0xc0, !PT ;  /* 0x0002000013ff7812 */ /* 0x000fd600078ac0ff */
[----:B------:R-:W-:-:S05]  /*257e0*/  @!P0 IMAD R50, R50, R17, RZ ;  /* 0x0000001132328224 */ /* 0x000fca00078e02ff */
[----:B------:R0:W-:Y:S01]  /*257f0*/  @!P0 STG.E.U8 desc[UR56][R34.64+0xd0], R50 ;  /* 0x0000d03222008986 */ /* 0x0001e2000c101138 */
[C---:B------:R-:W-:Y:S02]  /*25800*/  ISETP.LT.OR P0, PT, R0.reuse, 0xd9, !P3 ;  /* 0x000000d90000780c */ /* 0x040fe40005f01670 */
[----:B------:R-:W-:Y:S01]  /*25810*/  ISETP.LT.OR P3, PT, R0, 0xda, !P3 ;  /* 0x000000da0000780c */ /* 0x000fe20005f61670 */
[-C--:B------:R-:W-:Y:S02]  /*25820*/  @!P4 IMAD R51, R51, R17.reuse, RZ ;  /* 0x000000113333c224 */ /* 0x080fe400078e02ff */
[----:B------:R-:W-:-:S03]  /*25830*/  @!P5 IMAD R54, R54, R17, RZ ;  /* 0x000000113636d224 */ /* 0x000fc600078e02ff */
[----:B------:R1:W-:Y:S04]  /*25840*/  @!P4 STG.E.U8 desc[UR56][R36.64+0xd1], R51 ;  /* 0x0000d1332400c986 */ /* 0x0003e8000c101138 */
[----:B0-----:R-:W5:Y:S01]  /*25850*/  LDL.LU.64 R34, [R1+0x228] ;  /* 0x0002280001227983 */ /* 0x001f620000300a00 */
[-C--:B------:R-:W-:Y:S02]  /*25860*/  @!P0 IMAD R41, R52, R17.reuse, RZ ;  /* 0x0000001134298224 */ /* 0x080fe400078e02ff */
[----:B------:R-:W-:-:S03]  /*25870*/  @!P3 IMAD R53, R53, R17, RZ ;  /* 0x000000113535b224 */ /* 0x000fc600078e02ff */
[----:B------:R-:W-:Y:S04]  /*25880*/  @!P0 STG.E.U8 desc[UR56][R8.64+0xd8], R41 ;  /* 0x0000d82908008986 */ /* 0x000fe8000c101138 */
[----:B------:R-:W-:Y:S04]  /*25890*/  @!P3 STG.E.U8 desc[UR56][R8.64+0xd9], R53 ;  /* 0x0000d9350800b986 */ /* 0x000fe8000c101138 */
[----:B-1----:R-:W5:Y:S04]  /*258a0*/  LDL.LU.64 R36, [R1+0x220] ;  /* 0x0002200001247983 */ /* 0x002f680000300a00 */
[----:B------:R0:W-:Y:S04]  /*258b0*/  @!P5 STG.E.U8 desc[UR56][R38.64+0xd8], R54 ;  /* 0x0000d8362600d986 */ /* 0x0001e8000c101138 */
[----:B0-----:R-:W5:Y:S01]  /*258c0*/  LDL.LU.64 R38, [R1+0x218] ;  /* 0x0002180001267983 */ /* 0x001f620000300a00 */
[----:B------:R-:W-:-:S13]  /*258d0*/  LOP3.LUT P0, RZ, R19, 0x4000, RZ, 0xc0, !PT ;  /* 0x0000400013ff7812 */ /* 0x000fda000780c0ff */
[----:B------:R-:W-:-:S05]  /*258e0*/  @!P0 IMAD R55, R55, R17, RZ ;  /* 0x0000001137378224 */ /* 0x000fca00078e02ff */
[----:B------:R-:W-:Y:S01]  /*258f0*/  @!P0 STG.E.U8 desc[UR56][R236.64+0xd9], R55 ;  /* 0x0000d937ec008986 */ /* 0x000fe2000c101138 */
[----:B------:R-:W-:-:S13]  /*25900*/  ISETP.LT.OR P0, PT, R0, 0xc1, !P2 ;  /* 0x000000c10000780c */ /* 0x000fda0005701670 */
[----:B------:R-:W-:-:S05]  /*25910*/  @!P0 IMAD R3, R24, R17, RZ ;  /* 0x0000001118038224 */ /* 0x000fca00078e02ff */
[----:B------:R4:W-:Y:S01]  /*25920*/  @!P0 STG.E.U8 desc[UR56][R6.64+0xc0], R3 ;  /* 0x0000c00306008986 */ /* 0x0009e2000c101138 */
[----:B------:R-:W-:Y:S02]  /*25930*/  ISETP.LT.OR P0, PT, R0, 0xc2, !P2 ;  /* 0x000000c20000780c */ /* 0x000fe40005701670 */
[----:B------:R-:W-:-:S11]  /*25940*/  LOP3.LUT P6, RZ, R19, 0x2000, RZ, 0xc0, !PT ;  /* 0x0000200013ff7812 */ /* 0x000fd600078cc0ff */
[----:B------:R-:W-:-:S05]  /*25950*/  @!P0 IMAD R25, R25, R17, RZ ;  /* 0x0000001119198224 */ /* 0x000fca00078e02ff */
[----:B------:R-:W-:Y:S01]  /*25960*/  @!P0 STG.E.U8 desc[UR56][R6.64+0xc1], R25 ;  /* 0x0000c11906008986 */ /* 0x000fe2000c101138 */
[----:B------:R-:W-:Y:S02]  /*25970*/  LOP3.LUT P0, RZ, R19, 0x400, RZ, 0xc0, !PT ;  /* 0x0000040013ff7812 */ /* 0x000fe4000780c0ff */
[----:B------:R-:W-:Y:S02]  /*25980*/  LOP3.LUT P1, RZ, R5, 0x400, RZ, 0xc0, !PT ;  /* 0x0000040005ff7812 */ /* 0x000fe4000782c0ff */
[C---:B------:R-:W-:Y:S02]  /*25990*/  LOP3.LUT P3, RZ, R19.reuse, 0x10, RZ, 0xc0, !PT ;  /* 0x0000001013ff7812 */ /* 0x040fe4000786c0ff */
[----:B------:R-:W-:Y:S01]  /*259a0*/  LOP3.LUT P4, RZ, R19, 0x4, RZ, 0xc0, !PT ;  /* 0x0000000413ff7812 */ /* 0x000fe2000788c0ff */
[----:B--2---:R-:W-:-:S06]  /*259b0*/  @!P6 IMAD R9, R26, R17, RZ ;  /* 0x000000111a09e224 */ /* 0x004fcc00078e02ff */
[----:B------:R-:W-:Y:S01]  /*259c0*/  @!P0 IMAD R27, R27, R17, RZ ;  /* 0x000000111b1b8224 */ /* 0x000fe200078e02ff */
[----:B------:R5:W-:Y:S04]  /*259d0*/  @!P6 STG.E.U8 desc[UR56][R232.64+0xc0], R9 ;  /* 0x0000c009e800e986 */ /* 0x000be8000c101138 */
[----:B------:R-:W-:Y:S01]  /*259e0*/  @!P0 STG.E.U8 desc[UR56][R218.64+0xc1], R27 ;  /* 0x0000c11bda008986 */ /* 0x000fe2000c101138 */
[----:B------:R-:W-:Y:S02]  /*259f0*/  ISETP.LT.OR P0, PT, R0, 0xc9, !P2 ;  /* 0x000000c90000780c */ /* 0x000fe40005701670 */
[----:B------:R-:W-:-:S11]  /*25a00*/  LOP3.LUT P6, RZ, R5, 0x200, RZ, 0xc0, !PT ;  /* 0x0000020005ff7812 */ /* 0x000fd600078cc0ff */
[----:B---3--:R-:W-:-:S05]  /*25a10*/  @!P0 IMAD R5, R28, R17, RZ ;  /* 0x000000111c058224 */ /* 0x008fca00078e02ff */
[----:B------:R0:W-:Y:S01]  /*25a20*/  @!P0 STG.E.U8 desc[UR56][R6.64+0xc8], R5 ;  /* 0x0000c80506008986 */ /* 0x0001e2000c101138 */
[----:B------:R-:W-:-:S13]  /*25a30*/  ISETP.LT.OR P0, PT, R0, 0xca, !P2 ;  /* 0x000000ca0000780c */ /* 0x000fda0005701670 */
[----:B------:R-:W-:-:S05]  /*25a40*/  @!P0 IMAD R29, R29, R17, RZ ;  /* 0x000000111d1d8224 */ /* 0x000fca00078e02ff */
[----:B------:R-:W-:Y:S01]  /*25a50*/  @!P0 STG.E.U8 desc[UR56][R6.64+0xc9], R29 ;  /* 0x0000c91d06008986 */ /* 0x000fe2000c101138 */
[----:B------:R-:W-:-:S13]  /*25a60*/  LOP3.LUT P0, RZ, R19, 0x200, RZ, 0xc0, !PT ;  /* 0x0000020013ff7812 */ /* 0x000fda000780c0ff */
[----:B----4-:R-:W-:-:S05]  /*25a70*/  @!P0 IMAD R3, R30, R17, RZ ;  /* 0x000000111e038224 */ /* 0x010fca00078e02ff */
[----:B------:R1:W-:Y:S01]  /*25a80*/  @!P0 STG.E.U8 desc[UR56][R10.64+0xc8], R3 ;  /* 0x0000c8030a008986 */ /* 0x0003e2000c101138 */
[----:B------:R-:W-:Y:S01]  /*25a90*/  ISETP.LT.OR P0, PT, R0, 0xd1, !P2 ;  /* 0x000000d10000780c */ /* 0x000fe20005701670 */
[----:B------:R-:W-:Y:S01]  /*25aa0*/  @!P3 IMAD R31, R31, R17, RZ ;  /* 0x000000111f1fb224 */ /* 0x000fe200078e02ff */
[----:B------:R-:W-:-:S04]  /*25ab0*/  LOP3.LUT P5, RZ, R19, 0x1, RZ, 0xc0, !PT ;  /* 0x0000000113ff7812 */ /* 0x000fc800078ac0ff */
[----:B------:R2:W-:Y:S01]  /*25ac0*/  @!P3 STG.E.U8 desc[UR56][R14.64+0xc9], R31 ;  /* 0x0000c91f0e00b986 */ /* 0x0005e2000c101138 */
[----:B------:R-:W-:-:S06]  /*25ad0*/  ISETP.LT.OR P3, PT, R0, 0xd2, !P2 ;  /* 0x000000d20000780c */ /* 0x000fcc0005761670 */
[----:B-----5:R-:W-:-:S05]  /*25ae0*/  @!P0 IMAD R9, R32, R17, RZ ;  /* 0x0000001120098224 */ /* 0x020fca00078e02ff */
[----:B------:R2:W-:Y:S01]  /*25af0*/  @!P0 STG.E.U8 desc[UR56][R6.64+0xd0], R9 ;  /* 0x0000d00906008986 */ /* 0x0005e2000c101138 */
[C---:B------:R-:W-:Y:S02]  /*25b00*/  ISETP.LT.OR P0, PT, R0.reuse, 0xd9, !P2 ;  /* 0x000000d90000780c */ /* 0x040fe40005701670 */
[----:B------:R-:W-:Y:S01]  /*25b10*/  ISETP.LT.OR P2, PT, R0, 0xda, !P2 ;  /* 0x000000da0000780c */ /* 0x000fe20005741670 */
[----:B------:R-:W-:-:S05]  /*25b20*/  @!P3 IMAD R33, R33, R17, RZ ;  /* 0x000000112121b224 */ /* 0x000fca00078e02ff */
[----:B------:R2:W-:Y:S01]  /*25b30*/  @!P3 STG.E.U8 desc[UR56][R6.64+0xd1], R33 ;  /* 0x0000d1210600b986 */ /* 0x0005e2000c101138 */
[-C--:B0-----:R-:W-:Y:S02]  /*25b40*/  @!P4 IMAD R5, R34, R17.reuse, RZ ;  /* 0x000000112205c224 */ /* 0x081fe400078e02ff */
[----:B------:R-:W-:-:S03]  /*25b50*/  @!P5 IMAD R35, R35, R17, RZ ;  /* 0x000000112323d224 */ /* 0x000fc600078e02ff */
[----:B------:R2:W-:Y:S04]  /*25b60*/  @!P4 STG.E.U8 desc[UR56][R12.64+0xd0], R5 ;  /* 0x0000d0050c00c986 */ /* 0x0005e8000c101138 */
[----:B------:R2:W-:Y:S01]  /*25b70*/  @!P5 STG.E.U8 desc[UR56][R22.64+0xd1], R35 ;  /* 0x0000d1231600d986 */ /* 0x0005e2000c101138 */
[-C--:B-1----:R-:W-:Y:S02]  /*25b80*/  @!P0 IMAD R3, R36, R17.reuse, RZ ;  /* 0x0000001124038224 */ /* 0x082fe400078e02ff */
[----:B------:R-:W-:-:S03]  /*25b90*/  @!P2 IMAD R37, R37, R17, RZ ;  /* 0x000000112525a224 */ /* 0x000fc600078e02ff */
[----:B------:R2:W-:Y:S04]  /*25ba0*/  @!P0 STG.E.U8 desc[UR56][R6.64+0xd8], R3 ;  /* 0x0000d80306008986 */ /* 0x0005e8000c101138 */
[----:B------:R2:W-:Y:S01]  /*25bb0*/  @!P2 STG.E.U8 desc[UR56][R6.64+0xd9], R37 ;  /* 0x0000d9250600a986 */ /* 0x0005e2000c101138 */
[-C--:B------:R-:W-:Y:S02]  /*25bc0*/  @!P6 IMAD R11, R38, R17.reuse, RZ ;  /* 0x00000011260be224 */ /* 0x080fe400078e02ff */
[----:B------:R-:W-:-:S03]  /*25bd0*/  @!P1 IMAD R39, R39, R17, RZ ;  /* 0x0000001127279224 */ /* 0x000fc600078e02ff */
[----:B------:R2:W-:Y:S04]  /*25be0*/  @!P6 STG.E.U8 desc[UR56][R20.64+0xd8], R11 ;  /* 0x0000d80b1400e986 */ /* 0x0005e8000c101138 */
[----:B------:R2:W-:Y:S02]  /*25bf0*/  @!P1 STG.E.U8 desc[UR56][R216.64+0xd9], R39 ;  /* 0x0000d927d8009986 */ /* 0x0005e4000c101138 */
.L_x_706:
[----:B------:R-:W-:Y:S05]  /*25c00*/  BSYNC B0 ;  /* 0x0000000000007941 */ /* 0x000fea0003800000 */
.L_x_32:
[----:B0-2---:R-:W2:Y:S04]  /*25c10*/  LDL.LU R3, [R1+0x210] ;  /* 0x0002100001037983 */ /* 0x005ea80000300800 */
[----:B------:R-:W2:Y:S01]  /*25c20*/  LDL.LU R2, [R1+0x214] ;  /* 0x0002140001027983 */ /* 0x000ea20000300800 */
[----:B------:R-:W-:Y:S01]  /*25c30*/  ULDC UR4, c[0x0][0xc] ;  /* 0x0000030000047ab9 */ /* 0x000fe20000000800 */
[----:B------:R-:W-:Y:S01]  /*25c40*/  ULDC UR5, c[0x0][0x10] ;  /* 0x0000040000057ab9 */ /* 0x000fe20000000800 */
[----:B------:R-:W2:Y:S01]  /*25c50*/  LDC R5, c[0x0][0x14] ;  /* 0x00000500ff057b82 */ /* 0x000ea20000000800 */
[----:B------:R-:W-:Y:S01]  /*25c60*/  UIMAD.WIDE.U32 UR4, UR4, UR5, URZ ;  /* 0x00000005040472a5 */ /* 0x000fe2000f8e003f */
[----:B------:R-:W-:Y:S01]  /*25c70*/  PRMT R0, RZ, 0x7610, R0 ;  /* 0x00007610ff007816 */ /* 0x000fe20000000000 */
[----:B------:R-:W-:Y:S01]  /*25c80*/  UMOV UR52, 0xffffffff ;  /* 0xffffffff00347882 */ /* 0x000fe20000000000 */
[----:B------:R-:W-:-:S03]  /*25c90*/  UMOV UR51, 0xffffffff ;  /* 0xffffffff00337882 */ /* 0x000fc60000000000 */
[----:B--2---:R-:W-:-:S04]  /*25ca0*/  IMAD.WIDE.U32 R2, R5, UR4, R2 ;  /* 0x0000000405027c25 */ /* 0x004fc8000f8e0002 */
[----:B------:R-:W-:Y:S01]  /*25cb0*/  IMAD R5, R5, UR5, RZ ;  /* 0x0000000505057c24 */ /* 0x000fe2000f8e02ff */
[----:B------:R-:W-:Y:S01]  /*25cc0*/  ULDC.64 UR4, c[0x0][0x650] ;  /* 0x0001940000047ab9 */ /* 0x000fe20000000a00 */
[----:B------:R-:W-:Y:S01]  /*25cd0*/  IMAD.MOV.U32 R6, RZ, RZ, R2 ;  /* 0x000000ffff067224 */ /* 0x000fe200078e0002 */
[----:B------:R-:W-:Y:S01]  /*25ce0*/  ISETP.GE.U32.AND P0, PT, R2, UR4, PT ;  /* 0x0000000402007c0c */ /* 0x000fe2000bf06070 */
[----:B------:R-:W-:-:S05]  /*25cf0*/  IMAD.IADD R4, R3, 0x1, R5 ;  /* 0x0000000103047824 */ /* 0x000fca00078e0205 */
[----:B------:R0:W-:Y:S01]  /*25d00*/  STL [R1+0x210], R4 ;  /* 0x0002100401007387 */ /* 0x0001e20000100800 */
[----:B------:R-:W-:-:S03]  /*25d10*/  ISETP.GE.U32.AND.EX P0, PT, R4, UR5, PT, P0 ;  /* 0x0000000504007c0c */ /* 0x000fc6000bf06100 */
[----:B------:R0:W-:Y:S10]  /*25d20*/  STL [R1+0x214], R6 ;  /* 0x0002140601007387 */ /* 0x0001f40000100800 */
[----:B0-----:R-:W-:Y:S05]  /*25d30*/  @P0 BRA `(.L_x_707) ;  /* 0x0000000400800947 */ /* 0x001fea0003800000 */
[----:B------:R-:W0:Y:S01]  /*25d40*/  S2UR UR6, SR_CTAID.X ;  /* 0x00000000000679c3 */ /* 0x000e220000002500 */
[----:B------:R-:W-:Y:S01]  /*25d50*/  ULDC.64 UR4, c[0x0][0x628] ;  /* 0x00018a0000047ab9 */ /* 0x000fe20000000a00 */
[----:B------:R-:W-:Y:S01]  /*25d60*/  ULDC UR7, c[0x0][0x150] ;  /* 0x0000540000077ab9 */ /* 0x000fe20000000800 */
[----:B------:R-:W-:Y:S01]  /*25d70*/  ISETP.NE.U32.AND P0, PT, RZ, UR4, PT ;  /* 0x00000004ff007c0c */ /* 0x000fe2000bf05070 */
[----:B------:R-:W-:Y:S01]  /*25d80*/  ULDC UR15, c[0x0][0x630] ;  /* 0x00018c00000f7ab9 */ /* 0x000fe20000000800 */
[----:B------:R-:W-:Y:S01]  /*25d90*/  R2UR UR16, R6 ;  /* 0x00000000061072ca */ /* 0x000fe200000e0000 */
[----:B------:R-:W-:Y:S01]  /*25da0*/  ULDC UR19, c[0x0][0x154] ;  /* 0x0000550000137ab9 */ /* 0x000fe20000000800 */
[----:B------:R-:W-:Y:S01]  /*25db0*/  ISETP.NE.AND.EX P0, PT, RZ, UR5, PT, P0 ;  /* 0x00000005ff007c0c */ /* 0x000fe2000bf05300 */
[----:B------:R-:W2:Y:S01]  /*25dc0*/  S2UR UR18, SR_CTAID.Y ;  /* 0x00000000001279c3 */ /* 0x000ea20000002600 */
[----:B------:R-:W-:Y:S02]  /*25dd0*/  R2UR UR17, R4 ;  /* 0x00000000041172ca */ /* 0x000fe400000e0000 */
[----:B------:R-:W-:-:S02]  /*25de0*/  R2UR UR12, R6 ;  /* 0x00000000060c72ca */ /* 0x000fc400000e0000 */
[----:B------:R-:W-:Y:S02]  /*25df0*/  R2UR UR13, R4 ;  /* 0x00000000040d72ca */ /* 0x000fe400000e0000 */
[----:B0-----:R-:W-:-:S05]  /*25e00*/  I2FP.F32.U32 R0, UR6 ;  /* 0x0000000600007c45 */ /* 0x001fca0008201000 */
[----:B------:R-:W-:-:S04]  /*25e10*/  FMUL R0, R0, UR7 ;  /* 0x0000000700007c20 */ /* 0x000fc80008400000 */
[----:B------:R0:W0:Y:S01]  /*25e20*/  F2I.U32.TRUNC.NTZ R2, R0 ;  /* 0x0000000000027305 */ /* 0x000022000020f000 */
[----:B--2---:R-:W-:Y:S05]  /*25e30*/  @!P0 BRA `(.L_x_708) ;  /* 0x0000000000308947 */ /* 0x004fea0003800000 */
        /* <DEDUP_REMOVED lines=12> */
.L_x_708:
[----:B------:R-:W-:Y:S01]  /*25f00*/  USHF.R.U64 UR51, UR12, UR15, UR13 ;  /* 0x0000000f0c337299 */ /* 0x000fe2000800120d */
[----:B0-----:R-:W-:Y:S01]  /*25f10*/  I2FP.F32.U32 R0, UR18 ;  /* 0x0000001200007c45 */ /* 0x001fe20008201000 */
[----:B------:R-:W-:Y:S02]  /*25f20*/  USHF.R.U32.HI UR4, URZ, UR15, UR13 ;  /* 0x0000000f3f047299 */ /* 0x000fe4000801160d */
[----:B------:R-:W-:Y:S02]  /*25f30*/  UIADD3 UR10, UP0, URZ, -UR51, URZ ;  /* 0x800000333f0a7290 */ /* 0x000fe4000ff1e03f */
[----:B------:R-:W-:Y:S01]  /*25f40*/  FMUL R0, R0, UR19 ;  /* 0x0000001300007c20 */ /* 0x000fe20008400000 */
[----:B------:R-:W-:Y:S01]  /*25f50*/  ULDC.64 UR12, c[0x0][0x620] ;  /* 0x00018800000c7ab9 */ /* 0x000fe20000000a00 */
[----:B------:R-:W-:Y:S01]  /*25f60*/  UIADD3.X UR4, URZ, ~UR4, URZ, UP0, !UPT ;  /* 0x800000043f047290 */ /* 0x000fe200087fe43f */
[----:B------:R-:W-:Y:S01]  /*25f70*/  UMOV UR8, UR16 ;  /* 0x0000001000087c82 */ /* 0x000fe20008000000 */
[----:B------:R-:W-:-:S02]  /*25f80*/  UMOV UR9, UR17 ;  /* 0x0000001100097c82 */ /* 0x000fc40008000000 */
[----:B------:R-:W0:Y:S01]  /*25f90*/  F2I.U32.TRUNC.NTZ R0, R0 ;  /* 0x0000000000007305 */ /* 0x000e22000020f000 */
[----:B------:R-:W-:Y:S02]  /*25fa0*/  UIMAD UR4, UR4, UR12, URZ ;  /* 0x0000000c040472a4 */ /* 0x000fe4000f8e023f */
[----:B------:R-:W-:Y:S01]  /*25fb0*/  UIMAD.WIDE.U32 UR8, UR10, UR12, UR8 ;  /* 0x0000000c0a0872a5 */ /* 0x000fe2000f8e0008 */
[----:B------:R-:W-:Y:S01]  /*25fc0*/  R2UR UR12, R2 ;  /* 0x00000000020c72ca */ /* 0x000fe200000e0000 */
[----:B------:R-:W-:Y:S01]  /*25fd0*/  UIMAD UR10, UR10, UR13, UR4 ;  /* 0x0000000d0a0a72a4 */ /* 0x000fe2000f8e0204 */
[----:B------:R-:W-:Y:S01]  /*25fe0*/  ULDC UR11, c[0x0][0x618] ;  /* 0x00018600000b7ab9 */ /* 0x000fe20000000800 */
[----:B------:R-:W-:Y:S02]  /*25ff0*/  ULDC UR21, c[0x0][0x658] ;  /* 0x0001960000157ab9 */ /* 0x000fe40000000800 */
[----:B------:R-:W-:Y:S01]  /*26000*/  UIADD3 UR10, UR9, UR10, URZ ;  /* 0x0000000a090a7290 */ /* 0x000fe2000fffe03f */
[----:B------:R-:W-:Y:S01]  /*26010*/  UMOV UR16, 0xffffffff ;  /* 0xffffffff00107882 */ /* 0x000fe20000000000 */
[----:B------:R-:W-:Y:S01]  /*26020*/  ULDC.64 UR4, c[0x0][0x640] ;  /* 0x0001900000047ab9 */ /* 0x000fe20000000a00 */
[----:B------:R-:W-:Y:S01]  /*26030*/  USHF.L.U32 UR17, UR16, UR21, URZ ;  /* 0x0000001510117299 */ /* 0x000fe2000800063f */
[----:B------:R-:W-:Y:S01]  /*26040*/  ISETP.NE.U32.AND P0, PT, RZ, UR4, PT ;  /* 0x00000004ff007c0c */ /* 0x000fe2000bf05070 */
[----:B------:R-:W-:Y:S01]  /*26050*/  USHF.R.U64 UR8, UR8, UR11, UR10 ;  /* 0x0000000b08087299 */ /* 0x000fe2000800120a */
[----:B0-----:R-:W-:Y:S01]  /*26060*/  R2UR UR14, R0 ;  /* 0x00000000000e72ca */ /* 0x001fe200000e0000 */
[----:B------:R-:W-:Y:S01]  /*26070*/  USHF.R.U32.HI UR10, URZ, UR11, UR10 ;  /* 0x0000000b3f0a7299 */ /* 0x000fe2000801160a */
[----:B------:R-:W-:Y:S01]  /*26080*/  ISETP.NE.AND.EX P0, PT, RZ, UR5, PT, P0 ;  /* 0x00000005ff007c0c */ /* 0x000fe2000bf05300 */
[----:B------:R-:W-:Y:S01]  /*26090*/  ULDC UR15, c[0x0][0x608] ;  /* 0x00018200000f7ab9 */ /* 0x000fe20000000800 */
[----:B------:R-:W-:-:S02]  /*260a0*/  ULOP3.LUT UR22, URZ, UR17, URZ, 0x33, !UPT ;  /* 0x000000113f167292 */ /* 0x000fc4000f8e333f */
[----:B------:R-:W-:Y:S02]  /*260b0*/  USHF.R.U64 UR17, UR8, UR15, UR10 ;  /* 0x0000000f08117299 */ /* 0x000fe4000800120a */
[----:B------:R-:W-:Y:S01]  /*260c0*/  USHF.R.U32.HI UR10, URZ, UR15, UR10 ;  /* 0x0000000f3f0a7299 */ /* 0x000fe2000801160a */
[----:B------:R-:W-:Y:S01]  /*260d0*/  UMOV UR19, 0x1 ;  /* 0x0000000100137882 */ /* 0x000fe20000000000 */
[----:B------:R-:W-:Y:S02]  /*260e0*/  UIADD3 UR12, -UR12, URZ, URZ ;  /* 0x0000003f0c0c7290 */ /* 0x000fe4000fffe13f */
[----:B------:R-:W-:Y:S02]  /*260f0*/  USHF.L.U32 UR16, UR19, UR21, URZ ;  /* 0x0000001513107299 */ /* 0x000fe4000800063f */
[----:B------:R-:W-:Y:S01]  /*26100*/  USHF.R.U64 UR19, UR17, UR21, UR10 ;  /* 0x0000001511137299 */ /* 0x000fe2000800120a */
[----:B------:R-:W-:Y:S01]  /*26110*/  ULDC UR13, c[0x0][0x144] ;  /* 0x00005100000d7ab9 */ /* 0x000fe20000000800 */
[----:B------:R-:W-:Y:S01]  /*26120*/  ULDC UR7, c[0x0][0x600] ;  /* 0x0001800000077ab9 */ /* 0x000fe20000000800 */
[----:B------:R-:W-:-:S02]  /*26130*/  UIADD3 UR20, -UR14, URZ, URZ ;  /* 0x0000003f0e147290 */ /* 0x000fc4000fffe13f */
[----:B------:R-:W-:Y:S02]  /*26140*/  USHF.R.U32.HI UR15, URZ, UR21, UR10 ;  /* 0x000000153f0f7299 */ /* 0x000fe4000801160a */
[----:B------:R-:W-:Y:S02]  /*26150*/  UIADD3 UR9, UR7, -0x1, URZ ;  /* 0xffffffff07097890 */ /* 0x000fe4000fffe03f */
[----:B------:R-:W-:Y:S01]  /*26160*/  UIMAD UR53, UR13, UR12, UR6 ;  /* 0x0000000c0d3572a4 */ /* 0x000fe2000f8e0206 */
[----:B------:R-:W-:Y:S01]  /*26170*/  ULDC UR24, c[0x0][0x148] ;  /* 0x0000520000187ab9 */ /* 0x000fe20000000800 */
[----:B------:R-:W-:Y:S01]  /*26180*/  ULDC UR21, c[0x0][0x648] ;  /* 0x0001920000157ab9 */ /* 0x000fe20000000800 */
[----:B------:R-:W-:Y:S01]  /*26190*/  ULDC UR23, c[0x0][0x638] ;  /* 0x00018e0000177ab9 */ /* 0x000fe20000000800 */
        /* <DEDUP_REMOVED lines=12> */
.L_x_709:
[----:B------:R-:W-:Y:S01]  /*26260*/  UISETP.NE.AND UP0, UPT, UR37, URZ, UPT ;  /* 0x0000003f2500728c */ /* 0x000fe2000bf05270 */
[----:B------:R-:W-:Y:S01]  /*26270*/  IMAD.MOV.U32 R0, RZ, RZ, 0x1 ;  /* 0x00000001ff007424 */ /* 0x000fe200078e00ff */
[----:B------:R-:W-:Y:S02]  /*26280*/  USHF.R.U64 UR4, UR14, UR21, UR15 ;  /* 0x000000150e047299 */ /* 0x000fe4000800120f */
[----:B------:R-:W-:Y:S02]  /*26290*/  ULOP3.LUT UR17, UR17, UR22, URZ, 0xc0, !UPT ;  /* 0x0000001611117292 */ /* 0x000fe4000f8ec03f */
[----:B------:R-:W-:Y:S02]  /*262a0*/  UIADD3 UR5, -UR4, URZ, URZ ;  /* 0x0000003f04057290 */ /* 0x000fe4000fffe13f */
[----:B------:R-:W-:Y:S02]  /*262b0*/  UIMAD UR16, UR16, UR4, UR17 ;  /* 0x00000004101072a4 */ /* 0x000fe4000f8e0211 */
[----:B------:R-:W-:-:S02]  /*262c0*/  ULOP3.LUT UR9, UR8, UR9, URZ, 0xc0, !UPT ;  /* 0x0000000908097292 */ /* 0x000fc4000f8ec03f */
[----:B------:R-:W-:Y:S02]  /*262d0*/  @UP0 UIMAD UR53, UR24, UR20, UR18 ;  /* 0x00000014183502a4 */ /* 0x000fe4000f8e0212 */
[----:B------:R-:W-:-:S03]  /*262e0*/  UIMAD UR4, UR5, UR23, UR19 ;  /* 0x00000017050472a4 */ /* 0x000fc6000f8e0213 */
[----:B------:R-:W-:Y:S01]  /*262f0*/  ULDC UR5, c[0x0][0x610] ;  /* 0x0001840000057ab9 */ /* 0x000fe20000000800 */
[----:B------:R-:W-:Y:S02]  /*26300*/  UIMAD UR4, UR4, UR7, UR9 ;  /* 0x00000007040472a4 */ /* 0x000fe4000f8e0209 */
[----:B------:R-:W-:-:S04]  /*26310*/  UIMAD UR53, UR16, UR5, UR53 ;  /* 0x00000005103572a4 */ /* 0x000fc8000f8e0235 */
[----:B------:R-:W-:Y:S02]  /*26320*/  USEL UR52, UR4, UR53, !UP0 ;  /* 0x0000003504347287 */ /* 0x000fe4000c000000 */
[----:B------:R-:W-:-:S12]  /*26330*/  USEL UR53, UR53, UR4, !UP0 ;  /* 0x0000000435357287 */ /* 0x000fd8000c000000 */
.L_x_707:
[----:B------:R-:W-:-:S13]  /*26340*/  LOP3.LUT P0, RZ, R0, 0xff, RZ, 0xc0, !PT ;  /* 0x000000ff00ff7812 */ /* 0x000fda000780c0ff */
[----:B------:R-:W-:Y:S05]  /*26350*/  @P0 BRA `(.L_x_710) ;  /* 0xfffffdb000280947 */ /* 0x000fea000383ffff */
[----:B------:R-:W-:Y:S05]  /*26360*/  EXIT ;  /* 0x000000000000794d */ /* 0x000fea0003800000 */
.L_x_7:
[----:B------:R-:W2:Y:S01]  /*26370*/  LDL R5, [R1+0x214] ;  /* 0x0002140001057983 */ /* 0x000ea20000100800 */
[----:B------:R-:W-:-:S03]  /*26380*/  ULDC.64 UR4, c[0x0][0x650] ;  /* 0x0001940000047ab9 */ /* 0x000fc60000000a00 */
[----:B------:R-:W3:Y:S01]  /*26390*/  LDL R4, [R1+0x210] ;  /* 0x0002100001047983 */ /* 0x000ee20000100800 */
[----:B0-----:R-:W-:Y:S01]  /*263a0*/  PRMT R0, RZ, 0x7610, R0 ;  /* 0x00007610ff007816 */ /* 0x001fe20000000000 */
[----:B------:R-:W-:Y:S02]  /*263b0*/  IMAD.MOV.U32 R2, RZ, RZ, -0x1 ;  /* 0xffffffffff027424 */ /* 0x000fe400078e00ff */
[----:B------:R-:W-:Y:S02]  /*263c0*/  IMAD.MOV.U32 R3, RZ, RZ, -0x1 ;  /* 0xffffffffff037424 */ /* 0x000fe400078e00ff */
[----:B------:R-:W-:Y:S01]  /*263d0*/  IMAD.MOV.U32 R11, RZ, RZ, -0x1 ;  /* 0xffffffffff0b7424 */ /* 0x000fe200078e00ff */
[----:B--2---:R-:W-:-:S04]  /*263e0*/  ISETP.GE.U32.AND P0, PT, R5, UR4, PT ;  /* 0x0000000405007c0c */ /* 0x004fc8000bf06070 */
[----:B---3--:R-:W-:-:S13]  /*263f0*/  ISETP.GE.U32.AND.EX P0, PT, R4, UR5, PT, P0 ;  /* 0x0000000504007c0c */ /* 0x008fda000bf06100 */
        /* <DEDUP_REMOVED lines=21> */
.L_x_712:
[----:B------:R-:W-:Y:S01]  /*26550*/  USHF.R.U64 UR4, UR14, UR19, UR15 ;  /* 0x000000130e047299 */ /* 0x000fe2000800120f */
[----:B------:R-:W-:Y:S01]  /*26560*/  R2UR UR7, R4 ;  /* 0x00000000040772ca */ /* 0x000fe200000e0000 */
[----:B------:R-:W-:Y:S02]  /*26570*/  USHF.R.U32.HI UR5, URZ, UR19, UR15 ;  /* 0x000000133f057299 */ /* 0x000fe4000801160f */
[----:B------:R-:W-:Y:S01]  /*26580*/  UIADD3 UR13, UP0, URZ, -UR4, URZ ;  /* 0x800000043f0d7290 */ /* 0x000fe2000ff1e03f */
[----:B------:R-:W-:Y:S01]  /*26590*/  ULDC.64 UR14, c[0x0][0x620] ;  /* 0x00018800000e7ab9 */ /* 0x000fe20000000a00 */
[----:B------:R-:W-:Y:S02]  /*265a0*/  UMOV UR6, UR20 ;  /* 0x0000001400067c82 */ /* 0x000fe40008000000 */
[----:B------:R-:W-:Y:S02]  /*265b0*/  UIADD3.X UR5, URZ, ~UR5, URZ, UP0, !UPT ;  /* 0x800000053f057290 */ /* 0x000fe400087fe43f */
[----:B------:R-:W-:-:S02]  /*265c0*/  UISETP.NE.AND UP1, UPT, UR37, URZ, UPT ;  /* 0x0000003f2500728c */ /* 0x000fc4000bf25270 */
[----:B------:R-:W-:Y:S02]  /*265d0*/  UIMAD UR5, UR5, UR14, URZ ;  /* 0x0000000e050572a4 */ /* 0x000fe4000f8e023f */
[----:B------:R-:W-:Y:S02]  /*265e0*/  UIMAD.WIDE.U32 UR6, UR13, UR14, UR6 ;  /* 0x0000000e0d0672a5 */ /* 0x000fe4000f8e0006 */
[----:B------:R-:W-:Y:S01]  /*265f0*/  UIMAD UR5, UR13, UR15, UR5 ;  /* 0x0000000f0d0572a4 */ /* 0x000fe2000f8e0205 */
[----:B------:R-:W-:Y:S02]  /*26600*/  ULDC UR14, c[0x0][0x608] ;  /* 0x00018200000e7ab9 */ /* 0x000fe40000000800 */
[----:B------:R-:W-:Y:S01]  /*26610*/  ULDC UR13, c[0x0][0x618] ;  /* 0x00018600000d7ab9 */ /* 0x000fe20000000800 */
[----:B------:R-:W-:Y:S01]  /*26620*/  UIADD3 UR5, UR7, UR5, URZ ;  /* 0x0000000507057290 */ /* 0x000fe2000fffe03f */
[----:B------:R-:W-:Y:S01]  /*26630*/  ULDC UR22, c[0x0][0x658] ;  /* 0x0001960000167ab9 */ /* 0x000fe20000000800 */
[----:B------:R-:W-:-:S02]  /*26640*/  @UP1 UIMAD UR8, UR11, UR12, UR10 ;  /* 0x0000000c0b0812a4 */ /* 0x000fc4000f8e020a */
[----:B------:R-:W-:Y:S02]  /*26650*/  USHF.R.U64 UR17, UR6, UR13, UR5 ;  /* 0x0000000d06117299 */ /* 0x000fe40008001205 */
[----:B------:R-:W-:Y:S01]  /*26660*/  USHF.R.U32.HI UR5, URZ, UR13, UR5 ;  /* 0x0000000d3f057299 */ /* 0x000fe20008011605 */
[----:B------:R-:W-:Y:S01]  /*26670*/  ULDC.64 UR6, c[0x0][0x640] ;  /* 0x0001900000067ab9 */ /* 0x000fe20000000a00 */
[----:B------:R-:W-:Y:S01]  /*26680*/  UMOV UR10, 0xffffffff ;  /* 0xffffffff000a7882 */ /* 0x000fe20000000000 */
[----:B------:R-:W-:Y:S01]  /*26690*/  ISETP.NE.U32.AND P0, PT, RZ, UR6, PT ;  /* 0x00000006ff007c0c */ /* 0x000fe2000bf05070 */
[----:B------:R-:W-:Y:S02]  /*266a0*/  USHF.R.U64 UR18, UR17, UR14, UR5 ;  /* 0x0000000e11127299 */ /* 0x000fe40008001205 */
[----:B------:R-:W-:Y:S01]  /*266b0*/  USHF.R.U32.HI UR5, URZ, UR14, UR5 ;  /* 0x0000000e3f057299 */ /* 0x000fe20008011605 */
[----:B------:R-:W-:Y:S01]  /*266c0*/  ISETP.NE.AND.EX P0, PT, RZ, UR7, PT, P0 ;  /* 0x00000007ff007c0c */ /* 0x000fe2000bf05300 */
[----:B------:R-:W-:-:S02]  /*266d0*/  USHF.L.U32 UR11, UR10, UR22, URZ ;  /* 0x000000160a0b7299 */ /* 0x000fc4000800063f */
[----:B------:R-:W-:Y:S01]  /*266e0*/  USHF.R.U64 UR19, UR18, UR22, UR5 ;  /* 0x0000001612137299 */ /* 0x000fe20008001205 */
[----:B------:R-:W-:Y:S01]  /*266f0*/  ULDC UR20, c[0x0][0x600] ;  /* 0x0001800000147ab9 */ /* 0x000fe20000000800 */
[----:B------:R-:W-:Y:S02]  /*26700*/  USHF.R.U32.HI UR10, URZ, UR22, UR5 ;  /* 0x000000163f0a7299 */ /* 0x000fe40008011605 */
[----:B------:R-:W-:Y:S02]  /*26710*/  UIADD3 UR21, UR20, -0x1, URZ ;  /* 0xffffffff14157890 */ /* 0x000fe4000fffe03f */
[----:B------:R-:W-:Y:S01]  /*26720*/  ULOP3.LUT UR26, URZ, UR11, URZ, 0x33, !UPT ;  /* 0x0000000b3f1a7292 */ /* 0x000fe2000f8e333f */
        /* <DEDUP_REMOVED lines=17> */
.L_x_713:
[----:B------:R-:W-:Y:S01]  /*26840*/  USHF.R.U64 UR6, UR5, UR23, UR10 ;  /* 0x0000001705067299 */ /* 0x000fe2000800120a */
[----:B------:R-:W-:Y:S01]  /*26850*/  IMAD.MOV.U32 R0, RZ, RZ, 0x1 ;  /* 0x00000001ff007424 */ /* 0x000fe200078e00ff */
[----:B------:R-:W-:Y:S01]  /*26860*/  USHF.L.U32 UR25, UR25, UR22, URZ ;  /* 0x0000001619197299 */ /* 0x000fe2000800063f */
[----:B------:R-:W-:Y:S01]  /*26870*/  IMAD.U32 R11, RZ, RZ, UR4 ;  /* 0x00000004ff0b7e24 */ /* 0x000fe2000f8e00ff */
[----:B------:R-:W-:Y:S02]  /*26880*/  ULOP3.LUT UR5, UR18, UR26, URZ, 0xc0, !UPT ;  /* 0x0000001a12057292 */ /* 0x000fe4000f8ec03f */
[----:B------:R-:W-:Y:S02]  /*26890*/  UIADD3 UR7, -UR6, URZ, URZ ;  /* 0x0000003f06077290 */ /* 0x000fe4000fffe13f */
[----:B------:R-:W-:Y:S02]  /*268a0*/  UIMAD UR6, UR25, UR6, UR5 ;  /* 0x00000006190672a4 */ /* 0x000fe4000f8e0205 */
[----:B------:R-:W-:-:S02]  /*268b0*/  ULOP3.LUT UR17, UR17, UR21, URZ, 0xc0, !UPT ;  /* 0x0000001511117292 */ /* 0x000fc4000f8ec03f */
[----:B------:R-:W-:Y:S02]  /*268c0*/  UIMAD UR5, UR7, UR24, UR19 ;  /* 0x00000018070572a4 */ /* 0x000fe4000f8e0213 */
[----:B------:R-:W-:Y:S01]  /*268d0*/  UISETP.NE.AND UP0, UPT, UR37, URZ, UPT ;  /* 0x0000003f2500728c */ /* 0x000fe2000bf05270 */
[----:B------:R-:W-:Y:S01]  /*268e0*/  ULDC UR7, c[0x0][0x610] ;  /* 0x0001840000077ab9 */ /* 0x000fe20000000800 */
[----:B------:R-:W-:Y:S02]  /*268f0*/  UIMAD UR5, UR5, UR20, UR17 ;  /* 0x00000014050572a4 */ /* 0x000fe4000f8e0211 */
[----:B------:R-:W-:-:S04]  /*26900*/  UIMAD UR8, UR6, UR7, UR8 ;  /* 0x00000007060872a4 */ /* 0x000fc8000f8e0208 */
[----:B------:R-:W-:Y:S02]  /*26910*/  USEL UR6, UR5, UR8, !UP0 ;  /* 0x0000000805067287 */ /* 0x000fe4000c000000 */
[----:B------:R-:W-:-:S04]  /*26920*/  USEL UR8, UR8, UR5, !UP0 ;  /* 0x0000000508087287 */ /* 0x000fc8000c000000 */
[----:B------:R-:W-:Y:S02]  /*26930*/  IMAD.U32 R3, RZ, RZ, UR6 ;  /* 0x00000006ff037e24 */ /* 0x000fe4000f8e00ff */
[----:B------:R-:W-:-:S07]  /*26940*/  IMAD.U32 R2, RZ, RZ, UR8 ;  /* 0x00000008ff027e24 */ /* 0x000fce000f8e00ff */
.L_x_711:
[----:B------:R-:W-:-:S08]  /*26950*/  NOP ;  /* 0x0000000000007918 */ /* 0x000fd00000000000 */
[----:B-1----:R-:W0:-:S00]  /*26960*/  USETMAXREG.DEALLOC.CTAPOOL 0x18 ;  /* 0x00000018000079c8 */ /* 0x002e0000080e0500 */
[----:B------:R-:W-:-:S13]  /*26970*/  ISETP.NE.AND P0, PT, RZ, UR9, PT ;  /* 0x00000009ff007c0c */ /* 0x000fda000bf05270 */
[----:B------:R-:W-:Y:S05]  /*26980*/  @P0 EXIT ;  /* 0x000000000000094d */ /* 0x000fea0003800000 */
[----:B0-----:R-:W-:Y:S01]  /*26990*/  LOP3.LUT P0, RZ, R0, 0xff, RZ, 0xc0, !PT ;  /* 0x000000ff00ff7812 */ /* 0x001fe2000780c0ff */
[----:B------:R-:W-:Y:S02]  /*269a0*/  IMAD.MOV.U32 R6, RZ, RZ, 0x1 ;  /* 0x00000001ff067424 */ /* 0x000fe400078e00ff */
[----:B------:R-:W-:-:S10]  /*269b0*/  IMAD.MOV.U32 R0, RZ, RZ, RZ ;  /* 0x000000ffff007224 */ /* 0x000fd400078e00ff */
[----:B------:R-:W-:Y:S05]  /*269c0*/  @!P0 BRA `(.L_x_714) ;  /* 0x0000000c00748947 */ /* 0x000fea0003800000 */
[----:B------:R-:W0:Y:S01]  /*269d0*/  LDC R0, c[0x0][0x28c] ;  /* 0x0000a300ff007b82 */ /* 0x000e220000000800 */
[----:B------:R-:W1:Y:S01]  /*269e0*/  S2R R8, SR_CgaCtaId ;  /* 0x0000000000087919 */ /* 0x000e620000008800 */
[----:B------:R-:W-:Y:S01]  /*269f0*/  ULDC UR8, c[0x0][0xc] ;  /* 0x0000030000087ab9 */ /* 0x000fe20000000800 */
[----:B------:R-:W-:Y:S01]  /*26a00*/  ULDC UR5, c[0x0][0x658] ;  /* 0x0001960000057ab9 */ /* 0x000fe20000000800 */
[----:B------:R-:W-:Y:S01]  /*26a10*/  UMOV UR6, 0xffffffff ;  /* 0xffffffff00067882 */ /* 0x000fe20000000000 */
[----:B------:R-:W-:Y:S01]  /*26a20*/  ULDC UR9, c[0x0][0x10] ;  /* 0x0000040000097ab9 */ /* 0x000fe20000000800 */
[----:B------:R-:W-:Y:S01]  /*26a30*/  UMOV UR7, 0x1 ;  /* 0x0000000100077882 */ /* 0x000fe20000000000 */
[----:B------:R-:W-:Y:S01]  /*26a40*/  USHF.L.U32 UR6, UR6, UR5, URZ ;  /* 0x0000000506067299 */ /* 0x000fe2000800063f */
[----:B------:R-:W-:Y:S01]  /*26a50*/  IMAD.MOV.U32 R13, RZ, RZ, 0x3800 ;  /* 0x00003800ff0d7424 */ /* 0x000fe200078e00ff */
[----:B------:R-:W-:Y:S01]  /*26a60*/  UIMAD.WIDE.U32 UR8, UR8, UR9, URZ ;  /* 0x00000009080872a5 */ /* 0x000fe2000f8e003f */
[----:B------:R-:W-:Y:S01]  /*26a70*/  BSSY B0, `(.L_x_714) ;  /* 0x00000d2000007945 */ /* 0x000fe20003800000 */
[----:B------:R-:W-:Y:S01]  /*26a80*/  USHF.L.U32 UR5, UR7, UR5, URZ ;  /* 0x0000000507057299 */ /* 0x000fe2000800063f */
[----:B------:R-:W-:Y:S01]  /*26a90*/  IMAD.MOV.U32 R9, RZ, RZ, 0x1 ;  /* 0x00000001ff097424 */ /* 0x000fe200078e00ff */
[----:B------:R-:W-:Y:S01]  /*26aa0*/  ULDC UR4, c[0x0][0x600] ;  /* 0x0001800000047ab9 */ /* 0x000fe20000000800 */
[----:B------:R-:W-:Y:S01]  /*26ab0*/  ULDC UR7, c[0x0][0x14] ;  /* 0x0000050000077ab9 */ /* 0x000fe20000000800 */
[----:B------:R-:W-:Y:S01]  /*26ac0*/  IMAD.MOV.U32 R6, RZ, RZ, 0x1 ;  /* 0x00000001ff067424 */ /* 0x000fe200078e00ff */
[----:B------:R-:W-:-:S02]  /*26ad0*/  UIMAD.WIDE.U32 UR20, UR8, UR7, URZ ;  /* 0x00000007081472a5 */ /* 0x000fc4000f8e003f */
[----:B------:R-:W-:Y:S02]  /*26ae0*/  UIMAD UR7, UR9, UR7, URZ ;  /* 0x00000007090772a4 */ /* 0x000fe4000f8e023f */
[----:B------:R-:W-:Y:S02]  /*26af0*/  ULOP3.LUT UR24, UR36, 0x2, URZ, 0xfc, !UPT ;  /* 0x0000000224187892 */ /* 0x000fe4000f8efc3f */
[----:B------:R-:W-:Y:S01]  /*26b00*/  UIADD3 UR4, UR4, -0x1, URZ ;  /* 0xffffffff04047890 */ /* 0x000fe2000fffe03f */
[----:B0-----:R-:W-:Y:S01]  /*26b10*/  VIADD R0, R0, 0x7f ;  /* 0x0000007f00007836 */ /* 0x001fe20000000000 */
[----:B------:R-:W-:Y:S02]  /*26b20*/  ULOP3.LUT UR6, URZ, UR6, URZ, 0x33, !UPT ;  /* 0x000000063f067292 */ /* 0x000fe4000f8e333f */
[----:B------:R-:W-:Y:S02]  /*26b30*/  UIADD3 UR7, UR21, UR7, URZ ;  /* 0x0000000715077290 */ /* 0x000fe4000fffe03f */
[----:B------:R-:W-:Y:S01]  /*26b40*/  SHF.R.S32.HI R5, RZ, 0x1f, R0 ;  /* 0x0000001fff057819 */ /* 0x000fe20000011400 */
[----:B------:R-:W-:-:S03]  /*26b50*/  ULDC.64 UR22, c[0x0][0x198] ;  /* 0x0000660000167ab9 */ /* 0x000fc60000000a00 */
[----:B------:R-:W-:Y:S01]  /*26b60*/  LEA.HI R5, R5, R0, RZ, 0x7 ;  /* 0x0000000005057211 */ /* 0x000fe200078f38ff */
[----:B------:R-:W-:Y:S01]  /*26b70*/  IMAD.MOV.U32 R0, RZ, RZ, RZ ;  /* 0x000000ffff007224 */ /* 0x000fe200078e00ff */
[----:B-1----:R-:W-:Y:S02]  /*26b80*/  LOP3.LUT R8, R8, 0x1, RZ, 0xc0, !PT ;  /* 0x0000000108087812 */ /* 0x002fe400078ec0ff */
[----:B------:R-:W-:-:S03]  /*26b90*/  SHF.R.S32.HI R7, RZ, 0x7, R5 ;  /* 0x00000007ff077819 */ /* 0x000fc60000011405 */
[----:B------:R-:W-:Y:S02]  /*26ba0*/  IMAD R16, R8, R13, 0x18100 ;  /* 0x0001810008107424 */ /* 0x000fe400078e020d */
[----:B------:R-:W-:-:S07]  /*26bb0*/  VIADD R17, R7, 0x1 ;  /* 0x0000000107117836 */ /* 0x000fce0000000000 */
.L_x_725:
[----:B------:R-:W-:-:S03]  /*26bc0*/  UMOV UR8, 0xffffffff ;  /* 0xffffffff00087882 */ /* 0x000fc60000000000 */
[----:B------:R-:W-:Y:S05]  /*26bd0*/  BRA.DIV UR8, `(.L_x_715) ;  /* 0x0000000e08947947 */ /* 0x000fea000b800000 */
[----:B------:R-:W-:-:S13]  /*26be0*/  ELECT P6, URZ, PT ;  /* 0x00000000003f782f */ /* 0x000fda00038c0000 */
.L_x_734:
[----:B------:R-:W0:Y:S01]  /*26bf0*/  LDC R4, c[0x0][0x28c] ;  /* 0x0000a300ff047b82 */ /* 0x000e220000000800 */
[----:B------:R-:W-:Y:S01]  /*26c00*/  BSSY B1, `(.L_x_716) ;  /* 0x000003b000017945 */ /* 0x000fe20003800000 */
[----:B0-----:R-:W-:-:S13]  /*26c10*/  ISETP.LT.OR P6, PT, R4, 0x1, !P6 ;  /* 0x000000010400780c */ /* 0x001fda00077c1670 */
[----:B------:R-:W-:Y:S05]  /*26c20*/  @P6 BRA `(.L_x_717) ;  /* 0x0000000000e06947 */ /* 0x000fea0003800000 */
[----:B------:R-:W-:Y:S02]  /*26c30*/  IMAD R3, R3, 0x2, R8 ;  /* 0x0000000203037824 */ /* 0x000fe400078e0208 */
[----:B------:R-:W-:Y:S02]  /*26c40*/  IMAD R2, R2, 0x180, RZ ;  /* 0x0000018002027824 */ /* 0x000fe400078e02ff */
[----:B------:R-:W-:Y:S02]  /*26c50*/  IMAD R3, R3, 0x70, RZ ;  /* 0x0000007003037824 */ /* 0x000fe400078e02ff */
[----:B------:R-:W-:Y:S02]  /*26c60*/  IMAD.MOV.U32 R14, RZ, RZ, RZ ;  /* 0x000000ffff0e7224 */ /* 0x000fe400078e00ff */
[----:B------:R-:W-:Y:S02]  /*26c70*/  IMAD.MOV.U32 R4, RZ, RZ, R17 ;  /* 0x000000ffff047224 */ /* 0x000fe400078e0011 */
[----:B------:R-:W-:-:S02]  /*26c80*/  IMAD.MOV.U32 R5, RZ, RZ, R6 ;  /* 0x000000ffff057224 */ /* 0x000fc400078e0006 */
[----:B------:R-:W-:-:S07]  /*26c90*/  IMAD.MOV.U32 R13, RZ, RZ, R0 ;  /* 0x000000ffff0d7224 */ /* 0x000fce00078e0000 */
.L_x_720:
[----:B------:R-:W0:Y:S01]  /*26ca0*/  S2R R15, SR_CgaCtaId ;  /* 0x00000000000f7919 */ /* 0x000e220000008800 */
[----:B------:R-:W-:Y:S02]  /*26cb0*/  MOV R10, 0x400 ;  /* 0x00000400000a7802 */ /* 0x000fe40000000f00 */
[----:B------:R-:W-:Y:S02]  /*26cc0*/  SHF.L.U32 R12, R5, 0x1f, RZ ;  /* 0x0000001f050c7819 */ /* 0x000fe400000006ff */
[----:B0-----:R-:W-:-:S05]  /*26cd0*/  LEA R10, R15, R10, 0x18 ;  /* 0x0000000a0f0a7211 */ /* 0x001fca00078ec0ff */
[----:B------:R-:W-:-:S04]  /*26ce0*/  IMAD R15, R13, 0x8, R10 ;  /* 0x000000080d0f7824 */ /* 0x000fc800078e020a */
[----:B------:R-:W0:Y:S02]  /*26cf0*/  SYNCS.PHASECHK.TRANS64.TRYWAIT P0, [R15+URZ+0x10], R12 ;  /* 0x0000100c0f0075a7 */ /* 0x000e24000800017f */
[----:B0-----:R-:W-:Y:S05]  /*26d00*/  @!P0 BRA `(.L_x_718) ;  /* 0x0000000c00688947 */ /* 0x001fea0003800000 */
.L_x_735:
[----:B------:R-:W1:Y:S01]  /*26d10*/  S2R R18, SR_TID.X ;  /* 0x0000000000127919 */ /* 0x000e620000002100 */
[----:B------:R-:W-:-:S04]  /*26d20*/  UPRMT UR8, UR24, 0x9910, URZ ;  /* 0x0000991018087896 */ /* 0x000fc8000800003f */
[----:B------:R-:W-:Y:S01]  /*26d30*/  UISETP.NE.AND UP0, UPT, UR8, 0x2, UPT ;  /* 0x000000020800788c */ /* 0x000fe2000bf05270 */
[----:B-1----:R-:W-:-:S13]  /*26d40*/  LOP3.LUT P0, RZ, R18, 0x7f, RZ, 0xc0, !PT ;  /* 0x0000007f12ff7812 */ /* 0x002fda000780c0ff */
[----:B0-----:R-:W0:Y:S02]  /*26d50*/  @!P0 LDC R12, c[0x0][0x500] ;  /* 0x00014000ff0c8b82 */ /* 0x001e240000000800 */
[----:B0-----:R0:W-:Y:S01]  /*26d60*/  @!P0 SYNCS.ARRIVE.TRANS64 RZ, [R15+URZ], R12 ;  /* 0x0000000c0fff89a7 */ /* 0x0011e2000800003f */
[----:B------:R-:W-:-:S13]  /*26d70*/  PLOP3.LUT P0, PT, PT, PT, UP0, 0x80, 0x0 ;  /* 0x000000000000781c */ /* 0x000fda0003f0f008 */
[----:B0-----:R-:W-:Y:S05]  /*26d80*/  @P0 BRA `(.L_x_719) ;  /* 0x0000000000040947 */ /* 0x001fea0003800000 */
[----:B------:R-:W-:Y:S01]  /*26d90*/  BPT.TRAP 0x1 ;  /* 0x000000040000795c */ /* 0x000fe20000300000 */
.L_x_719:
[C---:B------:R-:W-:Y:S01]  /*26da0*/  IMAD R12, R13.reuse, 0xc000, R10 ;  /* 0x0000c0000d0c7824 */ /* 0x040fe200078e020a */
[----:B------:R-:W-:Y:S01]  /*26db0*/  R2UR UR13, R10 ;  /* 0x000000000a0d72ca */ /* 0x000fe200000e0000 */
[----:B------:R-:W-:Y:S01]  /*26dc0*/  IMAD R10, R13, 0x7000, R16 ;  /* 0x000070000d0a7824 */ /* 0x000fe200078e0210 */
[----:B------:R-:W-:Y:S01]  /*26dd0*/  R2UR UR18, R2 ;  /* 0x00000000021272ca */ /* 0x000fe200000e0000 */
[----:B------:R-:W-:Y:S01]  /*26de0*/  VIADD R4, R4, 0xffffffff ;  /* 0xffffffff04047836 */ /* 0x000fe20000000000 */
[----:B------:R-:W-:Y:S01]  /*26df0*/  R2UR UR8, R12 ;  /* 0x000000000c0872ca */ /* 0x000fe200000e0000 */
[----:B------:R-:W-:Y:S01]  /*26e00*/  UIADD3 UR14, UP0, UR22, 0xf0, URZ ;  /* 0x000000f0160e7890 */ /* 0x000fe2000ff1e03f */
[----:B------:R-:W-:Y:S01]  /*26e10*/  R2UR UR11, R10 ;  /* 0x000000000a0b72ca */ /* 0x000fe200000e0000 */
[----:B------:R-:W-:Y:S01]  /*26e20*/  UIADD3 UR26, UP1, UR22, 0x1f0, URZ ;  /* 0x000001f0161a7890 */ /* 0x000fe2000ff3e03f */
[----:B------:R-:W-:Y:S01]  /*26e30*/  R2UR UR9, R15 ;  /* 0x000000000f0972ca */ /* 0x000fe200000e0000 */
[----:B------:R-:W-:Y:S01]  /*26e40*/  UIADD3.X UR15, URZ, UR23, URZ, UP0, !UPT ;  /* 0x000000173f0f7290 */ /* 0x000fe200087fe43f */
[----:B------:R-:W-:Y:S01]  /*26e50*/  R2UR UR10, R14 ;  /* 0x000000000e0a72ca */ /* 0x000fe200000e0000 */
[----:B------:R-:W-:Y:S01]  /*26e60*/  VIADD R13, R13, 0x1 ;  /* 0x000000010d0d7836 */ /* 0x000fe20000000000 */
[----:B------:R-:W-:Y:S01]  /*26e70*/  R2UR UR12, R11 ;  /* 0x000000000b0c72ca */ /* 0x000fe200000e0000 */
[----:B------:R-:W-:Y:S01]  /*26e80*/  UIADD3.X UR27, URZ, UR23, URZ, UP1, !UPT ;  /* 0x000000173f1b7290 */ /* 0x000fe20008ffe43f */
[----:B------:R-:W-:Y:S01]  /*26e90*/  R2UR UR19, R3 ;  /* 0x00000000031372ca */ /* 0x000fe200000e0000 */
[----:B------:R-:W-:Y:S01]  /*26ea0*/  UMOV UR16, 0x0 ;  /* 0x0000000000107882 */ /* 0x000fe20000000000 */
[----:B------:R-:W-:Y:S01]  /*26eb0*/  ISETP.GT.AND P1, PT, R4, 0x1, PT ;  /* 0x000000010400780c */ /* 0x000fe20003f24270 */
[----:B------:R-:W-:Y:S01]  /*26ec0*/  UIADD3 UR8, UR8, 0x100, URZ ;  /* 0x0000010008087890 */ /* 0x000fe2000fffe03f */
[----:B------:R-:W-:Y:S01]  /*26ed0*/  ISETP.NE.AND P0, PT, R13, 0x2, PT ;  /* 0x000000020d00780c */ /* 0x000fe20003f05270 */
[----:B------:R-:W-:Y:S01]  /*26ee0*/  UIADD3 UR13, UR13, UR11, URZ ;  /* 0x0000000b0d0d7290 */ /* 0x000fe2000fffe03f */
[----:B------:R-:W-:Y:S01]  /*26ef0*/  VIADD R14, R14, 0x80 ;  /* 0x000000800e0e7836 */ /* 0x000fe20000000000 */
[----:B------:R-:W-:Y:S01]  /*26f00*/  UMOV UR17, 0x10000000 ;  /* 0x1000000000117882 */ /* 0x000fe20000000000 */
[----:B------:R-:W-:Y:S01]  /*26f10*/  UMOV UR11, UR18 ;  /* 0x00000012000b7c82 */ /* 0x000fe20008000000 */
[----:B------:R-:W-:Y:S01]  /*26f20*/  UMOV UR25, 0x30000 ;  /* 0x0003000000197882 */ /* 0x000fe20000000000 */
[----:B------:R-:W-:-:S02]  /*26f30*/  SEL R10, RZ, 0x1, P0 ;  /* 0x00000001ff0a7807 */ /* 0x000fc40000000000 */
[----:B------:R0:W-:Y:S01]  /*26f40*/  UTMALDG.3D [UR8], [UR14], desc[UR16] ;  /* 0x000010080e0075b4 */ /* 0x0001e20008011000 */
[----:B------:R-:W-:Y:S02]  /*26f50*/  SEL R13, R13, RZ, P0 ;  /* 0x000000ff0d0d7207 */ /* 0x000fe40000000000 */
[----:B------:R-:W-:Y:S01]  /*26f60*/  LOP3.LUT R5, R5, R10, RZ, 0x3c, !PT ;  /* 0x0000000a05057212 */ /* 0x000fe200078e3cff */
[----:B0-----:R-:W-:Y:S01]  /*26f70*/  UMOV UR11, UR19 ;  /* 0x00000013000b7c82 */ /* 0x001fe20008000000 */
[----:B------:R-:W-:Y:S02]  /*26f80*/  UMOV UR8, UR13 ;  /* 0x0000000d00087c82 */ /* 0x000fe40008000000 */
[----:B------:R0:W-:Y:S02]  /*26f90*/  UTMALDG.3D.MULTICAST [UR8], [UR26], UR25, desc[UR16] ;  /* 0x000010081a0073b4 */ /* 0x0001e40008011819 */
[----:B0-----:R-:W-:Y:S05]  /*26fa0*/  @P1 BRA `(.L_x_720) ;  /* 0xfffffffc003c1947 */ /* 0x001fea000383ffff */
.L_x_717:
[----:B------:R-:W-:Y:S05]  /*26fb0*/  BSYNC B1 ;  /* 0x0000000000017941 */ /* 0x000fea0003800000 */
.L_x_716:
[----:B------:R-:W2:Y:S01]  /*26fc0*/  LDL.LU R18, [R1+0x210] ;  /* 0x0002100001127983 */ /* 0x000ea20000300800 */
[----:B------:R-:W-:Y:S01]  /*26fd0*/  LOP3.LUT P2, RZ, R9, 0xff, RZ, 0xc0, !PT ;  /* 0x000000ff09ff7812 */ /* 0x000fe2000784c0ff */
[----:B------:R-:W-:Y:S01]  /*26fe0*/  IMAD.IADD R0, R7, 0x1, R0 ;  /* 0x0000000107007824 */ /* 0x000fe200078e0200 */
[----:B------:R-:W-:Y:S01]  /*26ff0*/  ULDC.64 UR8, c[0x0][0x650] ;  /* 0x0001940000087ab9 */ /* 0x000fe20000000a00 */
[----:B------:R-:W3:Y:S01]  /*27000*/  LDL.LU R15, [R1+0x214] ;  /* 0x00021400010f7983 */ /* 0x000ee20000300800 */
[----:B------:R-:W-:Y:S01]  /*27010*/  BSSY B1, `(.L_x_721) ;  /* 0x0000075000017945 */ /* 0x000fe20003800000 */
[----:B------:R-:W-:Y:S01]  /*27020*/  IMAD.MOV.U32 R11, RZ, RZ, -0x1 ;  /* 0xffffffffff0b7424 */ /* 0x000fe200078e00ff */
[----:B------:R-:W-:Y:S02]  /*27030*/  SHF.R.U32.HI R2, RZ, 0x1, R0 ;  /* 0x00000001ff027819 */ /* 0x000fe40000011600 */
[----:B------:R-:W-:Y:S02]  /*27040*/  ISETP.GT.U32.AND P0, PT, R0, 0x1, PT ;  /* 0x000000010000780c */ /* 0x000fe40003f04070 */
[----:B------:R-:W-:-:S02]  /*27050*/  LOP3.LUT R2, R2, 0x1, RZ, 0xc0, !PT ;  /* 0x0000000102027812 */ /* 0x000fc400078ec0ff */
[C---:B------:R-:W-:Y:S01]  /*27060*/  ISETP.LT.U32.AND P0, PT, R7.reuse, 0x2, P0 ;  /* 0x000000020700780c */ /* 0x040fe20000701070 */
[----:B------:R-:W0:Y:S01]  /*27070*/  @P2 S2R R3, SR_CgaCtaId ;  /* 0x0000000000032919 */ /* 0x000e220000008800 */
[----:B------:R-:W-:Y:S02]  /*27080*/  ISETP.NE.U32.AND P1, PT, R2, 0x1, PT ;  /* 0x000000010200780c */ /* 0x000fe40003f25070 */
[----:B------:R-:W-:Y:S02]  /*27090*/  @P2 MOV R2, 0x400 ;  /* 0x0000040000022802 */ /* 0x000fe40000000f00 */
[----:B------:R-:W-:Y:S02]  /*270a0*/  ISETP.GT.U32.AND P1, PT, R7, 0x1, !P1 ;  /* 0x000000010700780c */ /* 0x000fe40004f24070 */
[----:B------:R-:W-:Y:S02]  /*270b0*/  LOP3.LUT R0, R0, 0x1, RZ, 0xc0, !PT ;  /* 0x0000000100007812 */ /* 0x000fe400078ec0ff */
[----:B------:R-:W-:-:S02]  /*270c0*/  PRMT R4, RZ, 0x7610, R4 ;  /* 0x00007610ff047816 */ /* 0x000fc40000000004 */
[----:B------:R-:W-:Y:S02]  /*270d0*/  PRMT R9, RZ, 0x7610, R9 ;  /* 0x00007610ff097816 */ /* 0x000fe40000000009 */
[----:B0-----:R-:W-:Y:S02]  /*270e0*/  @P2 LEA R2, R3, R2, 0x18 ;  /* 0x0000000203022211 */ /* 0x001fe400078ec0ff */
[----:B------:R-:W-:Y:S02]  /*270f0*/  SEL R3, RZ, 0x1, !P0 ;  /* 0x00000001ff037807 */ /* 0x000fe40004000000 */
[----:B------:R0:W-:Y:S02]  /*27100*/  @P2 SYNCS.ARRIVE.TRANS64.A1T0 RZ, [R2+URZ+0x38], RZ ;  /* 0x000038ff02ff29a7 */ /* 0x0001e4000810003f */
[----:B0-----:R-:W-:-:S04]  /*27110*/  SEL R2, RZ, 0x1, !P1 ;  /* 0x00000001ff027807 */ /* 0x001fc80004800000 */
[----:B------:R-:W-:Y:S01]  /*27120*/  LOP3.LUT R6, R2, R6, R3, 0x96, !PT ;  /* 0x0000000602067212 */ /* 0x000fe200078e9603 */
[----:B------:R-:W-:Y:S02]  /*27130*/  IMAD.MOV.U32 R2, RZ, RZ, -0x1 ;  /* 0xffffffffff027424 */ /* 0x000fe400078e00ff */
[----:B------:R-:W-:Y:S01]  /*27140*/  IMAD.MOV.U32 R3, RZ, RZ, -0x1 ;  /* 0xffffffffff037424 */ /* 0x000fe200078e00ff */
[----:B---3--:R-:W-:-:S04]  /*27150*/  IADD3 R15, P0, R15, UR20, RZ ;  /* 0x000000140f0f7c10 */ /* 0x008fc8000ff1e0ff */
[----:B--2---:R-:W-:Y:S01]  /*27160*/  IADD3.X R18, R18, UR7, RZ, P0, !PT ;  /* 0x0000000712127c10 */ /* 0x004fe200087fe4ff */
[----:B------:R0:W-:Y:S01]  /*27170*/  STL [R1+0x214], R15 ;  /* 0x0002140f01007387 */ /* 0x0001e20000100800 */
[----:B------:R-:W-:-:S03]  /*27180*/  ISETP.GE.U32.AND P0, PT, R15, UR8, PT ;  /* 0x000000080f007c0c */ /* 0x000fc6000bf06070 */
[----:B------:R0:W-:Y:S01]  /*27190*/  STL [R1+0x210], R18 ;  /* 0x0002101201007387 */ /* 0x0001e20000100800 */
[----:B------:R-:W-:-:S13]  /*271a0*/  ISETP.GE.U32.AND.EX P0, PT, R18, UR9, PT, P0 ;  /* 0x0000000912007c0c */ /* 0x000fda000bf06100 */
[----:B0-----:R-:W-:Y:S05]  /*271b0*/  @P0 BRA `(.L_x_722) ;  /* 0x0000000400680947 */ /* 0x001fea0003800000 */
[----:B------:R-:W0:Y:S01]  /*271c0*/  S2UR UR8, SR_CTAID.X ;  /* 0x00000000000879c3 */ /* 0x000e220000002500 */
[----:B------:R-:W-:Y:S01]  /*271d0*/  ULDC.64 UR10, c[0x0][0x628] ;  /* 0x00018a00000a7ab9 */ /* 0x000fe20000000a00 */
[----:B------:R-:W-:Y:S01]  /*271e0*/  ULDC UR9, c[0x0][0x150] ;  /* 0x0000540000097ab9 */ /* 0x000fe20000000800 */
[----:B------:R-:W-:Y:S01]  /*271f0*/  ISETP.NE.U32.AND P0, PT, RZ, UR10, PT ;  /* 0x0000000aff007c0c */ /* 0x000fe2000bf05070 */
[----:B------:R-:W-:Y:S01]  /*27200*/  ULDC UR12, c[0x0][0x630] ;  /* 0x00018c00000c7ab9 */ /* 0x000fe20000000800 */
[----:B------:R-:W-:Y:S01]  /*27210*/  ULDC UR14, c[0x0][0x154] ;  /* 0x00005500000e7ab9 */ /* 0x000fe20000000800 */
[----:B------:R-:W-:Y:S01]  /*27220*/  IMAD.MOV.U32 R3, RZ, RZ, R18 ;  /* 0x000000ffff037224 */ /* 0x000fe200078e0012 */
[----:B------:R-:W-:Y:S01]  /*27230*/  ISETP.NE.AND.EX P0, PT, RZ, UR11, PT, P0 ;  /* 0x0000000bff007c0c */ /* 0x000fe2000bf05300 */
[----:B------:R-:W1:Y:S01]  /*27240*/  S2UR UR13, SR_CTAID.Y ;  /* 0x00000000000d79c3 */ /* 0x000e620000002600 */
[----:B0-----:R-:W-:-:S05]  /*27250*/  I2FP.F32.U32 R2, UR8 ;  /* 0x0000000800027c45 */ /* 0x001fca0008201000 */
[----:B------:R-:W-:Y:S01]  /*27260*/  FMUL R10, R2, UR9 ;  /* 0x00000009020a7c20 */ /* 0x000fe20008400000 */
[----:B------:R-:W-:Y:S01]  /*27270*/  IMAD.MOV.U32 R2, RZ, RZ, R15 ;  /* 0x000000ffff027224 */ /* 0x000fe200078e000f */
[----:B-1----:R-:W-:-:S04]  /*27280*/  I2FP.F32.U32 R12, UR13 ;  /* 0x0000000d000c7c45 */ /* 0x002fc80008201000 */
[----:B------:R-:W0:Y:S01]  /*27290*/  F2I.U32.TRUNC.NTZ R10, R10 ;  /* 0x0000000a000a7305 */ /* 0x000e22000020f000 */
[----:B------:R-:W-:Y:S05]  /*272a0*/  @!P0 BRA `(.L_x_723) ;  /* 0x0000000000288947 */ /* 0x000fea0003800000 */
[----:B------:R-:W-:Y:S02]  /*272b0*/  ULDC UR9, c[0x0][0x634] ;  /* 0x00018d0000097ab9 */ /* 0x000fe40000000800 */
[----:B------:R-:W-:-:S05]  /*272c0*/  IADD3 R3, P0, R15, UR9, RZ ;  /* 0x000000090f037c10 */ /* 0x000fca000ff1e0ff */
[----:B------:R-:W-:-:S04]  /*272d0*/  IMAD.X R11, RZ, RZ, R18, P0 ;  /* 0x000000ffff0b7224 */ /* 0x000fc800000e0612 */
[----:B------:R-:W-:-:S04]  /*272e0*/  IMAD.WIDE.U32 R4, R11, UR10, RZ ;  /* 0x0000000a0b047c25 */ /* 0x000fc8000f8e00ff */
[----:B------:R-:W-:-:S04]  /*272f0*/  IMAD.WIDE.U32 R4, P0, R3, UR11, R4 ;  /* 0x0000000b03047c25 */ /* 0x000fc8000f800004 */
[----:B------:R-:W-:-:S04]  /*27300*/  IMAD.WIDE.U32 R2, R3, UR10, RZ ;  /* 0x0000000a03027c25 */ /* 0x000fc8000f8e00ff */
[----:B------:R-:W-:Y:S01]  /*27310*/  IMAD.MOV.U32 R2, RZ, RZ, R5 ;  /* 0x000000ffff027224 */ /* 0x000fe200078e0005 */
[----:B------:R-:W-:Y:S01]  /*27320*/  IADD3 RZ, P1, R3, R4, RZ ;  /* 0x0000000403ff7210 */ /* 0x000fe20007f3e0ff */
[----:B------:R-:W-:-:S04]  /*27330*/  IMAD.X R3, RZ, RZ, RZ, P0 ;  /* 0x000000ffff037224 */ /* 0x000fc800000e06ff */
[----:B------:R-:W-:-:S08]  /*27340*/  IMAD.WIDE.U32.X R2, R11, UR11, R2, P1 ;  /* 0x0000000b0b027c25 */ /* 0x000fd000088e0402 */
.L_x_723:
[--C-:B------:R-:W-:Y:S01]  /*27350*/  SHF.R.U64 R11, R2, UR12, R3.reuse ;  /* 0x0000000c020b7c19 */ /* 0x100fe20008001203 */
[----:B------:R-:W-:Y:S01]  /*27360*/  ULDC.64 UR10, c[0x0][0x620] ;  /* 0x00018800000a7ab9 */ /* 0x000fe20000000a00 */
[----:B------:R-:W-:Y:S01]  /*27370*/  SHF.R.U32.HI R2, RZ, UR12, R3 ;  /* 0x0000000cff027c19 */ /* 0x000fe20008011603 */
[----:B------:R-:W-:Y:S01]  /*27380*/  IMAD.MOV.U32 R3, RZ, RZ, R18 ;  /* 0x000000ffff037224 */ /* 0x000fe200078e0012 */
[----:B------:R-:W-:Y:S01]  /*27390*/  IADD3 R13, P0, RZ, -R11, RZ ;  /* 0x8000000bff0d7210 */ /* 0x000fe20007f1e0ff */
[----:B------:R-:W-:Y:S01]  /*273a0*/  FMUL R4, R12, UR14 ;  /* 0x0000000e0c047c20 */ /* 0x000fe20008400000 */
[----:B------:R-:W-:Y:S01]  /*273b0*/  ULDC.64 UR14, c[0x0][0x640] ;  /* 0x00019000000e7ab9 */ /* 0x000fe20000000a00 */
[----:B0-----:R-:W-:Y:S02]  /*273c0*/  R2UR UR9, R10 ;  /* 0x000000000a0972ca */ /* 0x001fe400000e0000 */
[----:B------:R-:W-:Y:S01]  /*273d0*/  IMAD.X R2, RZ, RZ, ~R2, P0 ;  /* 0x000000ffff027224 */ /* 0x000fe200000e0e02 */
[----:B------:R-:W-:Y:S01]  /*273e0*/  ISETP.NE.U32.AND P0, PT, RZ, UR14, PT ;  /* 0x0000000eff007c0c */ /* 0x000fe2000bf05070 */
[----:B------:R-:W0:Y:S02]  /*273f0*/  F2I.U32.TRUNC.NTZ R4, R4 ;  /* 0x0000000400047305 */ /* 0x000e24000020f000 */
[----:B------:R-:W-:Y:S01]  /*27400*/  IMAD R2, R2, UR10, RZ ;  /* 0x0000000a02027c24 */ /* 0x000fe2000f8e02ff */
[----:B------:R-:W-:-:S03]  /*27410*/  ISETP.NE.AND.EX P0, PT, RZ, UR15, PT, P0 ;  /* 0x0000000fff007c0c */ /* 0x000fc6000bf05300 */
[----:B------:R-:W-:Y:S02]  /*27420*/  IMAD R5, R13, UR11, R2 ;  /* 0x0000000b0d057c24 */ /* 0x000fe4000f8e0202 */
[----:B------:R-:W-:-:S04]  /*27430*/  IMAD.MOV.U32 R2, RZ, RZ, R15 ;  /* 0x000000ffff027224 */ /* 0x000fc800078e000f */
[----:B------:R-:W-:Y:S01]  /*27440*/  IMAD.WIDE.U32 R2, R13, UR10, R2 ;  /* 0x0000000a0d027c25 */ /* 0x000fe2000f8e0002 */
[----:B------:R-:W-:Y:S01]  /*27450*/  ULDC UR10, c[0x0][0x618] ;  /* 0x00018600000a7ab9 */ /* 0x000fe20000000800 */
[----:B0-----:R-:W-:Y:S02]  /*27460*/  R2UR UR11, R4 ;  /* 0x00000000040b72ca */ /* 0x001fe400000e0000 */
[----:B------:R-:W-:-:S05]  /*27470*/  IMAD.IADD R3, R3, 0x1, R5 ;  /* 0x0000000103037824 */ /* 0x000fca00078e0205 */
[--C-:B------:R-:W-:Y:S02]  /*27480*/  SHF.R.U64 R10, R2, UR10, R3.reuse ;  /* 0x0000000a020a7c19 */ /* 0x100fe40008001203 */
[----:B------:R-:W-:Y:S01]  /*27490*/  SHF.R.U32.HI R3, RZ, UR10, R3 ;  /* 0x0000000aff037c19 */ /* 0x000fe20008011603 */
[----:B------:R-:W-:-:S03]  /*274a0*/  ULDC UR10, c[0x0][0x608] ;  /* 0x00018200000a7ab9 */ /* 0x000fc60000000800 */
[--C-:B------:R-:W-:Y:S02]  /*274b0*/  SHF.R.U64 R12, R10, UR10, R3.reuse ;  /* 0x0000000a0a0c7c19 */ /* 0x100fe40008001203 */
[----:B------:R-:W-:Y:S01]  /*274c0*/  SHF.R.U32.HI R3, RZ, UR10, R3 ;  /* 0x0000000aff037c19 */ /* 0x000fe20008011603 */
[----:B------:R-:W-:-:S03]  /*274d0*/  ULDC UR10, c[0x0][0x658] ;  /* 0x00019600000a7ab9 */ /* 0x000fc60000000800 */
[--C-:B------:R-:W-:Y:S02]  /*274e0*/  SHF.R.U64 R13, R12, UR10, R3.reuse ;  /* 0x0000000a0c0d7c19 */ /* 0x100fe40008001203 */
[----:B------:R-:W-:-:S03]  /*274f0*/  SHF.R.U32.HI R14, RZ, UR10, R3 ;  /* 0x0000000aff0e7c19 */ /* 0x000fc60008011603 */
[----:B------:R-:W-:Y:S02]  /*27500*/  IMAD.MOV.U32 R2, RZ, RZ, R13 ;  /* 0x000000ffff027224 */ /* 0x000fe400078e000d */
[----:B------:R-:W-:Y:S01]  /*27510*/  IMAD.MOV.U32 R3, RZ, RZ, R14 ;  /* 0x000000ffff037224 */ /* 0x000fe200078e000e */
[----:B------:R-:W-:Y:S06]  /*27520*/  @!P0 BRA `(.L_x_724) ;  /* 0x0000000000288947 */ /* 0x000fec0003800000 */
        /* <DEDUP_REMOVED lines=10> */
.L_x_724:
[----:B------:R-:W-:Y:S01]  /*275d0*/  ULDC UR10, c[0x0][0x648] ;  /* 0x00019200000a7ab9 */ /* 0x000fe20000000800 */
[----:B------:R-:W-:Y:S01]  /*275e0*/  UISETP.NE.AND UP0, UPT, UR37, URZ, UPT ;  /* 0x0000003f2500728c */ /* 0x000fe2000bf05270 */
[----:B------:R-:W-:Y:S01]  /*275f0*/  SHF.R.U64 R3, R2, UR10, R3 ;  /* 0x0000000a02037c19 */ /* 0x000fe20008001203 */
[----:B------:R-:W-:Y:S01]  /*27600*/  ULDC UR10, c[0x0][0x638] ;  /* 0x00018e00000a7ab9 */ /* 0x000fe20000000800 */
[----:B------:R-:W-:Y:S01]  /*27610*/  UIADD3 UR11, -UR11, URZ, URZ ;  /* 0x0000003f0b0b7290 */ /* 0x000fe2000fffe13f */
[----:B------:R-:W-:Y:S02]  /*27620*/  LOP3.LUT R12, R12, UR6, RZ, 0xc0, !PT ;  /* 0x000000060c0c7c12 */ /* 0x000fe4000f8ec0ff */
[----:B------:R-:W-:Y:S01]  /*27630*/  IMAD.MOV R4, RZ, RZ, -R3 ;  /* 0x000000ffff047224 */ /* 0x000fe200078e0a03 */
[----:B------:R-:W-:Y:S02]  /*27640*/  LOP3.LUT R10, R10, UR4, RZ, 0xc0, !PT ;  /* 0x000000040a0a7c12 */ /* 0x000fe4000f8ec0ff */
[----:B------:R-:W-:Y:S01]  /*27650*/  IMAD R2, R3, UR5, R12 ;  /* 0x0000000503027c24 */ /* 0x000fe2000f8e020c */
[----:B------:R-:W-:Y:S01]  /*27660*/  PLOP3.LUT P0, PT, PT, PT, UP0, 0x40, 0x0 ;  /* 0x000000000000781c */ /* 0x000fe20003f0e808 */
[----:B------:R-:W-:Y:S01]  /*27670*/  IMAD R13, R4, UR10, R13 ;  /* 0x0000000a040d7c24 */ /* 0x000fe2000f8e020d */
[----:B------:R-:W-:Y:S01]  /*27680*/  UIADD3 UR10, -UR9, URZ, URZ ;  /* 0x0000003f090a7290 */ /* 0x000fe2000fffe13f */
[----:B------:R-:W-:Y:S01]  /*27690*/  PLOP3.LUT P1, PT, PT, PT, UP0, 0x40, 0x0 ;  /* 0x000000000000781c */ /* 0x000fe20003f2e808 */
[----:B------:R-:W-:Y:S01]  /*276a0*/  IMAD.MOV.U32 R4, RZ, RZ, 0x1 ;  /* 0x00000001ff047424 */ /* 0x000fe200078e00ff */
[----:B------:R-:W-:-:S02]  /*276b0*/  ULDC UR9, c[0x0][0x144] ;  /* 0x0000510000097ab9 */ /* 0x000fc40000000800 */
[----:B------:R-:W-:-:S03]  /*276c0*/  UIMAD UR8, UR9, UR10, UR8 ;  /* 0x0000000a090872a4 */ /* 0x000fc6000f8e0208 */
[----:B------:R-:W-:Y:S02]  /*276d0*/  ULDC UR9, c[0x0][0x148] ;  /* 0x0000520000097ab9 */ /* 0x000fe40000000800 */
[----:B------:R-:W-:-:S03]  /*276e0*/  @UP0 UIMAD UR8, UR9, UR11, UR13 ;  /* 0x0000000b090802a4 */ /* 0x000fc6000f8e020d */
[----:B------:R-:W-:Y:S02]  /*276f0*/  ULDC UR9, c[0x0][0x600] ;  /* 0x0001800000097ab9 */ /* 0x000fe40000000800 */
[----:B------:R-:W-:Y:S02]  /*27700*/  IMAD R13, R13, UR9, R10 ;  /* 0x000000090d0d7c24 */ /* 0x000fe4000f8e020a */
[----:B------:R-:W-:Y:S01]  /*27710*/  IMAD.U32 R3, RZ, RZ, UR8 ;  /* 0x00000008ff037e24 */ /* 0x000fe2000f8e00ff */
[----:B------:R-:W-:-:S03]  /*27720*/  ULDC UR8, c[0x0][0x610] ;  /* 0x0001840000087ab9 */ /* 0x000fc60000000800 */
[----:B------:R-:W-:-:S05]  /*27730*/  IMAD R2, R2, UR8, R3 ;  /* 0x0000000802027c24 */ /* 0x000fca000f8e0203 */
[----:B------:R-:W-:Y:S02]  /*27740*/  SEL R3, R13, R2, P0 ;  /* 0x000000020d037207 */ /* 0x000fe40000000000 */
[----:B------:R-:W-:-:S07]  /*27750*/  SEL R2, R2, R13, P1 ;  /* 0x0000000d02027207 */ /* 0x000fce0000800000 */
.L_x_722:
[----:B------:R-:W-:Y:S05]  /*27760*/  BSYNC B1 ;  /* 0x0000000000017941 */ /* 0x000fea0003800000 */
.L_x_721:
[----:B------:R-:W-:-:S13]  /*27770*/  LOP3.LUT P0, RZ, R4, 0xff, RZ, 0xc0, !PT ;  /* 0x000000ff04ff7812 */ /* 0x000fda000780c0ff */
[----:B------:R-:W-:Y:S05]  /*27780*/  @P0 BRA `(.L_x_725) ;  /* 0xfffffff4000c0947 */ /* 0x000fea000383ffff */
[----:B------:R-:W-:Y:S05]  /*27790*/  BSYNC B0 ;  /* 0x0000000000007941 */ /* 0x000fea0003800000 */
.L_x_714:
[----:B------:R-:W-:-:S03]  /*277a0*/  UMOV UR8, 0xffffffff ;  /* 0xffffffff00087882 */ /* 0x000fc60000000000 */
[----:B------:R-:W-:Y:S05]  /*277b0*/  BRA.DIV UR8, `(.L_x_726) ;  /* 0x0000000208d07947 */ /* 0x000fea000b800000 */
[----:B------:R-:W-:-:S13]  /*277c0*/  ELECT P6, URZ, PT ;  /* 0x00000000003f782f */ /* 0x000fda00038c0000 */
.L_x_738:
[----:B------:R-:W-:Y:S04]  /*277d0*/  BSSY B0, `(.L_x_727) ;  /* 0x000001a000007945 */ /* 0x000fe80003800000 */
[----:B------:R-:W-:Y:S05]  /*277e0*/  @!P6 BRA `(.L_x_728) ;  /* 0x000000000060e947 */ /* 0x000fea0003800000 */
[----:B------:R-:W-:-:S04]  /*277f0*/  ULOP3.LUT UR8, UR36, 0x2, URZ, 0xfc, !UPT ;  /* 0x0000000224087892 */ /* 0x000fc8000f8efc3f */
[----:B------:R-:W-:-:S06]  /*27800*/  UISETP.NE.AND UP0, UPT, UR8, 0x3, UPT ;  /* 0x000000030800788c */ /* 0x000fcc000bf05270 */
[----:B------:R-:W-:-:S13]  /*27810*/  PLOP3.LUT P0, PT, PT, PT, UP0, 0x80, 0x0 ;  /* 0x000000000000781c */ /* 0x000fda0003f0f008 */
[----:B------:R-:W-:Y:S05]  /*27820*/  @!P0 BRA `(.L_x_729) ;  /* 0x0000000000048947 */ /* 0x000fea0003800000 */
[----:B------:R-:W-:Y:S01]  /*27830*/  BPT.TRAP 0x1 ;  /* 0x000000040000795c */ /* 0x000fe20000300000 */
.L_x_729:
[----:B------:R-:W0:Y:S01]  /*27840*/  S2R R3, SR_CgaCtaId ;  /* 0x0000000000037919 */ /* 0x000e220000008800 */
[----:B------:R-:W-:-:S04]  /*27850*/  MOV R2, 0x400 ;  /* 0x0000040000027802 */ /* 0x000fc80000000f00 */
[----:B0-----:R-:W-:Y:S02]  /*27860*/  LEA R3, R3, R2, 0x18 ;  /* 0x0000000203037211 */ /* 0x001fe400078ec0ff */
[----:B------:R-:W-:-:S03]  /*27870*/  SHF.L.U32 R2, R6, 0x1f, RZ ;  /* 0x0000001f06027819 */ /* 0x000fc600000006ff */
[----:B------:R-:W-:-:S04]  /*27880*/  VIADD R3, R3, 0x10 ;  /* 0x0000001003037836 */ /* 0x000fc80000000000 */
[----:B------:R-:W-:-:S04]  /*27890*/  IMAD R5, R0, 0x8, R3 ;  /* 0x0000000800057824 */ /* 0x000fc800078e0203 */
[----:B------:R-:W0:Y:S02]  /*278a0*/  SYNCS.PHASECHK.TRANS64.TRYWAIT P0, [R5+URZ], R2 ;  /* 0x00000002050075a7 */ /* 0x000e24000800017f */
[----:B0-----:R-:W-:Y:S05]  /*278b0*/  @!P0 BRA `(.L_x_730) ;  /* 0x0000000000b08947 */ /* 0x001fea0003800000 */
.L_x_739:
[----:B------:R-:W-:-:S05]  /*278c0*/  VIADD R0, R0, 0x1 ;  /* 0x0000000100007836 */ /* 0x000fca0000000000 */
[----:B------:R-:W-:-:S04]  /*278d0*/  ISETP.NE.AND P0, PT, R0, 0x2, PT ;  /* 0x000000020000780c */ /* 0x000fc80003f05270 */
[----:B0-----:R-:W-:Y:S02]  /*278e0*/  SEL R5, RZ, 0x1, P0 ;  /* 0x00000001ff057807 */ /* 0x001fe40000000000 */
[----:B------:R-:W-:Y:S02]  /*278f0*/  SEL R0, R0, RZ, P0 ;  /* 0x000000ff00007207 */ /* 0x000fe40000000000 */
[----:B------:R-:W-:-:S03]  /*27900*/  LOP3.LUT R5, R6, R5, RZ, 0x3c, !PT ;  /* 0x0000000506057212 */ /* 0x000fc600078e3cff */
[----:B------:R-:W-:Y:S01]  /*27910*/  IMAD R3, R0, 0x8, R3 ;  /* 0x0000000800037824 */ /* 0x000fe200078e0203 */
[----:B------:R-:W-:-:S07]  /*27920*/  SHF.L.U32 R0, R5, 0x1f, RZ ;  /* 0x0000001f05007819 */ /* 0x000fce00000006ff */
.L_x_731:
[----:B0-----:R0:W1:Y:S02]  /*27930*/  SYNCS.PHASECHK.TRANS64.TRYWAIT P0, [R3+URZ], R0 ;  /* 0x00000000030075a7 */ /* 0x001064000800017f */
[----:B-1----:R-:W-:Y:S05]  /*27940*/  @!P0 NANOSLEEP.SYNCS 0x989680 ;  /* 0x009896800000895d */ /* 0x002fea0003900000 */
[----:B------:R-:W1:Y:S02]  /*27950*/  @!P0 SYNCS.PHASECHK.TRANS64 P0, [R3+URZ], R0 ;  /* 0x00000000030085a7 */ /* 0x000e64000800007f */
[----:B-1----:R-:W-:Y:S05]  /*27960*/  @!P0 BRA `(.L_x_731) ;  /* 0xfffffffc00f08947 */ /* 0x002fea000383ffff */
.L_x_728:
[----:B------:R-:W-:Y:S05]  /*27970*/  BSYNC B0 ;  /* 0x0000000000007941 */ /* 0x000fea0003800000 */
.L_x_727:
[----:B------:R-:W-:Y:S05]  /*27980*/  EXIT ;  /* 0x000000000000794d */ /* 0x000fea0003800000 */
.L_x_21:
[----:B--2---:R2:W4:Y:S02]  /*27990*/  SYNCS.PHASECHK.TRANS64.TRYWAIT P1, [R3+URZ], R2 ;  /* 0x00000002030075a7 */ /* 0x004524000802017f */
[----:B----4-:R-:W-:Y:S05]  /*279a0*/  @!P1 NANOSLEEP.SYNCS 0x989680 ;  /* 0x009896800000995d */ /* 0x010fea0003900000 */
[----:B------:R-:W4:Y:S02]  /*279b0*/  @!P1 SYNCS.PHASECHK.TRANS64 P1, [R3+URZ], R2 ;  /* 0x00000002030095a7 */ /* 0x000f24000802007f */
[----:B----4-:R-:W-:Y:S05]  /*279c0*/  @!P1 BRA `(.L_x_21) ;  /* 0xfffffffc00f09947 */ /* 0x010fea000383ffff */
[----:B------:R-:W-:Y:S05]  /*279d0*/  BRA `(.L_x_20) ;  /* 0xfffffd9c005c7947 */ /* 0x000fea000383ffff */
.L_x_26:
[----:B-1----:R1:W2:Y:S02]  /*279e0*/  SYNCS.PHASECHK.TRANS64.TRYWAIT P1, [R2+URZ], R3 ;  /* 0x00000003020075a7 */ /* 0x0022a4000802017f */
[----:B--2---:R-:W-:Y:S05]  /*279f0*/  @!P1 NANOSLEEP.SYNCS 0x989680 ;  /* 0x009896800000995d */ /* 0x004fea0003900000 */
[----:B------:R-:W2:Y:S02]  /*27a00*/  @!P1 SYNCS.PHASECHK.TRANS64 P1, [R2+URZ], R3 ;  /* 0x00000003020095a7 */ /* 0x000ea4000802007f */
[----:B--2---:R-:W-:Y:S05]  /*27a10*/  @!P1 BRA `(.L_x_26) ;  /* 0xfffffffc00f09947 */ /* 0x004fea000383ffff */
[----:B------:R-:W-:Y:S05]  /*27a20*/  BRA `(.L_x_25) ;  /* 0xfffffe0000147947 */ /* 0x000fea000383ffff */
.L_x_715:
[----:B------:R-:W-:Y:S01]  /*27a30*/  BSSY B1, `(.L_x_732) ;  /* 0x0000006000017945 */ /* 0x000fe20003800000 */
[----:B------:R-:W-:-:S07]  /*27a40*/  IMAD.MOV.U32 R15, RZ, RZ, -0x1 ;  /* 0xffffffffff0f7424 */ /* 0x000fce00078e00ff */
[----:B------:R-:W-:Y:S05]  /*27a50*/  WARPSYNC.COLLECTIVE R15, `(.L_x_733) ;  /* 0x000000000f0c7348 */ /* 0x000fea0003c00000 */
[----:B------:R-:W-:Y:S02]  /*27a60*/  ELECT P6, UR62, PT ;  /* 0x00000000003e782f */ /* 0x000fe400038c0000 */
[----:B------:R-:W-:Y:S01]  /*27a70*/  MOV R14, UR62 ;  /* 0x0000003e000e7c02 */ /* 0x000fe20008000f00 */
[----:B------:R-:W-:Y:S10]  /*27a80*/  ENDCOLLECTIVE ;  /* 0x000000000000791b */ /* 0x000ff40003800000 */
.L_x_733:
[----:B------:R-:W-:Y:S05]  /*27a90*/  BSYNC B1 ;  /* 0x0000000000017941 */ /* 0x000fea0003800000 */
.L_x_732:
[----:B------:R-:W-:Y:S05]  /*27aa0*/  BRA `(.L_x_734) ;  /* 0xfffffff000507947 */ /* 0x000fea000383ffff */
.L_x_718:
[----:B0-----:R0:W1:Y:S02]  /*27ab0*/  SYNCS.PHASECHK.TRANS64.TRYWAIT P0, [R15+URZ+0x10], R12 ;  /* 0x0000100c0f0075a7 */ /* 0x001064000800017f */
[----:B-1----:R-:W-:Y:S05]  /*27ac0*/  @!P0 NANOSLEEP.SYNCS 0x989680 ;  /* 0x009896800000895d */ /* 0x002fea0003900000 */
[----:B------:R-:W1:Y:S02]  /*27ad0*/  @!P0 SYNCS.PHASECHK.TRANS64 P0, [R15+URZ+0x10], R12 ;  /* 0x0000100c0f0085a7 */ /* 0x000e64000800007f */
[----:B-1----:R-:W-:Y:S05]  /*27ae0*/  @!P0 BRA `(.L_x_718) ;  /* 0xfffffffc00f08947 */ /* 0x002fea000383ffff */
[----:B------:R-:W-:Y:S05]  /*27af0*/  BRA `(.L_x_735) ;  /* 0xfffffff000847947 */ /* 0x000fea000383ffff */
.L_x_726:
[----:B------:R-:W-:Y:S01]  /*27b00*/  BSSY B0, `(.L_x_736) ;  /* 0x0000006000007945 */ /* 0x000fe20003800000 */
[----:B------:R-:W-:-:S07]  /*27b10*/  IMAD.MOV.U32 R15, RZ, RZ, -0x1 ;  /* 0xffffffffff0f7424 */ /* 0x000fce00078e00ff */
[----:B------:R-:W-:Y:S05]  /*27b20*/  WARPSYNC.COLLECTIVE R15, `(.L_x_737) ;  /* 0x000000000f0c7348 */ /* 0x000fea0003c00000 */
[----:B------:R-:W-:Y:S02]  /*27b30*/  ELECT P6, UR62, PT ;  /* 0x00000000003e782f */ /* 0x000fe400038c0000 */
[----:B------:R-:W-:Y:S01]  /*27b40*/  MOV R14, UR62 ;  /* 0x0000003e000e7c02 */ /* 0x000fe20008000f00 */
[----:B------:R-:W-:Y:S10]  /*27b50*/  ENDCOLLECTIVE ;  /* 0x000000000000791b */ /* 0x000ff40003800000 */
.L_x_737:
[----:B------:R-:W-:Y:S05]  /*27b60*/  BSYNC B0 ;  /* 0x0000000000007941 */ /* 0x000fea0003800000 */
.L_x_736:
[----:B------:R-:W-:Y:S05]  /*27b70*/  BRA `(.L_x_738) ;  /* 0xfffffffc00147947 */ /* 0x000fea000383ffff */
.L_x_730:
[----:B0-----:R0:W1:Y:S02]  /*27b80*/  SYNCS.PHASECHK.TRANS64.TRYWAIT P0, [R5+URZ], R2 ;  /* 0x00000002050075a7 */ /* 0x001064000800017f */
[----:B-1----:R-:W-:Y:S05]  /*27b90*/  @!P0 NANOSLEEP.SYNCS 0x989680 ;  /* 0x009896800000895d */ /* 0x002fea0003900000 */
[----:B------:R-:W1:Y:S02]  /*27ba0*/  @!P0 SYNCS.PHASECHK.TRANS64 P0, [R5+URZ], R2 ;  /* 0x00000002050085a7 */ /* 0x000e64000800007f */
[----:B-1----:R-:W-:Y:S05]  /*27bb0*/  @!P0 BRA `(.L_x_730) ;  /* 0xfffffffc00f08947 */ /* 0x002fea000383ffff */
[----:B------:R-:W-:Y:S05]  /*27bc0*/  BRA `(.L_x_739) ;  /* 0xfffffffc003c7947 */ /* 0x000fea000383ffff */
.L_x_740:
[----:B------:R-:W-:-:S00]  /*27bd0*/  BRA `(.L_x_740) ;  /* 0xfffffffc00fc7947 */ /* 0x000fc0000383ffff */
[----:B------:R-:W-:-:S00]  /*27be0*/  NOP ;  /* 0x0000000000007918 */ /* 0x000fc00000000000 */
        /* <DEDUP_REMOVED lines=9> */
.L_x_741:


//--------------------- .nv.global.init           --------------------------
	.section	.nv.global.init,"aw",@progbits
.nv.global.init:
	.type		$str$22,@object
	.size		$str$22,($str$23 - $str$22)
$str$22:
        /*0000*/ 	.byte	0x6b, 0x5f, 0x74, 0x69, 0x6c, 0x65, 0x5f, 0x63, 0x6f, 0x75, 0x6e, 0x74, 0x20, 0x3e, 0x3d, 0x20
        /*0010*/ 	.byte	0x31, 0x00
	.type		$str$23,@object
	.size		$str$23,(__unnamed_1 - $str$23)
$str$23:
        /*0012*/ 	.byte	0x2f, 0x74, 0x6d, 0x70, 0x2f, 0x63, 0x75, 0x74, 0x6c, 0x61, 0x73, 0x73, 0x5f, 0x73, 0x77, 0x65
        /*0022*/ 	.byte	0x65, 0x70, 0x5f, 0x73, 0x72, 0x63, 0x2f, 0x69, 0x6e, 0x63, 0x6c, 0x75, 0x64, 0x65, 0x2f, 0x63
        /*0032*/ 	.byte	0x75, 0x74, 0x6c, 0x61, 0x73, 0x73, 0x2f, 0x67, 0x65, 0x6d, 0x6d, 0x2f, 0x63, 0x6f, 0x6c, 0x6c
        /*0042*/ 	.byte	0x65, 0x63, 0x74, 0x69, 0x76, 0x65, 0x2f, 0x73, 0x6d, 0x39, 0x30, 0x5f, 0x6d, 0x6d, 0x61, 0x5f
        /*0052*/ 	.byte	0x74, 0x6d, 0x61, 0x5f, 0x67, 0x6d, 0x6d, 0x61, 0x5f, 0x73, 0x73, 0x5f, 0x77, 0x61, 0x72, 0x70
        /*0062*/ 	.byte	0x73, 0x70, 0x65, 0x63, 0x69, 0x61, 0x6c, 0x69, 0x7a, 0x65, 0x64, 0x2e, 0x68, 0x70, 0x70, 0x00
	.type		__unnamed_1,@object
	.size		__unnamed_1,(.L_0 - __unnamed_1)
__unnamed_1:
        /* <DEDUP_REMOVED lines=173> */
        /*0b42*/ 	.byte	0x75, 0x74, 0x65, 0x3a, 0x3a, 0x69, 0x64, 0x65, 0x6e, 0x74, 0x69, 0x74, 0x79, 0x5d, 0x00
.L_0:


//--------------------- .nv.shared._ZN7cutlass13device_kernelINS_4gemm6kernel13GemmUniversalIN4cute5tupleIJiiiiEEENS1_10collective13CollectiveMmaINS1_34MainloopSm90TmaGmmaWarpSpecializedILi2ENS5_IJNS4_1CILi2EEENSA_ILi1EEESC_EEENS1_35KernelTmaWarpSpecializedCooperativeEEENS5_IJNSA_ILi384EEENSA_ILi224EEENSA_ILi128EEEEEEaNS5_IJlSC_lEEEaSK_NS4_8TiledMMAINS4_8MMA_AtomIJNS4_4SM904GMMA26MMA_64x32x32_S32S8S8_SS_TNEEEENS4_6LayoutISD_NS5_IJSC_NSA_ILi0EEESS_EEEEENS5_IJNS4_10UnderscoreESV_SV_EEEEENS4_13SM90_TMA_LOADENS4_14ComposedLayoutINS4_7SwizzleILi3ELi4ELi3EEENS4_18smem_ptr_flag_bitsILi8EEENSR_INS5_IJNSA_ILi8EEESI_EEENS5_IJSI_SC_EEEEEEEvNS4_8identityENS4_23SM90_TMA_LOAD_MULTICASTES18_vS19_EENS_8epilogue10collective6detail29Sm90TmaWarpSpecializedAdapterINS1D_15DefaultEpilogueIaSK_SK_NS1C_6thread17LinearCombinationIaLi1EiiLNS1H_9ScaleType4KindE0ELNS_15FloatRoundStyleE2EaEENS1_15EpilogueDefaultEEEEEvvEEEEvNT_6ParamsE --------------------------
	.section	.nv.shared._ZN7cutlass13device_kernelINS_4gemm6kernel13GemmUniversalIN4cute5tupleIJiiiiEEENS1_10collective13CollectiveMmaINS1_34MainloopSm90TmaGmmaWarpSpecializedILi2ENS5_IJNS4_1CILi2EEENSA_ILi1EEESC_EEENS1_35KernelTmaWarpSpecializedCooperativeEEENS5_IJNSA_ILi384EEENSA_ILi224EEENSA_ILi128EEEEEEaNS5_IJlSC_lEEEaSK_NS4_8TiledMMAINS4_8MMA_AtomIJNS4_4SM904GMMA26MMA_64x32x32_S32S8S8_SS_TNEEEENS4_6LayoutISD_NS5_IJSC_NSA_ILi0EEESS_EEEEENS5_IJNS4_10UnderscoreESV_SV_EEEEENS4_13SM90_TMA_LOADENS4_14ComposedLayoutINS4_7SwizzleILi3ELi4ELi3EEENS4_18smem_ptr_flag_bitsILi8EEENSR_INS5_IJNSA_ILi8EEESI_EEENS5_IJSI_SC_EEEEEEEvNS4_8identityENS4_23SM90_TMA_LOAD_MULTICASTES18_vS19_EENS_8epilogue10collective6detail29Sm90TmaWarpSpecializedAdapterINS1D_15DefaultEpilogueIaSK_SK_NS1C_6thread17LinearCombinationIaLi1EiiLNS1H_9ScaleType4KindE0ELNS_15FloatRoundStyleE2EaEENS1_15EpilogueDefaultEEEEEvvEEEEvNT_6ParamsE,"aw",@nobits
	.sectionflags	@""
	.align	16
	.zero		1024


//--------------------- .nv.shared.reserved.0     --------------------------
	.section	.nv.shared.reserved.0,"aw",@nobits
	.weak		__nv_reservedSMEM_offset_0_alias
	.size		__nv_reservedSMEM_offset_0_alias, 0, 0
	.other		__nv_reservedSMEM_offset_0_alias,@"STO_CUDA_RESERVED_SHARED STV_DEFAULT"
__nv_reservedSMEM_offset_0_alias:
	.zero		0


//--------------------- .nv.global                --------------------------
	.section	.nv.global,"aw",@nobits
.nv.global:
	.type		_ZN40_INTERNAL_2110da12_4_k_cu_0cbc92ff_124394cute1_E,@object
	.size		_ZN40_INTERNAL_2110da12_4_k_cu_0cbc92ff_124394cute1_E,(_ZN40_INTERNAL_2110da12_4_k_cu_0cbc92ff_124394cuda3std3__45__cpo6cbeginE - _ZN40_INTERNAL_2110da12_4_k_cu_0cbc92ff_124394cute1_E)
_ZN40_INTERNAL_2110da12_4_k_cu_0cbc92ff_124394cute1_E:
	.zero		1
	.type		_ZN40_INTERNAL_2110da12_4_k_cu_0cbc92ff_124394cuda3std3__45__cpo6cbeginE,@object
	.size		_ZN40_INTERNAL_2110da12_4_k_cu_0cbc92ff_124394cuda3std3__45__cpo6cbeginE,(_ZN40_INTERNAL_2110da12_4_k_cu_0cbc92ff_124394cuda3std3__48in_placeE - _ZN40_INTERNAL_2110da12_4_k_cu_0cbc92ff_124394cuda3std3__45__cpo6cbeginE)
_ZN40_INTERNAL_2110da12_4_k_cu_0cbc92ff_124394cuda3std3__45__cpo6cbeginE:
	.zero		1
	.type		_ZN40_INTERNAL_2110da12_4_k_cu_0cbc92ff_124394cuda3std3__48in_placeE,@object
	.size		_ZN40_INTERNAL_2110da12_4_k_cu_0cbc92ff_124394cuda3std3__48in_placeE,(_ZN40_INTERNAL_2110da12_4_k_cu_0cbc92ff_124394cuda3std6ranges3__45__cpo9iter_moveE - _ZN40_INTERNAL_2110da12_4_k_cu_0cbc92ff_124394cuda3std3__48in_placeE)
_ZN40_INTERNAL_2110da12_4_k_cu_0cbc92ff_124394cuda3std3__48in_placeE:
	.zero		1
	.type		_ZN40_INTERNAL_2110da12_4_k_cu_0cbc92ff_124394cuda3std6ranges3__45__cpo9iter_moveE,@object
	.size		_ZN40_INTERNAL_2110da12_4_k_cu_0cbc92ff_124394cuda3std6ranges3__45__cpo9iter_moveE,(_ZN40_INTERNAL_2110da12_4_k_cu_0cbc92ff_124394cuda3std3__45__cpo5beginE - _ZN40_INTERNAL_2110da12_4_k_cu_0cbc92ff_124394cuda3std6ranges3__45__cpo9iter_moveE)
_ZN40_INTERNAL_2110da12_4_k_cu_0cbc92ff_124394cuda3std6ranges3__45__cpo9iter_moveE:
	.zero		1
	.type		_ZN40_INTERNAL_2110da12_4_k_cu_0cbc92ff_124394cuda3std3__45__cpo5beginE,@object
	.size		_ZN40_INTERNAL_2110da12_4_k_cu_0cbc92ff_124394cuda3std3__45__cpo5beginE,(_ZN40_INTERNAL_2110da12_4_k_cu_0cbc92ff_124394cuda3std3__442_GLOBAL__N__2110da12_4_k_cu_0cbc92ff_124396ignoreE - _ZN40_INTERNAL_2110da12_4_k_cu_0cbc92ff_124394cuda3std3__45__cpo5beginE)
_ZN40_INTERNAL_2110da12_4_k_cu_0cbc92ff_124394cuda3std3__45__cpo5beginE:
	.zero		1
	.type		_ZN40_INTERNAL_2110da12_4_k_cu_0cbc92ff_124394cuda3std3__442_GLOBAL__N__2110da12_4_k_cu_0cbc92ff_124396ignoreE,@object
	.size		_ZN40_INTERNAL_2110da12_4_k_cu_0cbc92ff_124394cuda3std3__442_GLOBAL__N__2110da12_4_k_cu_0cbc92ff_124396ignoreE,(_ZN40_INTERNAL_2110da12_4_k_cu_0cbc92ff_124394cute7productE - _ZN40_INTERNAL_2110da12_4_k_cu_0cbc92ff_124394cuda3std3__442_GLOBAL__N__2110da12_4_k_cu_0cbc92ff_124396ignoreE)
_ZN40_INTERNAL_2110da12_4_k_cu_0cbc92ff_124394cuda3std3__442_GLOBAL__N__2110da12_4_k_cu_0cbc92ff_124396ignoreE:
	.zero		1
	.type		_ZN40_INTERNAL_2110da12_4_k_cu_0cbc92ff_124394cute7productE,@object
	.size		_ZN40_INTERNAL_2110da12_4_k_cu_0cbc92ff_124394cute7productE,(_ZN40_INTERNAL_2110da12_4_k_cu_0cbc92ff_124394cuda3std3__45__cpo3endE - _ZN40_INTERNAL_2110da12_4_k_cu_0cbc92ff_124394cute7productE)
_ZN40_INTERNAL_2110da12_4_k_cu_0cbc92ff_124394cute7productE:
	.zero		1
	.type		_ZN40_INTERNAL_2110da12_4_k_cu_0cbc92ff_124394cuda3std3__45__cpo3endE,@object
	.size		_ZN40_INTERNAL_2110da12_4_k_cu_0cbc92ff_124394cuda3std3__45__cpo3endE,(_ZN40_INTERNAL_2110da12_4_k_cu_0cbc92ff_124394cuda3std3__419piecewise_constructE - _ZN40_INTERNAL_2110da12_4_k_cu_0cbc92ff_124394cuda3std3__45__cpo3endE)
_ZN40_INTERNAL_2110da12_4_k_cu_0cbc92ff_124394cuda3std3__45__cpo3endE:
	.zero		1
	.type		_ZN40_INTERNAL_2110da12_4_k_cu_0cbc92ff_124394cuda3std3__419piecewise_constructE,@object
	.size		_ZN40_INTERNAL_2110da12_4_k_cu_0cbc92ff_124394cuda3std3__419piecewise_constructE,(_ZN40_INTERNAL_2110da12_4_k_cu_0cbc92ff_124394cuda3std3__45__cpo4cendE - _ZN40_INTERNAL_2110da12_4_k_cu_0cbc92ff_124394cuda3std3__419piecewise_constructE)
_ZN40_INTERNAL_2110da12_4_k_cu_0cbc92ff_124394cuda3std3__419piecewise_constructE:
	.zero		1
	.type		_ZN40_INTERNAL_2110da12_4_k_cu_0cbc92ff_124394cuda3std3__45__cpo4cendE,@object
	.size		_ZN40_INTERNAL_2110da12_4_k_cu_0cbc92ff_124394cuda3std3__45__cpo4cendE,(_ZN40_INTERNAL_2110da12_4_k_cu_0cbc92ff_124394cuda3std6ranges3__45__cpo4swapE - _ZN40_INTERNAL_2110da12_4_k_cu_0cbc92ff_124394cuda3std3__45__cpo4cendE)
_ZN40_INTERNAL_2110da12_4_k_cu_0cbc92ff_124394cuda3std3__45__cpo4cendE:
	.zero		1
	.type		_ZN40_INTERNAL_2110da12_4_k_cu_0cbc92ff_124394cuda3std6ranges3__45__cpo4swapE,@object
	.size		_ZN40_INTERNAL_2110da12_4_k_cu_0cbc92ff_124394cuda3std6ranges3__45__cpo4swapE,(.L_8 - _ZN40_INTERNAL_2110da12_4_k_cu_0cbc92ff_124394cuda3std6ranges3__45__cpo4swapE)
_ZN40_INTERNAL_2110da12_4_k_cu_0cbc92ff_124394cuda3std6ranges3__45__cpo4swapE:
	.zero		1
.L_8:


//--------------------- .nv.constant0._ZN7cutlass13device_kernelINS_4gemm6kernel13GemmUniversalIN4cute5tupleIJiiiiEEENS1_10collective13CollectiveMmaINS1_34MainloopSm90TmaGmmaWarpSpecializedILi2ENS5_IJNS4_1CILi2EEENSA_ILi1EEESC_EEENS1_35KernelTmaWarpSpecializedCooperativeEEENS5_IJNSA_ILi384EEENSA_ILi224EEENSA_ILi128EEEEEEaNS5_IJlSC_lEEEaSK_NS4_8TiledMMAINS4_8MMA_AtomIJNS4_4SM904GMMA26MMA_64x32x32_S32S8S8_SS_TNEEEENS4_6LayoutISD_NS5_IJSC_NSA_ILi0EEESS_EEEEENS5_IJNS4_10UnderscoreESV_SV_EEEEENS4_13SM90_TMA_LOADENS4_14ComposedLayoutINS4_7SwizzleILi3ELi4ELi3EEENS4_18smem_ptr_flag_bitsILi8EEENSR_INS5_IJNSA_ILi8EEESI_EEENS5_IJSI_SC_EEEEEEEvNS4_8identityENS4_23SM90_TMA_LOAD_MULTICASTES18_vS19_EENS_8epilogue10collective6detail29Sm90TmaWarpSpecializedAdapterINS1D_15DefaultEpilogueIaSK_SK_NS1C_6thread17LinearCombinationIaLi1EiiLNS1H_9ScaleType4KindE0ELNS_15FloatRoundStyleE2EaEENS1_15EpilogueDefaultEEEEEvvEEEEvNT_6ParamsE --------------------------
	.section	.nv.constant0._ZN7cutlass13device_kernelINS_4gemm6kernel13GemmUniversalIN4cute5tupleIJiiiiEEENS1_10collective13CollectiveMmaINS1_34MainloopSm90TmaGmmaWarpSpecializedILi2ENS5_IJNS4_1CILi2EEENSA_ILi1EEESC_EEENS1_35KernelTmaWarpSpecializedCooperativeEEENS5_IJNSA_ILi384EEENSA_ILi224EEENSA_ILi128EEEEEEaNS5_IJlSC_lEEEaSK_NS4_8TiledMMAINS4_8MMA_AtomIJNS4_4SM904GMMA26MMA_64x32x32_S32S8S8_SS_TNEEEENS4_6LayoutISD_NS5_IJSC_NSA_ILi0EEESS_EEEEENS5_IJNS4_10UnderscoreESV_SV_EEEEENS4_13SM90_TMA_LOADENS4_14ComposedLayoutINS4_7SwizzleILi3ELi4ELi3EEENS4_18smem_ptr_flag_bitsILi8EEENSR_INS5_IJNSA_ILi8EEESI_EEENS5_IJSI_SC_EEEEEEEvNS4_8identityENS4_23SM90_TMA_LOAD_MULTICASTES18_vS19_EENS_8epilogue10collective6detail29Sm90TmaWarpSpecializedAdapterINS1D_15DefaultEpilogueIaSK_SK_NS1C_6thread17LinearCombinationIaLi1EiiLNS1H_9ScaleType4KindE0ELNS_15FloatRoundStyleE2EaEENS1_15EpilogueDefaultEEEEEvvEEEEvNT_6ParamsE,"a",@progbits
	.sectionflags	@""
	.align	4
.nv.constant0._ZN7cutlass13device_kernelINS_4gemm6kernel13GemmUniversalIN4cute5tupleIJiiiiEEENS1_10collective13CollectiveMmaINS1_34MainloopSm90TmaGmmaWarpSpecializedILi2ENS5_IJNS4_1CILi2EEENSA_ILi1EEESC_EEENS1_35KernelTmaWarpSpecializedCooperativeEEENS5_IJNSA_ILi384EEENSA_ILi224EEENSA_ILi128EEEEEEaNS5_IJlSC_lEEEaSK_NS4_8TiledMMAINS4_8MMA_AtomIJNS4_4SM904GMMA26MMA_64x32x32_S32S8S8_SS_TNEEEENS4_6LayoutISD_NS5_IJSC_NSA_ILi0EEESS_EEEEENS5_IJNS4_10UnderscoreESV_SV_EEEEENS4_13SM90_TMA_LOADENS4_14ComposedLayoutINS4_7SwizzleILi3ELi4ELi3EEENS4_18smem_ptr_flag_bitsILi8EEENSR_INS5_IJNSA_ILi8EEESI_EEENS5_IJSI_SC_EEEEEEEvNS4_8identityENS4_23SM90_TMA_LOAD_MULTICASTES18_vS19_EENS_8epilogue10collective6detail29Sm90TmaWarpSpecializedAdapterINS1D_15DefaultEpilogueIaSK_SK_NS1C_6thread17LinearCombinationIaLi1EiiLNS1H_9ScaleType4KindE0ELNS_15FloatRoundStyleE2EaEENS1_15EpilogueDefaultEEEEEvvEEEEvNT_6ParamsE:
	.zero		1664


//--------------------- SYMBOLS --------------------------

	.type		.nv.reservedSmem.offset0,@object
	.size		.nv.reservedSmem.offset0,0x4
	.type		__assertfail,@function
